	.target	sm_120

	.elftype	@"ET_EXEC"


//--------------------- .note.nv.tkinfo           --------------------------
	.section	.note.nv.tkinfo,"",@"SHT_NOTE"
	.sectionflags	@"SHF_NOTE_NV_TKINFO"
	.tkinfo
        /*0018*/ 	.word	0x00000080
        /*0030*/ 	.string	""
        /*0030*/ 	.string	"ptxas"
        /*0030*/ 	.string	"Cuda compilation tools, release 12.8, V12.8.61"
        /*0030*/ 	.string	"Build system must define TOOLS_VERSION_EXTENDED"
        /*0030*/ 	.string	"-arch sm_120 "



//--------------------- .note.nv.cuver            --------------------------
	.section	.note.nv.cuver,"",@"SHT_NOTE"
	.sectionflags	@"SHF_NOTE_NV_CUVER"
        /*0018*/ 	.short	0x0001
        /*001a*/ 	.short	0x0078
        /*001c*/ 	.short	0x0001
        /*001e*/ 	.short	0x0000
        /*0020*/ 	.short	0x0001
        /*0022*/ 	.short	0x0000


//--------------------- .nv.info                  --------------------------
	.section	.nv.info,"",@"SHT_CUDA_INFO"
	.align	4


	//----- nvinfo : EIATTR_REGCOUNT
	.align		4
        /*0000*/ 	.byte	0x04, 0x2f
        /*0002*/ 	.short	(.L_35 - .L_34)
	.align		4
.L_34:
        /*0004*/ 	.word	index@(jit_computeValues)
        /*0008*/ 	.word	0x000000ff


	//----- nvinfo : EIATTR_FRAME_SIZE
	.align		4
.L_35:
        /*000c*/ 	.byte	0x04, 0x11
        /*000e*/ 	.short	(.L_37 - .L_36)
	.align		4
.L_36:
        /*0010*/ 	.word	index@($__internal_0_$__cuda_sm20_rem_u64)
        /*0014*/ 	.word	0x000001b0


	//----- nvinfo : EIATTR_FRAME_SIZE
	.align		4
.L_37:
        /*0018*/ 	.byte	0x04, 0x11
        /*001a*/ 	.short	(.L_39 - .L_38)
	.align		4
.L_38:
        /*001c*/ 	.word	index@($jit_computeValues$_ZN23kb31_septic_extension_taSERKS_)
        /*0020*/ 	.word	0x000001b0


	//----- nvinfo : EIATTR_FRAME_SIZE
	.align		4
.L_39:
        /*0024*/ 	.byte	0x04, 0x11
        /*0026*/ 	.short	(.L_41 - .L_40)
	.align		4
.L_40:
        /*0028*/ 	.word	index@($jit_computeValues$_ZN23kb31_septic_extension_tC1Ev)
        /*002c*/ 	.word	0x000001b0


	//----- nvinfo : EIATTR_FRAME_SIZE
	.align		4
.L_41:
        /*0030*/ 	.byte	0x04, 0x11
        /*0032*/ 	.short	(.L_43 - .L_42)
	.align		4
.L_42:
        /*0034*/ 	.word	index@($jit_computeValues$_ZN23kb31_septic_extension_t4zeroEv)
        /*0038*/ 	.word	0x000001b0


	//----- nvinfo : EIATTR_FRAME_SIZE
	.align		4
.L_43:
        /*003c*/ 	.byte	0x04, 0x11
        /*003e*/ 	.short	(.L_45 - .L_44)
	.align		4
.L_44:
        /*0040*/ 	.word	index@($jit_computeValues$_ZN20kb31_septic_digest_tC1Ev)
        /*0044*/ 	.word	0x000001b0


	//----- nvinfo : EIATTR_FRAME_SIZE
	.align		4
.L_45:
        /*0048*/ 	.byte	0x04, 0x11
        /*004a*/ 	.short	(.L_47 - .L_46)
	.align		4
.L_46:
        /*004c*/ 	.word	index@($jit_computeValues$_ZN19kb31_septic_curve_tC1Ev)
        /*0050*/ 	.word	0x000001b0


	//----- nvinfo : EIATTR_FRAME_SIZE
	.align		4
.L_47:
        /*0054*/ 	.byte	0x04, 0x11
        /*0056*/ 	.short	(.L_49 - .L_48)
	.align		4
.L_48:
        /*0058*/ 	.word	index@(jit_computeValues)
        /*005c*/ 	.word	0x000001b0


	//----- nvinfo : EIATTR_MIN_STACK_SIZE
	.align		4
.L_49:
        /*0060*/ 	.byte	0x04, 0x12
        /*0062*/ 	.short	(.L_51 - .L_50)
	.align		4
.L_50:
        /*0064*/ 	.word	index@(jit_computeValues)
        /*0068*/ 	.word	0x000001b0
.L_51:


//--------------------- .nv.info.jit_computeValues --------------------------
	.section	.nv.info.jit_computeValues,"",@"SHT_CUDA_INFO"
	.sectionflags	@""
	.align	4


	//----- nvinfo : EIATTR_CUDA_API_VERSION
	.align		4
        /*0000*/ 	.byte	0x04, 0x37
        /*0002*/ 	.short	(.L_53 - .L_52)
.L_52:
        /*0004*/ 	.word	0x00000080


	//----- nvinfo : EIATTR_KPARAM_INFO
	.align		4
.L_53:
        /*0008*/ 	.byte	0x04, 0x17
        /*000a*/ 	.short	(.L_55 - .L_54)
.L_54:
        /*000c*/ 	.word	0x00000000
        /*0010*/ 	.short	0x0010
        /*0012*/ 	.short	0x0110
        /*0014*/ 	.byte	0x00, 0xf0, 0x81, 0x00


	//----- nvinfo : EIATTR_KPARAM_INFO
	.align		4
.L_55:
        /*0018*/ 	.byte	0x04, 0x17
        /*001a*/ 	.short	(.L_57 - .L_56)
.L_56:
        /*001c*/ 	.word	0x00000000
        /*0020*/ 	.short	0x000f
        /*0022*/ 	.short	0x0108
        /*0024*/ 	.byte	0x00, 0xf0, 0x21, 0x00


	//----- nvinfo : EIATTR_KPARAM_INFO
	.align		4
.L_57:
        /*0028*/ 	.byte	0x04, 0x17
        /*002a*/ 	.short	(.L_59 - .L_58)
.L_58:
        /*002c*/ 	.word	0x00000000
        /*0030*/ 	.short	0x000e
        /*0032*/ 	.short	0x0100
        /*0034*/ 	.byte	0x00, 0xf0, 0x21, 0x00


	//----- nvinfo : EIATTR_KPARAM_INFO
	.align		4
.L_59:
        /*0038*/ 	.byte	0x04, 0x17
        /*003a*/ 	.short	(.L_61 - .L_60)
.L_60:
        /*003c*/ 	.word	0x00000000
        /*0040*/ 	.short	0x000d
        /*0042*/ 	.short	0x00f8
        /*0044*/ 	.byte	0x00, 0xf0, 0x21, 0x00


	//----- nvinfo : EIATTR_KPARAM_INFO
	.align		4
.L_61:
        /*0048*/ 	.byte	0x04, 0x17
        /*004a*/ 	.short	(.L_63 - .L_62)
.L_62:
        /*004c*/ 	.word	0x00000000
        /*0050*/ 	.short	0x000c
        /*0052*/ 	.short	0x00f0
        /*0054*/ 	.byte	0x00, 0xf0, 0x21, 0x00


	//----- nvinfo : EIATTR_KPARAM_INFO
	.align		4
.L_63:
        /*0058*/ 	.byte	0x04, 0x17
        /*005a*/ 	.short	(.L_65 - .L_64)
.L_64:
        /*005c*/ 	.word	0x00000000
        /*0060*/ 	.short	0x000b
        /*0062*/ 	.short	0x00e8
        /*0064*/ 	.byte	0x00, 0xf0, 0x21, 0x00


	//----- nvinfo : EIATTR_KPARAM_INFO
	.align		4
.L_65:
        /*0068*/ 	.byte	0x04, 0x17
        /*006a*/ 	.short	(.L_67 - .L_66)
.L_66:
        /*006c*/ 	.word	0x00000000
        /*0070*/ 	.short	0x000a
        /*0072*/ 	.short	0x00e0
        /*0074*/ 	.byte	0x00, 0xf0, 0x21, 0x00


	//----- nvinfo : EIATTR_KPARAM_INFO
	.align		4
.L_67:
        /*0078*/ 	.byte	0x04, 0x17
        /*007a*/ 	.short	(.L_69 - .L_68)
.L_68:
        /*007c*/ 	.word	0x00000000
        /*0080*/ 	.short	0x0009
        /*0082*/ 	.short	0x00d8
        /*0084*/ 	.byte	0x00, 0xf0, 0x21, 0x00


	//----- nvinfo : EIATTR_KPARAM_INFO
	.align		4
.L_69:
        /*0088*/ 	.byte	0x04, 0x17
        /*008a*/ 	.short	(.L_71 - .L_70)
.L_70:
        /*008c*/ 	.word	0x00000000
        /*0090*/ 	.short	0x0008
        /*0092*/ 	.short	0x00b8
        /*0094*/ 	.byte	0x00, 0xf0, 0x81, 0x00


	//----- nvinfo : EIATTR_KPARAM_INFO
	.align		4
.L_71:
        /*0098*/ 	.byte	0x04, 0x17
        /*009a*/ 	.short	(.L_73 - .L_72)
.L_72:
        /*009c*/ 	.word	0x00000000
        /*00a0*/ 	.short	0x0007
        /*00a2*/ 	.short	0x0098
        /*00a4*/ 	.byte	0x00, 0xf0, 0x81, 0x00


	//----- nvinfo : EIATTR_KPARAM_INFO
	.align		4
.L_73:
        /*00a8*/ 	.byte	0x04, 0x17
        /*00aa*/ 	.short	(.L_75 - .L_74)
.L_74:
        /*00ac*/ 	.word	0x00000000
        /*00b0*/ 	.short	0x0006
        /*00b2*/ 	.short	0x0078
        /*00b4*/ 	.byte	0x00, 0xf0, 0x81, 0x00


	//----- nvinfo : EIATTR_KPARAM_INFO
	.align		4
.L_75:
        /*00b8*/ 	.byte	0x04, 0x17
        /*00ba*/ 	.short	(.L_77 - .L_76)
.L_76:
        /*00bc*/ 	.word	0x00000000
        /*00c0*/ 	.short	0x0005
        /*00c2*/ 	.short	0x0068
        /*00c4*/ 	.byte	0x00, 0xf0, 0x41, 0x00


	//----- nvinfo : EIATTR_KPARAM_INFO
	.align		4
.L_77:
        /*00c8*/ 	.byte	0x04, 0x17
        /*00ca*/ 	.short	(.L_79 - .L_78)
.L_78:
        /*00cc*/ 	.word	0x00000000
        /*00d0*/ 	.short	0x0004
        /*00d2*/ 	.short	0x0058
        /*00d4*/ 	.byte	0x00, 0xf0, 0x41, 0x00


	//----- nvinfo : EIATTR_KPARAM_INFO
	.align		4
.L_79:
        /*00d8*/ 	.byte	0x04, 0x17
        /*00da*/ 	.short	(.L_81 - .L_80)
.L_80:
        /*00dc*/ 	.word	0x00000000
        /*00e0*/ 	.short	0x0003
        /*00e2*/ 	.short	0x0020
        /*00e4*/ 	.byte	0x00, 0xf0, 0xe1, 0x00


	//----- nvinfo : EIATTR_KPARAM_INFO
	.align		4
.L_81:
        /*00e8*/ 	.byte	0x04, 0x17
        /*00ea*/ 	.short	(.L_83 - .L_82)
.L_82:
        /*00ec*/ 	.word	0x00000000
        /*00f0*/ 	.short	0x0002
        /*00f2*/ 	.short	0x0010
        /*00f4*/ 	.byte	0x00, 0xf0, 0x41, 0x00


	//----- nvinfo : EIATTR_KPARAM_INFO
	.align		4
.L_83:
        /*00f8*/ 	.byte	0x04, 0x17
        /*00fa*/ 	.short	(.L_85 - .L_84)
.L_84:
        /*00fc*/ 	.word	0x00000000
        /*0100*/ 	.short	0x0001
        /*0102*/ 	.short	0x0008
        /*0104*/ 	.byte	0x00, 0xf0, 0x21, 0x00


	//----- nvinfo : EIATTR_KPARAM_INFO
	.align		4
.L_85:
        /*0108*/ 	.byte	0x04, 0x17
        /*010a*/ 	.short	(.L_87 - .L_86)
.L_86:
        /*010c*/ 	.word	0x00000000
        /*0110*/ 	.short	0x0000
        /*0112*/ 	.short	0x0000
        /*0114*/ 	.byte	0x00, 0xf0, 0x21, 0x00


	//----- nvinfo : EIATTR_SPARSE_MMA_MASK
	.align		4
.L_87:
        /*0118*/ 	.byte	0x03, 0x50
        /*011a*/ 	.short	0x0000


	//----- nvinfo : EIATTR_MAXREG_COUNT
	.align		4
        /*011c*/ 	.byte	0x03, 0x1b
        /*011e*/ 	.short	0x00ff


	//----- nvinfo : EIATTR_ANNOTATIONS
	.align		4
        /*0120*/ 	.byte	0x04, 0x55
        /*0122*/ 	.short	(.L_89 - .L_88)


	//   ....[0]....
.L_88:
        /*0124*/ 	.word	0x00000001
        /*0128*/ 	.byte	0xa0, 0x30, 0x04, 0x00, 0x01, 0x00, 0x00, 0x00, 0xd0, 0xb6, 0x04, 0x00


	//----- nvinfo : EIATTR_VRC_CTA_INIT_COUNT
	.align		4
.L_89:
        /*0134*/ 	.byte	0x02, 0x4a
	.zero		1
	.zero		1


	//----- nvinfo : EIATTR_EXIT_INSTR_OFFSETS
	.align		4
        /*0138*/ 	.byte	0x04, 0x1c
        /*013a*/ 	.short	(.L_91 - .L_90)


	//   ....[0]....
.L_90:
        /*013c*/ 	.word	0x000001f0


	//   ....[1]....
        /*0140*/ 	.word	0x00059b80


	//----- nvinfo : EIATTR_CRS_STACK_SIZE
	.align		4
.L_91:
        /*0144*/ 	.byte	0x04, 0x1e
        /*0146*/ 	.short	(.L_93 - .L_92)
.L_92:
        /*0148*/ 	.word	0x00000000


	//----- nvinfo : EIATTR_CBANK_PARAM_SIZE
	.align		4
.L_93:
        /*014c*/ 	.byte	0x03, 0x19
        /*014e*/ 	.short	0x0130


	//----- nvinfo : EIATTR_PARAM_CBANK
	.align		4
        /*0150*/ 	.byte	0x04, 0x0a
        /*0152*/ 	.short	(.L_95 - .L_94)
	.align		4
.L_94:
        /*0154*/ 	.word	index@(.nv.constant0.jit_computeValues)
        /*0158*/ 	.short	0x0380
        /*015a*/ 	.short	0x0130


	//----- nvinfo : EIATTR_SW_WAR
	.align		4
.L_95:
        /*015c*/ 	.byte	0x04, 0x36
        /*015e*/ 	.short	(.L_97 - .L_96)
.L_96:
        /*0160*/ 	.word	0x00000000
.L_97:


//--------------------- .nv.compat                --------------------------
	.section	.nv.compat,"",@"SHT_CUDA_COMPAT_INFO"
	.align	4
        /*0000*/ 	.byte	0x02, 0x02, 0x02, 0x00, 0x02, 0x05, 0x05, 0x00, 0x02, 0x03, 0x00, 0x00, 0x02, 0x06, 0x01, 0x00


//--------------------- .nv.callgraph             --------------------------
	.section	.nv.callgraph,"",@"SHT_CUDA_CALLGRAPH"
	.align	4
	.sectionentsize	8
	.align		4
        /*0000*/ 	.word	0x00000000
	.align		4
        /*0004*/ 	.word	0xffffffff
	.align		4
        /*0008*/ 	.word	0x00000000
	.align		4
        /*000c*/ 	.word	0xfffffffe
	.align		4
        /*0010*/ 	.word	0x00000000
	.align		4
        /*0014*/ 	.word	0xfffffffd
	.align		4
        /*0018*/ 	.word	0x00000000
	.align		4
        /*001c*/ 	.word	0xfffffffc


//--------------------- .nv.constant4             --------------------------
	.section	.nv.constant4,"a",@progbits
	.align	8
	.align		8
.nv.constant4:
        /*0000*/ 	.dword	_ZN6kb31_t6DEGREEE
	.align		8
        /*0008*/ 	.dword	_ZN6kb31_t5NBITSE
	.align		8
        /*0010*/ 	.dword	_ZN6kb31_t3MODE
	.align		8
        /*0018*/ 	.dword	_ZN6kb31_t1ME
	.align		8
        /*0020*/ 	.dword	_ZN6kb31_t2RRE
	.align		8
        /*0028*/ 	.dword	_ZN6kb31_t3ONEE
	.align		8
        /*0030*/ 	.dword	_ZN6kb31_t10MONTY_BITSE
	.align		8
        /*0038*/ 	.dword	_ZN6kb31_t8MONTY_MUE
	.align		8
        /*0040*/ 	.dword	_ZN6kb31_t10MONTY_MASKE
	.align		8
        /*0048*/ 	.dword	_ZN6kb31_t8TOP_BITSE
	.align		8
        /*0050*/ 	.dword	_ZN23kb31_septic_extension_t15frobenius_constE
	.align		8
        /*0058*/ 	.dword	_ZN23kb31_septic_extension_t22double_frobenius_constE
	.align		8
        /*0060*/ 	.dword	_ZN23kb31_septic_extension_t10A_EC_LOGUPE
	.align		8
        /*0068*/ 	.dword	_ZN23kb31_septic_extension_t10B_EC_LOGUPE
	.align		8
        /*0070*/ 	.dword	_ZN19kb31_septic_curve_t7dummy_xE
	.align		8
        /*0078*/ 	.dword	_ZN19kb31_septic_curve_t7dummy_yE
	.align		8
        /*0080*/ 	.dword	_ZN19kb31_septic_curve_t7start_xE
	.align		8
        /*0088*/ 	.dword	_ZN19kb31_septic_curve_t7start_yE
	.align		8
        /*0090*/ 	.dword	_ZN16kb31_extension_t1DE
	.align		8
        /*0098*/ 	.dword	_ZN16kb31_extension_t1WE
	.align		8
        /*00a0*/ 	.dword	_ZN26__nv_atomic_triv_cp_helperIjE5__valE
	.align		8
        /*00a8*/ 	.dword	_ZN44_INTERNAL_00000000_13_jit_kernel_cu_d23cb39829poseidon2_constants_koalabear3t1620half_external_roundsE
	.align		8
        /*00b0*/ 	.dword	_ZN44_INTERNAL_00000000_13_jit_kernel_cu_d23cb39829poseidon2_constants_koalabear3t1615internal_roundsE
	.align		8
        /*00b8*/ 	.dword	_ZN44_INTERNAL_00000000_13_jit_kernel_cu_d23cb39829poseidon2_constants_koalabear3t165alphaE
	.align		8
        /*00c0*/ 	.dword	_ZN44_INTERNAL_00000000_13_jit_kernel_cu_d23cb39829poseidon2_constants_koalabear3t1615round_constantsE
	.align		8
        /*00c8*/ 	.dword	_ZN44_INTERNAL_00000000_13_jit_kernel_cu_d23cb3989poseidon223EXTERNAL_ROUNDS_DEFAULTE


//--------------------- .nv.constant3             --------------------------
	.section	.nv.constant3,"a",@progbits
	.align	4
.nv.constant3:
	.type		_ZN44_INTERNAL_00000000_13_jit_kernel_cu_d23cb3989constants20kb31_frobenius_constE,@object
	.size		_ZN44_INTERNAL_00000000_13_jit_kernel_cu_d23cb3989constants20kb31_frobenius_constE,(_ZN44_INTERNAL_00000000_13_jit_kernel_cu_d23cb3989constants27kb31_double_frobenius_constE - _ZN44_INTERNAL_00000000_13_jit_kernel_cu_d23cb3989constants20kb31_frobenius_constE)
_ZN44_INTERNAL_00000000_13_jit_kernel_cu_d23cb3989constants20kb31_frobenius_constE:
        /*0000*/ 	.byte	0xfe, 0xff, 0xff, 0x01, 0xfe, 0xff, 0xff, 0x01, 0xfe, 0xff, 0xff, 0x01, 0xfe, 0xff, 0xff, 0x01
        /* <DEDUP_REMOVED lines=11> */
        /*00c0*/ 	.byte	0xc9, 0x59, 0x6b, 0x6b
	.type		_ZN44_INTERNAL_00000000_13_jit_kernel_cu_d23cb3989constants27kb31_double_frobenius_constE,@object
	.size		_ZN44_INTERNAL_00000000_13_jit_kernel_cu_d23cb3989constants27kb31_double_frobenius_constE,(_ZN44_INTERNAL_00000000_13_jit_kernel_cu_d23cb3989constants15KB31_A_EC_LOGUPE - _ZN44_INTERNAL_00000000_13_jit_kernel_cu_d23cb3989constants27kb31_double_frobenius_constE)
_ZN44_INTERNAL_00000000_13_jit_kernel_cu_d23cb3989constants27kb31_double_frobenius_constE:
        /* <DEDUP_REMOVED lines=13> */
	.type		_ZN44_INTERNAL_00000000_13_jit_kernel_cu_d23cb3989constants15KB31_A_EC_LOGUPE,@object
	.size		_ZN44_INTERNAL_00000000_13_jit_kernel_cu_d23cb3989constants15KB31_A_EC_LOGUPE,(_ZN44_INTERNAL_00000000_13_jit_kernel_cu_d23cb3989constants15KB31_B_EC_LOGUPE - _ZN44_INTERNAL_00000000_13_jit_kernel_cu_d23cb3989constants15KB31_A_EC_LOGUPE)
_ZN44_INTERNAL_00000000_13_jit_kernel_cu_d23cb3989constants15KB31_A_EC_LOGUPE:
        /*0188*/ 	.byte	0x2c, 0xbb, 0xb6, 0x70, 0x79, 0xce, 0xfe, 0x5e, 0x50, 0x0b, 0x68, 0x68, 0xe1, 0x04, 0x2a, 0x37
        /*0198*/ 	.byte	0x61, 0x47, 0xe5, 0x19, 0x25, 0xc9, 0x7d, 0x2d, 0xa1, 0x58, 0xae, 0x3b
	.type		_ZN44_INTERNAL_00000000_13_jit_kernel_cu_d23cb3989constants15KB31_B_EC_LOGUPE,@object
	.size		_ZN44_INTERNAL_00000000_13_jit_kernel_cu_d23cb3989constants15KB31_B_EC_LOGUPE,(_ZN44_INTERNAL_00000000_13_jit_kernel_cu_d23cb3989constants12kb31_dummy_xE - _ZN44_INTERNAL_00000000_13_jit_kernel_cu_d23cb3989constants15KB31_B_EC_LOGUPE)
_ZN44_INTERNAL_00000000_13_jit_kernel_cu_d23cb3989constants15KB31_B_EC_LOGUPE:
        /*01a4*/ 	.byte	0xce, 0x77, 0x01, 0x47, 0x5a, 0x6c, 0x4c, 0x44, 0x08, 0x8c, 0x66, 0x31, 0x90, 0x4a, 0xcd, 0x5c
        /*01b4*/ 	.byte	0x3a, 0xbd, 0x92, 0x34, 0x70, 0x39, 0x96, 0x61, 0xf7, 0x4b, 0xac, 0x5f
	.type		_ZN44_INTERNAL_00000000_13_jit_kernel_cu_d23cb3989constants12kb31_dummy_xE,@object
	.size		_ZN44_INTERNAL_00000000_13_jit_kernel_cu_d23cb3989constants12kb31_dummy_xE,(_ZN44_INTERNAL_00000000_13_jit_kernel_cu_d23cb3989constants12kb31_dummy_yE - _ZN44_INTERNAL_00000000_13_jit_kernel_cu_d23cb3989constants12kb31_dummy_xE)
_ZN44_INTERNAL_00000000_13_jit_kernel_cu_d23cb3989constants12kb31_dummy_xE:
        /*01c0*/ 	.byte	0x48, 0x52, 0x49, 0x76, 0xee, 0xb5, 0xa6, 0x5c, 0xfd, 0x7e, 0x55, 0x67, 0x78, 0xd1, 0xfb, 0x2c
        /*01d0*/ 	.byte	0x75, 0x0e, 0x3b, 0x3d, 0xf9, 0xe5, 0x6a, 0x3f, 0x30, 0xf3, 0x1c, 0x37
	.type		_ZN44_INTERNAL_00000000_13_jit_kernel_cu_d23cb3989constants12kb31_dummy_yE,@object
	.size		_ZN44_INTERNAL_00000000_13_jit_kernel_cu_d23cb3989constants12kb31_dummy_yE,(_ZN44_INTERNAL_00000000_13_jit_kernel_cu_d23cb3989constants12kb31_start_xE - _ZN44_INTERNAL_00000000_13_jit_kernel_cu_d23cb3989constants12kb31_dummy_yE)
_ZN44_INTERNAL_00000000_13_jit_kernel_cu_d23cb3989constants12kb31_dummy_yE:
        /*01dc*/ 	.byte	0x35, 0xcf, 0x98, 0x04, 0x53, 0x0b, 0x50, 0x60, 0xb3, 0x26, 0x96, 0x20, 0x7c, 0xc6, 0xbc, 0x62
        /*01ec*/ 	.byte	0xb2, 0xbd, 0x9b, 0x0c, 0x48, 0xa0, 0xa5, 0x43, 0x21, 0x56, 0xe5, 0x56
	.type		_ZN44_INTERNAL_00000000_13_jit_kernel_cu_d23cb3989constants12kb31_start_xE,@object
	.size		_ZN44_INTERNAL_00000000_13_jit_kernel_cu_d23cb3989constants12kb31_start_xE,(_ZN44_INTERNAL_00000000_13_jit_kernel_cu_d23cb3989constants12kb31_start_yE - _ZN44_INTERNAL_00000000_13_jit_kernel_cu_d23cb3989constants12kb31_start_xE)
_ZN44_INTERNAL_00000000_13_jit_kernel_cu_d23cb3989constants12kb31_start_xE:
        /*01f8*/ 	.byte	0x12, 0x3f, 0xef, 0x53, 0x58, 0x4e, 0xc2, 0x3d, 0x1c, 0xce, 0xf8, 0x3c, 0xfd, 0x1a, 0x20, 0x73
        /*0208*/ 	.byte	0x48, 0xbe, 0x33, 0x62, 0x39, 0x80, 0x7d, 0x09, 0x78, 0x4b, 0xfd, 0x0c
	.type		_ZN44_INTERNAL_00000000_13_jit_kernel_cu_d23cb3989constants12kb31_start_yE,@object
	.size		_ZN44_INTERNAL_00000000_13_jit_kernel_cu_d23cb3989constants12kb31_start_yE,(.L_24 - _ZN44_INTERNAL_00000000_13_jit_kernel_cu_d23cb3989constants12kb31_start_yE)
_ZN44_INTERNAL_00000000_13_jit_kernel_cu_d23cb3989constants12kb31_start_yE:
        /*0214*/ 	.byte	0xd9, 0xbe, 0x30, 0x18, 0xa3, 0x5a, 0xc6, 0x0d, 0x20, 0x92, 0x33, 0x57, 0x26, 0x77, 0xf4, 0x49
        /*0224*/ 	.byte	0x50, 0x17, 0xd8, 0x23, 0x5c, 0xfa, 0x55, 0x52, 0xd7, 0x42, 0x2d, 0x41
.L_24:


//--------------------- .text.jit_computeValues   --------------------------
	.section	.text.jit_computeValues,"ax",@progbits
	.align	128
        .global         jit_computeValues
        .type           jit_computeValues,@function
        .size           jit_computeValues,(.L_x_9 - jit_computeValues)
        .other          jit_computeValues,@"STO_CUDA_ENTRY STV_DEFAULT"
jit_computeValues:
.text.jit_computeValues:
[----:B------:R-:W0:Y:S01]  /*0000*/  LDC R1, c[0x0][0x37c] ;  /* 0x0000df00ff017b82 */ /* 0x000e220000000800 */
[----:B------:R-:W1:Y:S01]  /*0010*/  S2R R17, SR_TID.X ;  /* 0x0000000000117919 */ /* 0x000e620000002100 */
[----:B------:R-:W2:Y:S06]  /*0020*/  LDCU UR7, c[0x0][0x2fc] ;  /* 0x00005f80ff0777ac */ /* 0x000eac0008000800 */
[----:B------:R-:W1:Y:S01]  /*0030*/  S2UR UR6, SR_CTAID.X ;  /* 0x00000000000679c3 */ /* 0x000e620000002500 */
[----:B0-----:R-:W-:Y:S01]  /*0040*/  IADD3 R1, PT, PT, R1, -0x1b0, RZ ;  /* 0xfffffe5001017810 */ /* 0x001fe20007ffe0ff */
[----:B------:R-:W0:Y:S01]  /*0050*/  LDCU UR4, c[0x0][0x3e8] ;  /* 0x00007d00ff0477ac */ /* 0x000e220008000800 */
[----:B------:R-:W-:-:S05]  /*0060*/  UMOV UR5, 0x1 ;  /* 0x0000000100057882 */ /* 0x000fca0000000000 */
[----:B------:R-:W1:Y:S08]  /*0070*/  LDC R16, c[0x0][0x360] ;  /* 0x0000d800ff107b82 */ /* 0x000e700000000800 */
[----:B------:R-:W3:Y:S01]  /*0080*/  LDC.64 R2, c[0x0][0x3a0] ;  /* 0x0000e800ff027b82 */ /* 0x000ee20000000a00 */
[----:B0-----:R-:W-:-:S07]  /*0090*/  USHF.L.U32 UR4, UR5, UR4, URZ ;  /* 0x0000000405047299 */ /* 0x001fce00080006ff */
[----:B------:R-:W0:Y:S01]  /*00a0*/  LDC.64 R4, c[0x0][0x3a8] ;  /* 0x0000ea00ff047b82 */ /* 0x000e220000000a00 */
[----:B------:R-:W-:-:S07]  /*00b0*/  USHF.R.S32.HI UR5, URZ, 0x1f, UR4 ;  /* 0x0000001fff057899 */ /* 0x000fce0008011404 */
[----:B------:R-:W4:Y:S01]  /*00c0*/  LDC.64 R6, c[0x0][0x3b0] ;  /* 0x0000ec00ff067b82 */ /* 0x000f220000000a00 */
[----:B-1----:R-:W-:Y:S02]  /*00d0*/  IMAD R16, R16, UR6, R17 ;  /* 0x0000000610107c24 */ /* 0x002fe4000f8e0211 */
[----:B------:R-:W-:Y:S01]  /*00e0*/  HFMA2 R17, -RZ, RZ, 0, 0 ;  /* 0x00000000ff117431 */ /* 0x000fe200000001ff */
[----:B------:R-:W2:Y:S04]  /*00f0*/  LDCU UR6, c[0x0][0x2f8] ;  /* 0x00005f00ff0677ac */ /* 0x000ea80008000800 */
[----:B------:R-:W-:Y:S02]  /*0100*/  ISETP.LT.U64.AND P0, PT, R16, UR4, PT ;  /* 0x0000000410007c0c */ /* 0x000fe4000bf11070 */
[----:B------:R-:W1:Y:S01]  /*0110*/  LDC.64 R8, c[0x0][0x3b8] ;  /* 0x0000ee00ff087b82 */ /* 0x000e620000000a00 */
[----:B---3--:R3:W-:Y:S04]  /*0120*/  STL.64 [R1], R2 ;  /* 0x0000000201007387 */ /* 0x0087e80000100a00 */
[----:B0-----:R0:W-:Y:S03]  /*0130*/  STL.64 [R1+0x8], R4 ;  /* 0x0000080401007387 */ /* 0x0011e60000100a00 */
[----:B------:R-:W5:Y:S01]  /*0140*/  LDC.64 R10, c[0x0][0x3c0] ;  /* 0x0000f000ff0a7b82 */ /* 0x000f620000000a00 */
[----:B---3--:R-:W-:Y:S01]  /*0150*/  MOV R2, R1 ;  /* 0x0000000100027202 */ /* 0x008fe20000000f00 */
[----:B------:R-:W-:Y:S01]  /*0160*/  HFMA2 R3, -RZ, RZ, 0, 0 ;  /* 0x00000000ff037431 */ /* 0x000fe200000001ff */
[----:B----4-:R0:W-:Y:S05]  /*0170*/  STL.64 [R1+0x10], R6 ;  /* 0x0000100601007387 */ /* 0x0101ea0000100a00 */
[----:B------:R-:W3:Y:S01]  /*0180*/  LDC.64 R12, c[0x0][0x3c8] ;  /* 0x0000f200ff0c7b82 */ /* 0x000ee20000000a00 */
[----:B--2---:R-:W-:-:S07]  /*0190*/  IADD.64 R2, R2, UR6 ;  /* 0x0000000602027c35 */ /* 0x004fce000f8e0200 */
[----:B------:R-:W2:Y:S01]  /*01a0*/  LDC.64 R14, c[0x0][0x3d0] ;  /* 0x0000f400ff0e7b82 */ /* 0x000ea20000000a00 */
[----:B-1----:R0:W-:Y:S04]  /*01b0*/  STL.64 [R1+0x18], R8 ;  /* 0x0000180801007387 */ /* 0x0021e80000100a00 */
[----:B-----5:R0:W-:Y:S04]  /*01c0*/  STL.64 [R1+0x20], R10 ;  /* 0x0000200a01007387 */ /* 0x0201e80000100a00 */
[----:B---3--:R0:W-:Y:S04]  /*01d0*/  STL.64 [R1+0x28], R12 ;  /* 0x0000280c01007387 */ /* 0x0081e80000100a00 */
[----:B--2---:R0:W-:Y:S01]  /*01e0*/  STL.64 [R1+0x30], R14 ;  /* 0x0000300e01007387 */ /* 0x0041e20000100a00 */
[----:B------:R-:W-:Y:S05]  /*01f0*/  @!P0 EXIT ;  /* 0x000000000000894d */ /* 0x000fea0003800000 */
[----:B------:R-:W-:Y:S02]  /*0200*/  IADD.64 R34, R2, 0xb8 ;  /* 0x000000b802227835 */ /* 0x000fe400078e0200 */
[----:B------:R-:W-:-:S07]  /*0210*/  MOV R19, 0x230 ;  /* 0x0000023000137802 */ /* 0x000fce0000000f00 */
[----:B0-----:R-:W-:Y:S05]  /*0220*/  CALL.REL.NOINC `($jit_computeValues$_ZN20kb31_septic_digest_tC1Ev) ;  /* 0x0000059800f47944 */ /* 0x001fea0003c00000 */
[----:B------:R-:W0:Y:S01]  /*0230*/  LDCU.U16 UR6, c[0x0][0x410] ;  /* 0x00008200ff0677ac */ /* 0x000e220008000400 */
[----:B------:R-:W1:Y:S01]  /*0240*/  LDC.64 R8, c[0x0][0x400] ;  /* 0x00010000ff087b82 */ /* 0x000e620000000a00 */
[----:B------:R-:W2:Y:S01]  /*0250*/  LDCU.U16 UR7, c[0x0][0x412] ;  /* 0x00008240ff0777ac */ /* 0x000ea20008000400 */
[----:B------:R-:W3:Y:S06]  /*0260*/  LDCU.U16 UR8, c[0x0][0x414] ;  /* 0x00008280ff0877ac */ /* 0x000eec0008000400 */
[----:B------:R-:W4:Y:S01]  /*0270*/  LDC.64 R10, c[0x0][0x408] ;  /* 0x00010200ff0a7b82 */ /* 0x000f220000000a00 */
[----:B------:R-:W5:Y:S01]  /*0280*/  LDCU.U16 UR9, c[0x0][0x416] ;  /* 0x000082c0ff0977ac */ /* 0x000f620008000400 */
[----:B------:R-:W1:Y:S06]  /*0290*/  LDCU.U16 UR10, c[0x0][0x430] ;  /* 0x00008600ff0a77ac */ /* 0x000e6c0008000400 */
[----:B------:R-:W4:Y:S01]  /*02a0*/  LDC.64 R12, c[0x0][0x418] ;  /* 0x00010600ff0c7b82 */ /* 0x000f220000000a00 */
[----:B0-----:R-:W-:Y:S01]  /*02b0*/  MOV R4, UR6 ;  /* 0x0000000600047c02 */ /* 0x001fe20008000f00 */
[----:B------:R-:W0:Y:S01]  /*02c0*/  LDCU.U16 UR11, c[0x0][0x432] ;  /* 0x00008640ff0b77ac */ /* 0x000e220008000400 */
[----:B--2---:R-:W-:Y:S01]  /*02d0*/  MOV R5, UR7 ;  /* 0x0000000700057c02 */ /* 0x004fe20008000f00 */
[----:B------:R-:W2:Y:S04]  /*02e0*/  LDCU.U16 UR12, c[0x0][0x434] ;  /* 0x00008680ff0c77ac */ /* 0x000ea80008000400 */
[----:B------:R-:W0:Y:S01]  /*02f0*/  LDC.64 R14, c[0x0][0x420] ;  /* 0x00010800ff0e7b82 */ /* 0x000e220000000a00 */
[----:B---3--:R-:W-:Y:S01]  /*0300*/  MOV R0, UR8 ;  /* 0x0000000800007c02 */ /* 0x008fe20008000f00 */
[----:B------:R-:W-:Y:S01]  /*0310*/  PRMT R4, R4, 0x5410, R5 ;  /* 0x0000541004047816 */ /* 0x000fe20000000005 */
[----:B------:R-:W3:Y:S01]  /*0320*/  LDCU.U16 UR13, c[0x0][0x436] ;  /* 0x000086c0ff0d77ac */ /* 0x000ee20008000400 */
[----:B-1----:R-:W-:Y:S01]  /*0330*/  STL.64 [R1+0x40], R8 ;  /* 0x0000400801007387 */ /* 0x002fe20000100a00 */
[----:B-----5:R-:W-:Y:S01]  /*0340*/  MOV R7, UR9 ;  /* 0x0000000900077c02 */ /* 0x020fe20008000f00 */
[----:B------:R-:W1:Y:S02]  /*0350*/  LDCU.U16 UR14, c[0x0][0x450] ;  /* 0x00008a00ff0e77ac */ /* 0x000e640008000400 */
[----:B------:R-:W5:Y:S01]  /*0360*/  LDC.64 R20, c[0x0][0x468] ;  /* 0x00011a00ff147b82 */ /* 0x000f620000000a00 */
[----:B----4-:R-:W-:Y:S01]  /*0370*/  STL.64 [R1+0x48], R10 ;  /* 0x0000480a01007387 */ /* 0x010fe20000100a00 */
[----:B------:R-:W-:Y:S01]  /*0380*/  PRMT R5, R0, 0x5410, R7 ;  /* 0x0000541000057816 */ /* 0x000fe20000000007 */
[----:B------:R-:W4:Y:S01]  /*0390*/  LDCU.U16 UR15, c[0x0][0x452] ;  /* 0x00008a40ff0f77ac */ /* 0x000f220008000400 */
[----:B------:R-:W5:Y:S04]  /*03a0*/  LDCU.U16 UR6, c[0x0][0x454] ;  /* 0x00008a80ff0677ac */ /* 0x000f680008000400 */
[----:B------:R-:W5:Y:S01]  /*03b0*/  LDC.64 R22, c[0x0][0x438] ;  /* 0x00010e00ff167b82 */ /* 0x000f620000000a00 */
[----:B------:R-:W-:Y:S01]  /*03c0*/  STL.64 [R1+0x58], R12 ;  /* 0x0000580c01007387 */ /* 0x000fe20000100a00 */
[----:B--2---:R-:W-:Y:S01]  /*03d0*/  MOV R0, UR12 ;  /* 0x0000000c00007c02 */ /* 0x004fe20008000f00 */
[----:B------:R-:W2:Y:S02]  /*03e0*/  LDCU.U16 UR7, c[0x0][0x456] ;  /* 0x00008ac0ff0777ac */ /* 0x000ea40008000400 */
[----:B------:R2:W-:Y:S01]  /*03f0*/  STL.64 [R1+0x50], R4 ;  /* 0x0000500401007387 */ /* 0x0005e20000100a00 */
[----:B---3--:R-:W-:-:S02]  /*0400*/  MOV R37, UR13 ;  /* 0x0000000d00257c02 */ /* 0x008fc40008000f00 */
[----:B------:R-:W3:Y:S01]  /*0410*/  LDC.64 R24, c[0x0][0x440] ;  /* 0x00011000ff187b82 */ /* 0x000ee20000000a00 */
[----:B0-----:R-:W-:Y:S01]  /*0420*/  STL.64 [R1+0x60], R14 ;  /* 0x0000600e01007387 */ /* 0x001fe20000100a00 */
[----:B-1----:R-:W-:Y:S01]  /*0430*/  MOV R36, UR14 ;  /* 0x0000000e00247c02 */ /* 0x002fe20008000f00 */
[----:B----4-:R-:W-:-:S05]  /*0440*/  MOV R39, UR15 ;  /* 0x0000000f00277c02 */ /* 0x010fca0008000f00 */
[----:B------:R-:W0:Y:S01]  /*0450*/  LDC.64 R26, c[0x0][0x448] ;  /* 0x00011200ff1a7b82 */ /* 0x000e220000000a00 */
[----:B-----5:R-:W-:Y:S01]  /*0460*/  STL.64 [R1+0x78], R20 ;  /* 0x0000781401007387 */ /* 0x020fe20000100a00 */
[----:B--2---:R-:W-:Y:S01]  /*0470*/  MOV R4, UR10 ;  /* 0x0000000a00047c02 */ /* 0x004fe20008000f00 */
[----:B------:R-:W-:Y:S01]  /*0480*/  MOV R5, UR11 ;  /* 0x0000000b00057c02 */ /* 0x000fe20008000f00 */
[----:B------:R-:W-:Y:S01]  /*0490*/  MOV R38, UR6 ;  /* 0x0000000600267c02 */ /* 0x000fe20008000f00 */
[----:B------:R-:W-:-:S03]  /*04a0*/  MOV R41, UR7 ;  /* 0x0000000700297c02 */ /* 0x000fc60008000f00 */
[----:B------:R-:W1:Y:S01]  /*04b0*/  LDC.64 R28, c[0x0][0x458] ;  /* 0x00011600ff1c7b82 */ /* 0x000e620000000a00 */
[----:B------:R-:W-:Y:S01]  /*04c0*/  STL.64 [R1+0x80], R22 ;  /* 0x0000801601007387 */ /* 0x000fe20000100a00 */
[----:B------:R-:W-:Y:S02]  /*04d0*/  PRMT R4, R4, 0x5410, R5 ;  /* 0x0000541004047816 */ /* 0x000fe40000000005 */
[----:B------:R-:W-:Y:S01]  /*04e0*/  PRMT R5, R0, 0x5410, R37 ;  /* 0x0000541000057816 */ /* 0x000fe20000000025 */
[----:B------:R-:W-:-:S03]  /*04f0*/  MOV R0, R34 ;  /* 0x0000002200007202 */ /* 0x000fc60000000f00 */
[----:B------:R-:W2:Y:S01]  /*0500*/  LDC.64 R30, c[0x0][0x390] ;  /* 0x0000e400ff1e7b82 */ /* 0x000ea20000000a00 */
[----:B---3--:R-:W-:Y:S04]  /*0510*/  STL.64 [R1+0x88], R24 ;  /* 0x0000881801007387 */ /* 0x008fe80000100a00 */
[----:B------:R3:W-:Y:S03]  /*0520*/  STL.64 [R1+0x70], R4 ;  /* 0x0000700401007387 */ /* 0x0007e60000100a00 */
[----:B------:R-:W4:Y:S01]  /*0530*/  LDC.64 R32, c[0x0][0x398] ;  /* 0x0000e600ff207b82 */ /* 0x000f220000000a00 */
[----:B0-----:R-:W-:Y:S07]  /*0540*/  STL.64 [R1+0x90], R26 ;  /* 0x0000901a01007387 */ /* 0x001fee0000100a00 */
[----:B------:R-:W0:Y:S01]  /*0550*/  LDC.64 R6, c[0x0][0x3f8] ;  /* 0x0000fe00ff067b82 */ /* 0x000e220000000a00 */
[----:B-1----:R-:W-:Y:S01]  /*0560*/  STL.64 [R1+0xa0], R28 ;  /* 0x0000a01c01007387 */ /* 0x002fe20000100a00 */
[----:B---3--:R-:W-:-:S02]  /*0570*/  PRMT R4, R36, 0x5410, R39 ;  /* 0x0000541024047816 */ /* 0x008fc40000000027 */
[----:B------:R-:W-:-:S04]  /*0580*/  PRMT R5, R38, 0x5410, R41 ;  /* 0x0000541026057816 */ /* 0x000fc80000000029 */
[----:B------:R-:W1:Y:S01]  /*0590*/  LDC.64 R18, c[0x0][0x428] ;  /* 0x00010a00ff127b82 */ /* 0x000e620000000a00 */
[----:B--2---:R-:W-:Y:S04]  /*05a0*/  STL.64 [R1+0xa8], R30 ;  /* 0x0000a81e01007387 */ /* 0x004fe80000100a00 */
[----:B------:R2:W-:Y:S04]  /*05b0*/  STL.64 [R1+0x98], R4 ;  /* 0x0000980401007387 */ /* 0x0005e80000100a00 */
[----:B----4-:R-:W-:Y:S04]  /*05c0*/  STL.64 [R1+0xb0], R32 ;  /* 0x0000b02001007387 */ /* 0x010fe80000100a00 */
[----:B0-----:R0:W-:Y:S01]  /*05d0*/  STL.64 [R1+0x38], R6 ;  /* 0x0000380601007387 */ /* 0x0011e20000100a00 */
[----:B--2---:R-:W-:Y:S01]  /*05e0*/  MOV R5, R35 ;  /* 0x0000002300057202 */ /* 0x004fe20000000f00 */
[----:B------:R-:W-:-:S02]  /*05f0*/  MOV R4, R2 ;  /* 0x0000000200047202 */ /* 0x000fc40000000f00 */
[----:B-1----:R1:W-:Y:S01]  /*0600*/  STL.64 [R1+0x68], R18 ;  /* 0x0000681201007387 */ /* 0x0023e20000100a00 */
[----:B0-----:R-:W-:Y:S01]  /*0610*/  MOV R7, R3 ;  /* 0x0000000300077202 */ /* 0x001fe20000000f00 */
[----:B-1----:R-:W-:-:S07]  /*0620*/  MOV R18, 0x640 ;  /* 0x0000064000127802 */ /* 0x002fce0000000f00 */
[----:B------:R-:W-:Y:S05]  /*0630*/  CALL.REL.NOINC `($jit_computeValues$_ZN23kb31_septic_extension_taSERKS_) ;  /* 0x0000059800bc7944 */ /* 0x000fea0003c00000 */
[----:B------:R-:W0:Y:S01]  /*0640*/  LDCU UR7, c[0x0][0x3e8] ;  /* 0x00007d00ff0777ac */ /* 0x000e220008000800 */
[C---:B------:R-:W-:Y:S02]  /*0650*/  IADD.64 R4, R2.reuse, 0xd4 ;  /* 0x000000d402047835 */ /* 0x040fe400078e0200 */
[----:B------:R-:W-:Y:S02]  /*0660*/  IADD.64 R6, R2, 0x1c ;  /* 0x0000001c02067835 */ /* 0x000fe400078e0200 */
[----:B------:R-:W0:Y:S01]  /*0670*/  LDCU UR6, c[0x0][0x3d8] ;  /* 0x00007b00ff0677ac */ /* 0x000e220008000800 */
[----:B------:R-:W-:Y:S01]  /*0680*/  MOV R18, 0x730 ;  /* 0x0000073000127802 */ /* 0x000fe20000000f00 */
[----:B------:R-:W-:Y:S02]  /*0690*/  MOV R0, R4 ;  /* 0x0000000400007202 */ /* 0x000fe40000000f00 */
[----:B------:R-:W-:Y:S01]  /*06a0*/  MOV R4, R6 ;  /* 0x0000000600047202 */ /* 0x000fe20000000f00 */
[----:B------:R-:W1:Y:S01]  /*06b0*/  LDCU.64 UR12, c[0x0][0x358] ;  /* 0x00006b00ff0c77ac */ /* 0x000e620008000a00 */
[----:B0-----:R-:W-:-:S03]  /*06c0*/  UIADD3 UR6, UPT, UPT, UR7, -UR6, URZ ;  /* 0x8000000607067290 */ /* 0x001fc6000fffe0ff */
[----:B------:R-:W-:Y:S02]  /*06d0*/  UMOV UR7, 0x1 ;  /* 0x0000000100077882 */ /* 0x000fe40000000000 */
[----:B------:R-:W-:-:S04]  /*06e0*/  USHF.L.U32 UR6, UR7, UR6, URZ ;  /* 0x0000000607067299 */ /* 0x000fc800080006ff */
[----:B------:R-:W-:Y:S02]  /*06f0*/  USHF.R.S32.HI UR7, URZ, 0x1f, UR6 ;  /* 0x0000001fff077899 */ /* 0x000fe40008011406 */
[----:B------:R-:W-:-:S04]  /*0700*/  MOV R8, UR6 ;  /* 0x0000000600087c02 */ /* 0x000fc80008000f00 */
[----:B-1----:R-:W-:-:S07]  /*0710*/  MOV R9, UR7 ;  /* 0x0000000700097c02 */ /* 0x002fce0008000f00 */
[----:B------:R-:W-:Y:S05]  /*0720*/  CALL.REL.NOINC `($jit_computeValues$_ZN23kb31_septic_extension_taSERKS_) ;  /* 0x0000059800807944 */ /* 0x000fea0003c00000 */
[----:B------:R-:W2:Y:S01]  /*0730*/  LDL.64 R18, [R1+0x58] ;  /* 0x0000580001127983 */ /* 0x000ea20000100a00 */
[----:B------:R-:W0:Y:S01]  /*0740*/  LDCU.64 UR6, c[0x0][0x480] ;  /* 0x00009000ff0677ac */ /* 0x000e220008000a00 */
[----:B------:R-:W1:Y:S02]  /*0750*/  LDC.64 R14, c[0x0][0x460] ;  /* 0x00011800ff0e7b82 */ /* 0x000e640000000a00 */
[----:B------:R-:W3:Y:S01]  /*0760*/  LDL.64 R12, [R1+0x68] ;  /* 0x00006800010c7983 */ /* 0x000ee20000100a00 */
[----:B------:R-:W-:Y:S01]  /*0770*/  IMAD.SHL.U32 R2, R16, 0x4, RZ ;  /* 0x0000000410027824 */ /* 0x000fe200078e00ff */
[----:B------:R-:W-:Y:S01]  /*0780*/  SHF.R.U32.HI R3, RZ, 0x1e, R16 ;  /* 0x0000001eff037819 */ /* 0x000fe20000011610 */
[----:B------:R-:W4:Y:S01]  /*0790*/  LDCU.128 UR8, c[0x0][0x470] ;  /* 0x00008e00ff0877ac */ /* 0x000f220008000c00 */
[----:B------:R-:W-:Y:S01]  /*07a0*/  MOV R10, UR4 ;  /* 0x00000004000a7c02 */ /* 0x000fe20008000f00 */
[----:B------:R-:W-:-:S05]  /*07b0*/  MOV R11, UR5 ;  /* 0x00000005000b7c02 */ /* 0x000fca0008000f00 */
[----:B------:R-:W-:Y:S01]  /*07c0*/  STL.64 [R1+0x130], R10 ;  /* 0x0001300a01007387 */ /* 0x000fe20000100a00 */
[----:B0-----:R-:W-:-:S06]  /*07d0*/  IADD.64 R20, R2, UR6 ;  /* 0x0000000602147c35 */ /* 0x001fcc000f8e0200 */
[----:B------:R0:W4:Y:S04]  /*07e0*/  LDG.E R0, desc[UR12][R20.64] ;  /* 0x0000000c14007981 */ /* 0x000128000c1e1900 */
[----:B-1----:R1:W-:Y:S01]  /*07f0*/  STL.64 [R1+0x100], R14 ;  /* 0x0001000e01007387 */ /* 0x0023e20000100a00 */
[----:B--2---:R-:W-:Y:S02]  /*0800*/  IADD.64 R236, R2, R18 ;  /* 0x0000001202ec7235 */ /* 0x004fe400078e0200 */
[----:B---3--:R-:W-:-:S04]  /*0810*/  IMAD R22, R13, 0xc, RZ ;  /* 0x0000000c0d167824 */ /* 0x008fc800078e02ff */
[----:B------:R-:W-:-:S04]  /*0820*/  IMAD.WIDE.U32 R4, R12, 0xc, R236 ;  /* 0x0000000c0c047825 */ /* 0x000fc800078e00ec */
[----:B------:R-:W-:Y:S01]  /*0830*/  IMAD R34, R13, 0x2c, RZ ;  /* 0x0000002c0d227824 */ /* 0x000fe200078e02ff */
[----:B------:R-:W-:Y:S01]  /*0840*/  IADD3 R23, PT, PT, R5, R22, RZ ;  /* 0x0000001605177210 */ /* 0x000fe20007ffe0ff */
[----:B0-----:R-:W-:-:S04]  /*0850*/  IMAD.WIDE.U32 R20, R12, 0x2c, R236 ;  /* 0x0000002c0c147825 */ /* 0x001fc800078e00ec */
[----:B------:R-:W-:Y:S01]  /*0860*/  IMAD R5, R13, 0x1c, RZ ;  /* 0x0000001c0d057824 */ /* 0x000fe200078e02ff */
[----:B------:R-:W-:Y:S01]  /*0870*/  IADD3 R35, PT, PT, R21, R34, RZ ;  /* 0x0000002215237210 */ /* 0x000fe20007ffe0ff */
[----:B------:R-:W-:Y:S02]  /*0880*/  IMAD R32, R13, 0x28, RZ ;  /* 0x000000280d207824 */ /* 0x000fe400078e02ff */
[----:B------:R-:W-:-:S04]  /*0890*/  IMAD.WIDE.U32 R250, R12, 0x1c, R236 ;  /* 0x0000001c0cfa7825 */ /* 0x000fc800078e00ec */
[----:B-1----:R-:W-:-:S04]  /*08a0*/  IMAD.WIDE.U32 R14, R12, 0x28, R236 ;  /* 0x000000280c0e7825 */ /* 0x002fc800078e00ec */
[----:B------:R-:W-:Y:S02]  /*08b0*/  IMAD R21, R13, 0x44, RZ ;  /* 0x000000440d157824 */ /* 0x000fe400078e02ff */
[C-C-:B------:R-:W-:Y:S01]  /*08c0*/  IMAD.WIDE.U32 R38, R12.reuse, 0x44, R236.reuse ;  /* 0x000000440c267825 */ /* 0x140fe200078e00ec */
[----:B------:R-:W-:Y:S02]  /*08d0*/  IADD3 R251, PT, PT, R251, R5, RZ ;  /* 0x00000005fbfb7210 */ /* 0x000fe40007ffe0ff */
[----:B------:R-:W-:Y:S01]  /*08e0*/  IADD3 R33, PT, PT, R15, R32, RZ ;  /* 0x000000200f217210 */ /* 0x000fe20007ffe0ff */
[----:B------:R-:W-:Y:S01]  /*08f0*/  IMAD R5, R13, 0x34, RZ ;  /* 0x000000340d057824 */ /* 0x000fe200078e02ff */
[----:B------:R-:W-:Y:S01]  /*0900*/  IADD3 R39, PT, PT, R39, R21, RZ ;  /* 0x0000001527277210 */ /* 0x000fe20007ffe0ff */
[----:B------:R-:W-:Y:S02]  /*0910*/  IMAD R15, R13, 0x3c, RZ ;  /* 0x0000003c0d0f7824 */ /* 0x000fe400078e02ff */
[----:B------:R-:W-:-:S04]  /*0920*/  IMAD.WIDE.U32 R206, R12, 0x34, R236 ;  /* 0x000000340cce7825 */ /* 0x000fc800078e00ec */
[----:B------:R-:W-:-:S04]  /*0930*/  IMAD.WIDE.U32 R248, R12, 0x3c, R236 ;  /* 0x0000003c0cf87825 */ /* 0x000fc800078e00ec */
        /* <DEDUP_REMOVED lines=56> */
[----:B------:R-:W-:Y:S01]  /*0cc0*/  MOV R22, R4 ;  /* 0x0000000400167202 */ /* 0x000fe20000000f00 */
[----:B------:R-:W-:Y:S02]  /*0cd0*/  IADD3 R69, PT, PT, R69, R5, RZ ;  /* 0x0000000545457210 */ /* 0x000fe40007ffe0ff */
[----:B------:R-:W-:Y:S01]  /*0ce0*/  IADD3 R75, PT, PT, R75, R15, RZ ;  /* 0x0000000f4b4b7210 */ /* 0x000fe20007ffe0ff */
[----:B------:R-:W-:Y:S01]  /*0cf0*/  IMAD R15, R13, 0xc8, RZ ;  /* 0x000000c80d0f7824 */ /* 0x000fe200078e02ff */
[----:B------:R-:W-:Y:S01]  /*0d00*/  IADD3 R235, PT, PT, R235, R21, RZ ;  /* 0x00000015ebeb7210 */ /* 0x000fe20007ffe0ff */
[----:B------:R-:W-:-:S04]  /*0d10*/  IMAD.WIDE.U32 R4, R12, 0xc8, R236 ;  /* 0x000000c80c047825 */ /* 0x000fc800078e00ec */
[----:B------:R-:W-:Y:S02]  /*0d20*/  IMAD R21, R13, 0xdc, RZ ;  /* 0x000000dc0d157824 */ /* 0x000fe400078e02ff */
[----:B------:R-:W-:Y:S01]  /*0d30*/  IMAD.WIDE.U32 R230, R12, 0xdc, R236 ;  /* 0x000000dc0ce67825 */ /* 0x000fe200078e00ec */
[----:B------:R-:W-:Y:S01]  /*0d40*/  MOV R32, R14 ;  /* 0x0000000e00207202 */ /* 0x000fe20000000f00 */
[----:B------:R-:W-:Y:S01]  /*0d50*/  MOV R34, R20 ;  /* 0x0000001400227202 */ /* 0x000fe20000000f00 */
[----:B------:R-:W-:Y:S01]  /*0d60*/  IADD3 R5, PT, PT, R5, R15, RZ ;  /* 0x0000000f05057210 */ /* 0x000fe20007ffe0ff */
[----:B----4-:R-:W-:-:S03]  /*0d70*/  IADD.64 R14, R2, UR8 ;  /* 0x00000008020e7c35 */ /* 0x010fc6000f8e0200 */
[----:B------:R-:W-:Y:S01]  /*0d80*/  IADD3 R231, PT, PT, R231, R21, RZ ;  /* 0x00000015e7e77210 */ /* 0x000fe20007ffe0ff */
[----:B------:R-:W-:Y:S02]  /*0d90*/  IADD.64 R20, R2, UR10 ;  /* 0x0000000a02147c35 */ /* 0x000fe4000f8e0200 */
[----:B------:R-:W-:Y:S01]  /*0da0*/  IMAD R24, R13, 0x18, RZ ;  /* 0x000000180d187824 */ /* 0x000fe200078e02ff */
[----:B------:R0:W2:Y:S01]  /*0db0*/  LDG.E R2, desc[UR12][R14.64] ;  /* 0x0000000c0e027981 */ /* 0x0000a2000c1e1900 */
[----:B------:R-:W-:-:S03]  /*0dc0*/  IMAD.WIDE.U32 R26, R12, 0x18, R236 ;  /* 0x000000180c1a7825 */ /* 0x000fc600078e00ec */
[----:B------:R1:W2:Y:S01]  /*0dd0*/  LDG.E R3, desc[UR12][R20.64] ;  /* 0x0000000c14037981 */ /* 0x0002a2000c1e1900 */
[----:B------:R-:W-:Y:S01]  /*0de0*/  IMAD R208, R13, 0x14, RZ ;  /* 0x000000140dd07824 */ /* 0x000fe200078e02ff */
[----:B------:R-:W-:Y:S01]  /*0df0*/  IADD3 R25, PT, PT, R27, R24, RZ ;  /* 0x000000181b197210 */ /* 0x000fe20007ffe0ff */
[----:B------:R-:W-:Y:S01]  /*0e00*/  IMAD.WIDE.U32 R6, R12, 0x14, R236 ;  /* 0x000000140c067825 */ /* 0x000fe200078e00ec */
[----:B------:R-:W-:-:S03]  /*0e10*/  MOV R24, R26 ;  /* 0x0000001a00187202 */ /* 0x000fc60000000f00 */
[----:B------:R-:W-:Y:S01]  /*0e20*/  IMAD R10, R13, 0x30, RZ ;  /* 0x000000300d0a7824 */ /* 0x000fe200078e02ff */
[----:B------:R-:W-:Y:S01]  /*0e30*/  IADD3 R209, PT, PT, R7, R208, RZ ;  /* 0x000000d007d17210 */ /* 0x000fe20007ffe0ff */
[----:B------:R-:W-:Y:S02]  /*0e40*/  IMAD R7, R13, 0x24, RZ ;  /* 0x000000240d077824 */ /* 0x000fe400078e02ff */
[----:B------:R-:W-:-:S04]  /*0e50*/  IMAD.WIDE.U32 R150, R12, 0x24, R236 ;  /* 0x000000240c967825 */ /* 0x000fc800078e00ec */
[----:B------:R-:W-:Y:S01]  /*0e60*/  IMAD.WIDE.U32 R26, R12, 0x30, R236 ;  /* 0x000000300c1a7825 */ /* 0x000fe200078e00ec */
[----:B------:R-:W-:-:S03]  /*0e70*/  IADD3 R151, PT, PT, R151, R7, RZ ;  /* 0x0000000797977210 */ /* 0x000fc60007ffe0ff */
        /* <DEDUP_REMOVED lines=34> */
[C-C-:B------:R-:W-:Y:S01]  /*10a0*/  IMAD.WIDE.U32 R152, R12.reuse, 0xb0, R236.reuse ;  /* 0x000000b00c987825 */ /* 0x140fe200078e00ec */
[----:B------:R-:W-:Y:S01]  /*10b0*/  MOV R208, R6 ;  /* 0x0000000600d07202 */ /* 0x000fe20000000f00 */
[----:B------:R-:W-:Y:S02]  /*10c0*/  IADD3 R63, PT, PT, R63, R7, RZ ;  /* 0x000000073f3f7210 */ /* 0x000fe40007ffe0ff */
[----:B------:R-:W-:Y:S01]  /*10d0*/  IMAD R37, R13, 0xc4, RZ ;  /* 0x000000c40d257824 */ /* 0x000fe200078e02ff */
[----:B------:R-:W-:Y:S01]  /*10e0*/  IADD3 R153, PT, PT, R153, R27, RZ ;  /* 0x0000001b99997210 */ /* 0x000fe20007ffe0ff */
[----:B------:R-:W-:Y:S02]  /*10f0*/  IMAD R27, R13, 0xc0, RZ ;  /* 0x000000c00d1b7824 */ /* 0x000fe400078e02ff */
[----:B------:R-:W-:-:S04]  /*1100*/  IMAD.WIDE.U32 R6, R12, 0xc0, R236 ;  /* 0x000000c00c067825 */ /* 0x000fc800078e00ec */
[----:B------:R-:W-:-:S04]  /*1110*/  IMAD.WIDE.U32 R72, R12, 0xc4, R236 ;  /* 0x000000c40c487825 */ /* 0x000fc800078e00ec */
[----:B------:R-:W-:Y:S02]  /*1120*/  IMAD R89, R13, 0xf4, RZ ;  /* 0x000000f40d597824 */ /* 0x000fe400078e02ff */
[----:B------:R-:W-:Y:S01]  /*1130*/  IMAD.WIDE.U32 R224, R12, 0xf4, R236 ;  /* 0x000000f40ce07825 */ /* 0x000fe200078e00ec */
[----:B------:R-:W-:Y:S02]  /*1140*/  IADD3 R7, PT, PT, R7, R27, RZ ;  /* 0x0000001b07077210 */ /* 0x000fe40007ffe0ff */
[----:B------:R-:W-:Y:S01]  /*1150*/  IADD3 R73, PT, PT, R73, R37, RZ ;  /* 0x0000002549497210 */ /* 0x000fe20007ffe0ff */
[----:B------:R-:W-:Y:S01]  /*1160*/  IMAD R27, R13, 0xd0, RZ ;  /* 0x000000d00d1b7824 */ /* 0x000fe200078e02ff */
[----:B------:R-:W-:Y:S01]  /*1170*/  IADD3 R225, PT, PT, R225, R89, RZ ;  /* 0x00000059e1e17210 */ /* 0x000fe20007ffe0ff */
[C---:B------:R-:W-:Y:S02]  /*1180*/  IMAD R37, R13.reuse, 0xd4, RZ ;  /* 0x000000d40d257824 */ /* 0x040fe400078e02ff */
[----:B------:R-:W-:-:S02]  /*1190*/  IMAD R81, R13, 0xd8, RZ ;  /* 0x000000d80d517824 */ /* 0x000fc400078e02ff */
[----:B------:R-:W-:-:S04]  /*11a0*/  IMAD.WIDE.U32 R76, R12, 0xd0, R236 ;  /* 0x000000d00c4c7825 */ /* 0x000fc800078e00ec */
[----:B------:R-:W-:-:S04]  /*11b0*/  IMAD.WIDE.U32 R232, R12, 0xd4, R236 ;  /* 0x000000d40ce87825 */ /* 0x000fc800078e00ec */
[----:B------:R-:W-:-:S04]  /*11c0*/  IMAD.WIDE.U32 R78, R12, 0xd8, R236 ;  /* 0x000000d80c4e7825 */ /* 0x000fc800078e00ec */
[----:B0-----:R-:W-:Y:S02]  /*11d0*/  IMAD R15, R13, 0x104, RZ ;  /* 0x000001040d0f7824 */ /* 0x001fe400078e02ff */
[----:B------:R-:W-:Y:S01]  /*11e0*/  IMAD.WIDE.U32 R88, R12, 0x104, R236 ;  /* 0x000001040c587825 */ /* 0x000fe200078e00ec */
[----:B------:R-:W-:Y:S02]  /*11f0*/  IADD3 R77, PT, PT, R77, R27, RZ ;  /* 0x0000001b4d4d7210 */ /* 0x000fe40007ffe0ff */
[----:B------:R-:W-:Y:S02]  /*1200*/  IADD3 R233, PT, PT, R233, R37, RZ ;  /* 0x00000025e9e97210 */ /* 0x000fe40007ffe0ff */
[----:B------:R-:W-:Y:S01]  /*1210*/  IADD3 R79, PT, PT, R79, R81, RZ ;  /* 0x000000514f4f7210 */ /* 0x000fe20007ffe0ff */
[----:B------:R-:W-:Y:S01]  /*1220*/  IMAD R27, R13, 0xe0, RZ ;  /* 0x000000e00d1b7824 */ /* 0x000fe200078e02ff */
[----:B------:R-:W-:Y:S01]  /*1230*/  IADD3 R89, PT, PT, R89, R15, RZ ;  /* 0x0000000f59597210 */ /* 0x000fe20007ffe0ff */
[----:B------:R-:W-:-:S02]  /*1240*/  IMAD R37, R13, 0xe4, RZ ;  /* 0x000000e40d257824 */ /* 0x000fc400078e02ff */
[----:B------:R-:W-:Y:S02]  /*1250*/  IMAD R85, R13, 0xe8, RZ ;  /* 0x000000e80d557824 */ /* 0x000fe400078e02ff */
[----:B------:R-:W-:-:S04]  /*1260*/  IMAD.WIDE.U32 R80, R12, 0xe0, R236 ;  /* 0x000000e00c507825 */ /* 0x000fc800078e00ec */
[----:B------:R-:W-:-:S04]  /*1270*/  IMAD.WIDE.U32 R228, R12, 0xe4, R236 ;  /* 0x000000e40ce47825 */ /* 0x000fc800078e00ec */
[----:B------:R-:W-:-:S04]  /*1280*/  IMAD.WIDE.U32 R82, R12, 0xe8, R236 ;  /* 0x000000e80c527825 */ /* 0x000fc800078e00ec */
[----:B------:R-:W-:Y:S02]  /*1290*/  IMAD R93, R13, 0xfc, RZ ;  /* 0x000000fc0d5d7824 */ /* 0x000fe400078e02ff */
[----:B------:R-:W-:-:S04]  /*12a0*/  IMAD.WIDE.U32 R222, R12, 0xfc, R236 ;  /* 0x000000fc0cde7825 */ /* 0x000fc800078e00ec */
[C---:B------:R-:W-:Y:S02]  /*12b0*/  IMAD R15, R13.reuse, 0x118, RZ ;  /* 0x000001180d0f7824 */ /* 0x040fe400078e02ff */
[----:B------:R-:W-:Y:S02]  /*12c0*/  IMAD R99, R13, 0x128, RZ ;  /* 0x000001280d637824 */ /* 0x000fe400078e02ff */
[----:B------:R-:W-:-:S04]  /*12d0*/  IMAD.WIDE.U32 R216, R12, 0x118, R236 ;  /* 0x000001180cd87825 */ /* 0x000fc800078e00ec */
[----:B------:R-:W-:Y:S01]  /*12e0*/  IMAD.WIDE.U32 R212, R12, 0x128, R236 ;  /* 0x000001280cd47825 */ /* 0x000fe200078e00ec */
[----:B------:R-:W-:Y:S02]  /*12f0*/  IADD3 R81, PT, PT, R81, R27, RZ ;  /* 0x0000001b51517210 */ /* 0x000fe40007ffe0ff */
[----:B------:R-:W-:Y:S02]  /*1300*/  IADD3 R229, PT, PT, R229, R37, RZ ;  /* 0x00000025e5e57210 */ /* 0x000fe40007ffe0ff */
[----:B------:R-:W-:Y:S02]  /*1310*/  IADD3 R83, PT, PT, R83, R85, RZ ;  /* 0x0000005553537210 */ /* 0x000fe40007ffe0ff */
[----:B------:R-:W-:Y:S02]  /*1320*/  IADD3 R223, PT, PT, R223, R93, RZ ;  /* 0x0000005ddfdf7210 */ /* 0x000fe40007ffe0ff */
[----:B------:R-:W-:Y:S02]  /*1330*/  IADD3 R217, PT, PT, R217, R15, RZ ;  /* 0x0000000fd9d97210 */ /* 0x000fe40007ffe0ff */
[----:B------:R-:W-:Y:S01]  /*1340*/  IADD3 R213, PT, PT, R213, R99, RZ ;  /* 0x00000063d5d57210 */ /* 0x000fe20007ffe0ff */
[----:B------:R-:W-:-:S02]  /*1350*/  IMAD R27, R13, 0xec, RZ ;  /* 0x000000ec0d1b7824 */ /* 0x000fc400078e02ff */
[C---:B------:R-:W-:Y:S02]  /*1360*/  IMAD R37, R13.reuse, 0xf0, RZ ;  /* 0x000000f00d257824 */ /* 0x040fe400078e02ff */
[----:B------:R-:W-:Y:S02]  /*1370*/  IMAD R91, R13, 0xf8, RZ ;  /* 0x000000f80d5b7824 */ /* 0x000fe400078e02ff */
[----:B------:R-:W-:-:S04]  /*1380*/  IMAD.WIDE.U32 R226, R12, 0xec, R236 ;  /* 0x000000ec0ce27825 */ /* 0x000fc800078e00ec */
[----:B------:R-:W-:-:S04]  /*1390*/  IMAD.WIDE.U32 R84, R12, 0xf0, R236 ;  /* 0x000000f00c547825 */ /* 0x000fc800078e00ec */
[----:B------:R-:W-:-:S04]  /*13a0*/  IMAD.WIDE.U32 R86, R12, 0xf8, R236 ;  /* 0x000000f80c567825 */ /* 0x000fc800078e00ec */
[C---:B-1----:R-:W-:Y:S02]  /*13b0*/  IMAD R21, R13.reuse, 0x108, RZ ;  /* 0x000001080d157824 */ /* 0x042fe400078e02ff */
[----:B------:R-:W-:Y:S02]  /*13c0*/  IMAD R95, R13, 0x114, RZ ;  /* 0x000001140d5f7824 */ /* 0x000fe400078e02ff */
[----:B------:R-:W-:-:S04]  /*13d0*/  IMAD.WIDE.U32 R220, R12, 0x108, R236 ;  /* 0x000001080cdc7825 */ /* 0x000fc800078e00ec */
[----:B------:R-:W-:-:S04]  /*13e0*/  IMAD.WIDE.U32 R92, R12, 0x114, R236 ;  /* 0x000001140c5c7825 */ /* 0x000fc800078e00ec */
[----:B------:R-:W-:Y:S02]  /*13f0*/  IMAD R15, R13, 0x12c, RZ ;  /* 0x0000012c0d0f7824 */ /* 0x000fe400078e02ff */
[----:B------:R-:W-:Y:S01]  /*1400*/  IMAD.WIDE.U32 R98, R12, 0x12c, R236 ;  /* 0x0000012c0c627825 */ /* 0x000fe200078e00ec */
[----:B------:R-:W-:Y:S02]  /*1410*/  IADD3 R227, PT, PT, R227, R27, RZ ;  /* 0x0000001be3e37210 */ /* 0x000fe40007ffe0ff */
[----:B------:R-:W-:Y:S02]  /*1420*/  IADD3 R85, PT, PT, R85, R37, RZ ;  /* 0x0000002555557210 */ /* 0x000fe40007ffe0ff */
[----:B------:R-:W-:Y:S02]  /*1430*/  IADD3 R87, PT, PT, R87, R91, RZ ;  /* 0x0000005b57577210 */ /* 0x000fe40007ffe0ff */
[----:B------:R-:W-:Y:S02]  /*1440*/  IADD3 R221, PT, PT, R221, R21, RZ ;  /* 0x00000015dddd7210 */ /* 0x000fe40007ffe0ff */
[----:B------:R-:W-:-:S02]  /*1450*/  IADD3 R93, PT, PT, R93, R95, RZ ;  /* 0x0000005f5d5d7210 */ /* 0x000fc40007ffe0ff */
[----:B------:R-:W-:Y:S01]  /*1460*/  IADD3 R99, PT, PT, R99, R15, RZ ;  /* 0x0000000f63637210 */ /* 0x000fe20007ffe0ff */
[C---:B------:R-:W-:Y:S02]  /*1470*/  IMAD R27, R13.reuse, 0x10c, RZ ;  /* 0x0000010c0d1b7824 */ /* 0x040fe400078e02ff */
[----:B------:R-:W-:Y:S02]  /*1480*/  IMAD R37, R13, 0x110, RZ ;  /* 0x000001100d257824 */ /* 0x000fe400078e02ff */
        /* <DEDUP_REMOVED lines=12> */
[----:B------:R-:W-:Y:S01]  /*1550*/  IADD3 R197, PT, PT, R197, R109, RZ ;  /* 0x0000006dc5c57210 */ /* 0x000fe20007ffe0ff */
[----:B------:R-:W-:-:S02]  /*1560*/  IMAD R27, R13, 0x120, RZ ;  /* 0x000001200d1b7824 */ /* 0x000fc400078e02ff */
[----:B------:R-:W-:Y:S02]  /*1570*/  IMAD R37, R13, 0x124, RZ ;  /* 0x000001240d257824 */ /* 0x000fe400078e02ff */
[----:B------:R-:W-:-:S04]  /*1580*/  IMAD.WIDE.U32 R214, R12, 0x120, R236 ;  /* 0x000001200cd67825 */ /* 0x000fc800078e00ec */
[----:B------:R-:W-:-:S04]  /*1590*/  IMAD.WIDE.U32 R96, R12, 0x124, R236 ;  /* 0x000001240c607825 */ /* 0x000fc800078e00ec */
[C---:B------:R-:W-:Y:S02]  /*15a0*/  IMAD R21, R13.reuse, 0x130, RZ ;  /* 0x000001300d157824 */ /* 0x040fe400078e02ff */
        /* <DEDUP_REMOVED lines=76> */
[----:B------:R-:W-:Y:S02]  /*1a70*/  IMAD R15, R13, 0x1b8, RZ ;  /* 0x000001b80d0f7824 */ /* 0x000fe400078e02ff */
        /* <DEDUP_REMOVED lines=30> */
[C-C-:B------:R-:W-:Y:S01]  /*1c60*/  IMAD.WIDE.U32 R162, R12.reuse, 0x1d8, R236.reuse ;  /* 0x000001d80ca27825 */ /* 0x140fe200078e00ec */
[----:B------:R-:W-:Y:S02]  /*1c70*/  IADD3 R131, PT, PT, R131, R27, RZ ;  /* 0x0000001b83837210 */ /* 0x000fe40007ffe0ff */
[----:B------:R-:W-:Y:S02]  /*1c80*/  IADD3 R173, PT, PT, R173, R37, RZ ;  /* 0x00000025adad7210 */ /* 0x000fe40007ffe0ff */
[----:B------:R-:W-:Y:S01]  /*1c90*/  IADD3 R135, PT, PT, R135, R21, RZ ;  /* 0x0000001587877210 */ /* 0x000fe20007ffe0ff */
[----:B------:R-:W-:Y:S01]  /*1ca0*/  IMAD R27, R13, 0x1c0, RZ ;  /* 0x000001c00d1b7824 */ /* 0x000fe200078e02ff */
[----:B------:R-:W-:Y:S01]  /*1cb0*/  IADD3 R163, PT, PT, R163, R15, RZ ;  /* 0x0000000fa3a37210 */ /* 0x000fe20007ffe0ff */
[----:B------:R-:W-:Y:S01]  /*1cc0*/  IMAD R37, R13, 0x1c4, RZ ;  /* 0x000001c40d257824 */ /* 0x000fe200078e02ff */
[----:B------:R-:W-:Y:S01]  /*1cd0*/  STL.64 [R1+0x108], RZ ;  /* 0x000108ff01007387 */ /* 0x000fe20000100a00 */
[----:B------:R-:W-:-:S03]  /*1ce0*/  IMAD.WIDE.U32 R168, R12, 0x1c0, R236 ;  /* 0x000001c00ca87825 */ /* 0x000fc600078e00ec */
[----:B------:R-:W-:Y:S01]  /*1cf0*/  STL.64 [R1+0x110], RZ ;  /* 0x000110ff01007387 */ /* 0x000fe20000100a00 */
[----:B------:R-:W-:-:S03]  /*1d00*/  IMAD.WIDE.U32 R136, R12, 0x1c4, R236 ;  /* 0x000001c40c887825 */ /* 0x000fc600078e00ec */
[----:B------:R-:W-:Y:S01]  /*1d10*/  STL.64 [R1+0x118], RZ ;  /* 0x000118ff01007387 */ /* 0x000fe20000100a00 */
[C---:B------:R-:W-:Y:S02]  /*1d20*/  IMAD R21, R13.reuse, 0x1d0, RZ ;  /* 0x000001d00d157824 */ /* 0x040fe400078e02ff */
[C-C-:B------:R-:W-:Y:S01]  /*1d30*/  IMAD.WIDE.U32 R164, R12.reuse, 0x1d0, R236.reuse ;  /* 0x000001d00ca47825 */ /* 0x140fe200078e00ec */
[----:B------:R-:W-:Y:S03]  /*1d40*/  STL.64 [R1+0x128], R16 ;  /* 0x0001281001007387 */ /* 0x000fe60000100a00 */
[----:B------:R-:W-:Y:S01]  /*1d50*/  IMAD R15, R13, 0x1dc, RZ ;  /* 0x000001dc0d0f7824 */ /* 0x000fe200078e02ff */
[----:B------:R0:W-:Y:S01]  /*1d60*/  STL.64 [R1+0x120], R8 ;  /* 0x0001200801007387 */ /* 0x0001e20000100a00 */
[----:B------:R-:W-:-:S03]  /*1d70*/  IMAD.WIDE.U32 R142, R12, 0x1dc, R236 ;  /* 0x000001dc0c8e7825 */ /* 0x000fc600078e00ec */
[----:B--2---:R1:W-:Y:S04]  /*1d80*/  STL.64 [R1+0xf0], R2 ;  /* 0x0000f00201007387 */ /* 0x0043e80000100a00 */
[----:B------:R1:W-:Y:S01]  /*1d90*/  STL [R1+0xf8], R0 ;  /* 0x0000f80001007387 */ /* 0x0003e20000100800 */
[----:B------:R-:W-:-:S03]  /*1da0*/  IADD3 R169, PT, PT, R169, R27, RZ ;  /* 0x0000001ba9a97210 */ /* 0x000fc60007ffe0ff */
[----:B------:R-:W5:Y:S01]  /*1db0*/  LD.E R50, desc[UR12][R50.64] ;  /* 0x0000000c32327980 */ /* 0x000f62000c101900 */
[----:B------:R-:W-:Y:S02]  /*1dc0*/  IADD3 R137, PT, PT, R137, R37, RZ ;  /* 0x0000002589897210 */ /* 0x000fe40007ffe0ff */
[----:B------:R-:W-:Y:S02]  /*1dd0*/  IADD3 R165, PT, PT, R165, R21, RZ ;  /* 0x00000015a5a57210 */ /* 0x000fe40007ffe0ff */
[----:B------:R-:W-:Y:S01]  /*1de0*/  IADD3 R143, PT, PT, R143, R15, RZ ;  /* 0x0000000f8f8f7210 */ /* 0x000fe20007ffe0ff */
[----:B------:R-:W-:Y:S01]  /*1df0*/  IMAD R27, R13, 0x1d4, RZ ;  /* 0x000001d40d1b7824 */ /* 0x000fe200078e02ff */
[----:B------:R-:W5:Y:S01]  /*1e00*/  LD.E R52, desc[UR12][R52.64] ;  /* 0x0000000c34347980 */ /* 0x000f62000c101900 */
[----:B------:R-:W-:-:S04]  /*1e10*/  IMAD.WIDE.U32 R140, R12, 0x1d4, R236 ;  /* 0x000001d40c8c7825 */ /* 0x000fc800078e00ec */
[C-C-:B------:R-:W-:Y:S01]  /*1e20*/  IMAD.WIDE.U32 R144, R12.reuse, 0x1e4, R236.reuse ;  /* 0x000001e40c907825 */ /* 0x140fe200078e00ec */
[----:B------:R2:W5:Y:S03]  /*1e30*/  LD.E R51, desc[UR12][R158.64] ;  /* 0x0000000c9e337980 */ /* 0x000566000c101900 */
[----:B------:R-:W-:Y:S01]  /*1e40*/  IMAD R21, R13, 0x1e0, RZ ;  /* 0x000001e00d157824 */ /* 0x000fe200078e02ff */
[----:B------:R3:W5:Y:S01]  /*1e50*/  LD.E R53, desc[UR12][R160.64] ;  /* 0x0000000ca0357980 */ /* 0x000762000c101900 */
[C---:B------:R-:W-:Y:S01]  /*1e60*/  IMAD.WIDE.U32 R36, R12.reuse, 0x1e0, R236 ;  /* 0x000001e00c247825 */ /* 0x040fe200078e00ec */
[----:B------:R-:W-:Y:S02]  /*1e70*/  MOV R10, R26 ;  /* 0x0000001a000a7202 */ /* 0x000fe40000000f00 */
[----:B------:R-:W5:Y:S01]  /*1e80*/  LD.E R54, desc[UR12][R54.64] ;  /* 0x0000000c36367980 */ /* 0x000f62000c101900 */
[C---:B--2---:R-:W-:Y:S01]  /*1e90*/  SHF.L.U64.HI R159, R12.reuse, 0x2, R13 ;  /* 0x000000020c9f7819 */ /* 0x044fe2000001020d */
[----:B------:R-:W-:-:S02]  /*1ea0*/  IMAD.SHL.U32 R158, R12, 0x4, RZ ;  /* 0x000000040c9e7824 */ /* 0x000fc400078e00ff */
[----:B------:R-:W5:Y:S01]  /*1eb0*/  LD.E R56, desc[UR12][R56.64] ;  /* 0x0000000c38387980 */ /* 0x000f62000c101900 */
[----:B------:R-:W-:Y:S01]  /*1ec0*/  IMAD R15, R13, 0x1e4, RZ ;  /* 0x000001e40d0f7824 */ /* 0x000fe200078e02ff */
[----:B------:R-:W-:Y:S01]  /*1ed0*/  IADD3 R141, PT, PT, R141, R27, RZ ;  /* 0x0000001b8d8d7210 */ /* 0x000fe20007ffe0ff */
[----:B---3--:R-:W-:-:S03]  /*1ee0*/  IADD.64 R160, R236, R158 ;  /* 0x0000009eeca07235 */ /* 0x008fc600078e0200 */
[----:B------:R-:W-:Y:S02]  /*1ef0*/  IADD3 R37, PT, PT, R37, R21, RZ ;  /* 0x0000001525257210 */ /* 0x000fe40007ffe0ff */
[----:B------:R-:W-:Y:S01]  /*1f00*/  IADD3 R145, PT, PT, R145, R15, RZ ;  /* 0x0000000f91917210 */ /* 0x000fe20007ffe0ff */
[C---:B------:R-:W-:Y:S01]  /*1f10*/  IMAD R15, R13.reuse, 0x1e8, RZ ;  /* 0x000001e80d0f7824 */ /* 0x040fe200078e02ff */
[----:B------:R-:W5:Y:S01]  /*1f20*/  LD.E R64, desc[UR12][R64.64] ;  /* 0x0000000c40407980 */ /* 0x000f62000c101900 */
[----:B------:R-:W-:Y:S02]  /*1f30*/  IMAD R21, R13, 0x1ec, RZ ;  /* 0x000001ec0d157824 */ /* 0x000fe400078e02ff */
[C-C-:B------:R-:W-:Y:S01]  /*1f40*/  IMAD.WIDE.U32 R26, R12.reuse, 0x1e8, R236.reuse ;  /* 0x000001e80c1a7825 */ /* 0x140fe200078e00ec */
[----:B------:R2:W5:Y:S03]  /*1f50*/  LD.E R55, desc[UR12][R160.64] ;  /* 0x0000000ca0377980 */ /* 0x000566000c101900 */
[C---:B------:R-:W-:Y:S01]  /*1f60*/  IMAD.WIDE.U32 R146, R12.reuse, 0x1ec, R236 ;  /* 0x000001ec0c927825 */ /* 0x040fe200078e00ec */
[----:B------:R-:W-:Y:S01]  /*1f70*/  IADD3 R27, PT, PT, R27, R15, RZ ;  /* 0x0000000f1b1b7210 */ /* 0x000fe20007ffe0ff */
[----:B------:R3:W5:Y:S02]  /*1f80*/  LD.E R57, desc[UR12][R30.64] ;  /* 0x0000000c1e397980 */ /* 0x000764000c101900 */
[----:B------:R-:W-:Y:S01]  /*1f90*/  IMAD R15, R13, 0x1f0, RZ ;  /* 0x000001f00d0f7824 */ /* 0x000fe200078e02ff */
[----:B------:R-:W-:Y:S01]  /*1fa0*/  IADD3 R147, PT, PT, R147, R21, RZ ;  /* 0x0000001593937210 */ /* 0x000fe20007ffe0ff */
[----:B------:R4:W5:Y:S01]  /*1fb0*/  LD.E R65, desc[UR12][R66.64] ;  /* 0x0000000c42417980 */ /* 0x000962000c101900 */
[C---:B--2---:R-:W-:Y:S01]  /*1fc0*/  SHF.L.U64.HI R161, R12.reuse, 0x4, R13 ;  /* 0x000000040ca17819 */ /* 0x044fe2000001020d */
[----:B------:R-:W-:-:S02]  /*1fd0*/  IMAD.SHL.U32 R160, R12, 0x10, RZ ;  /* 0x000000100ca07824 */ /* 0x000fc400078e00ff */
[C---:B------:R-:W-:Y:S01]  /*1fe0*/  IMAD.WIDE.U32 R20, R12.reuse, 0x1f0, R236 ;  /* 0x000001f00c147825 */ /* 0x040fe200078e00ec */
[----:B------:R-:W5:Y:S01]  /*1ff0*/  LD.E R58, desc[UR12][R58.64] ;  /* 0x0000000c3a3a7980 */ /* 0x000f62000c101900 */
[C---:B---3--:R-:W-:Y:S02]  /*2000*/  SHF.L.U64.HI R31, R12.reuse, 0x3, R13 ;  /* 0x000000030c1f7819 */ /* 0x048fe4000001020d */
[----:B------:R-:W-:Y:S01]  /*2010*/  IMAD.SHL.U32 R30, R12, 0x8, RZ ;  /* 0x000000080c1e7824 */ /* 0x000fe200078e00ff */
[----:B------:R-:W5:Y:S01]  /*2020*/  LD.E R24, desc[UR12][R24.64] ;  /* 0x0000000c18187980 */ /* 0x000f62000c101900 */
[----:B----4-:R-:W-:-:S03]  /*2030*/  IADD.64 R66, R236, R160 ;  /* 0x000000a0ec427235 */ /* 0x010fc600078e0200 */
[----:B------:R-:W-:Y:S01]  /*2040*/  IADD3 R21, PT, PT, R21, R15, RZ ;  /* 0x0000000f15157210 */ /* 0x000fe20007ffe0ff */
[----:B------:R-:W5:Y:S01]  /*2050*/  LD.E R34, desc[UR12][R34.64] ;  /* 0x0000000c22227980 */ /* 0x000f62000c101900 */
[----:B------:R-:W-:-:S03]  /*2060*/  IMAD R15, R13, 0x1f4, RZ ;  /* 0x000001f40d0f7824 */ /* 0x000fc600078e02ff */
[----:B------:R2:W5:Y:S01]  /*2070*/  LD.E R59, desc[UR12][R154.64] ;  /* 0x0000000c9a3b7980 */ /* 0x000562000c101900 */
[----:B------:R-:W-:-:S03]  /*2080*/  IMAD.WIDE.U32 R148, R12, 0x1f4, R236 ;  /* 0x000001f40c947825 */ /* 0x000fc600078e00ec */
[----:B------:R3:W5:Y:S04]  /*2090*/  LD.E R25, desc[UR12][R250.64] ;  /* 0x0000000cfa197980 */ /* 0x000768000c101900 */
[----:B------:R4:W5:Y:S01]  /*20a0*/  LD.E R35, desc[UR12][R10.64] ;  /* 0x0000000c0a237980 */ /* 0x000962000c101900 */
[----:B--2---:R-:W-:-:S03]  /*20b0*/  IADD.64 R154, R236, R30 ;  /* 0x0000001eec9a7235 */ /* 0x004fc600078e0200 */
[----:B------:R-:W5:Y:S01]  /*20c0*/  LD.E R22, desc[UR12][R22.64] ;  /* 0x0000000c16167980 */ /* 0x000f62000c101900 */
[----:B---3--:R-:W-:-:S03]  /*20d0*/  IMAD R251, R13, 0x204, RZ ;  /* 0x000002040dfb7824 */ /* 0x008fc600078e02ff */
[----:B------:R-:W5:Y:S01]  /*20e0*/  LD.E R60, desc[UR12][R60.64] ;  /* 0x0000000c3c3c7980 */ /* 0x000f62000c101900 */
[----:B----4-:R-:W-:Y:S01]  /*20f0*/  IMAD.WIDE.U32 R10, R12, 0x204, R236 ;  /* 0x000002040c0a7825 */ /* 0x010fe200078e00ec */
[----:B------:R-:W-:Y:S02]  /*2100*/  IADD3 R149, PT, PT, R149, R15, RZ ;  /* 0x0000000f95957210 */ /* 0x000fe40007ffe0ff */
[----:B------:R-:W5:Y:S04]  /*2110*/  LD.E R206, desc[UR12][R206.64] ;  /* 0x0000000ccece7980 */ /* 0x000f68000c101900 */
[----:B------:R2:W5:Y:S01]  /*2120*/  LD.E R23, desc[UR12][R208.64] ;  /* 0x0000000cd0177980 */ /* 0x000562000c101900 */
[----:B------:R-:W-:-:S03]  /*2130*/  IADD3 R11, PT, PT, R11, R251, RZ ;  /* 0x000000fb0b0b7210 */ /* 0x000fc60007ffe0ff */
[----:B------:R3:W5:Y:S01]  /*2140*/  LD.E R61, desc[UR12][R28.64] ;  /* 0x0000000c1c3d7980 */ /* 0x000762000c101900 */
[----:B------:R-:W-:-:S03]  /*2150*/  IMAD R252, R13, 0x1f8, RZ ;  /* 0x000001f80dfc7824 */ /* 0x000fc600078e02ff */
[----:B------:R-:W5:Y:S01]  /*2160*/  LD.E R62, desc[UR12][R62.64] ;  /* 0x0000000c3e3e7980 */ /* 0x000f62000c101900 */
[----:B------:R-:W-:-:S03]  /*2170*/  IMAD.WIDE.U32 R14, R12, 0x1f8, R236 ;  /* 0x000001f80c0e7825 */ /* 0x000fc600078e00ec */
[----:B------:R4:W5:Y:S01]  /*2180*/  LD.E R209, desc[UR12][R150.64] ;  /* 0x0000000c96d17980 */ /* 0x000962000c101900 */
[C---:B--2---:R-:W-:Y:S01]  /*2190*/  IMAD R208, R13.reuse, 0x1fc, RZ ;  /* 0x000001fc0dd07824 */ /* 0x044fe200078e02ff */
[C---:B---3--:R-:W-:Y:S01]  /*21a0*/  SHF.L.U64.HI R29, R12.reuse, 0x5, R13 ;  /* 0x000000050c1d7819 */ /* 0x048fe2000001020d */
[----:B------:R-:W-:Y:S01]  /*21b0*/  IMAD.SHL.U32 R28, R12, 0x20, RZ ;  /* 0x000000200c1c7824 */ /* 0x000fe200078e00ff */
[----:B------:R-:W5:Y:S01]  /*21c0*/  LD.E R66, desc[UR12][R66.64] ;  /* 0x0000000c42427980 */ /* 0x000f62000c101900 */
[----:B------:R-:W-:-:S03]  /*21d0*/  IMAD R251, R13, 0x208, RZ ;  /* 0x000002080dfb7824 */ /* 0x000fc600078e02ff */
[----:B------:R2:W5:Y:S01]  /*21e0*/  LD.E R207, desc[UR12][R156.64] ;  /* 0x0000000c9ccf7980 */ /* 0x000562000c101900 */
[----:B----4-:R-:W-:-:S03]  /*21f0*/  IMAD.WIDE.U32 R150, R12, 0x1fc, R236 ;  /* 0x000001fc0c967825 */ /* 0x010fc600078e00ec */
[----:B------:R3:W5:Y:S04]  /*2200*/  LD.E R63, desc[UR12][R154.64] ;  /* 0x0000000c9a3f7980 */ /* 0x000768000c101900 */
[----:B------:R4:W5:Y:S01]  /*2210*/  LD.E R67, desc[UR12][R152.64] ;  /* 0x0000000c98437980 */ /* 0x000962000c101900 */
[----:B--2---:R-:W-:-:S03]  /*2220*/  IMAD.WIDE.U32 R156, R12, 0x208, R236 ;  /* 0x000002080c9c7825 */ /* 0x004fc600078e00ec */
[----:B------:R-:W5:Y:S01]  /*2230*/  LD.E R70, desc[UR12][R70.64] ;  /* 0x0000000c46467980 */ /* 0x000f62000c101900 */
[----:B---3--:R-:W-:-:S03]  /*2240*/  LEA R154, P2, R12, R236, 0x8 ;  /* 0x000000ec0c9a7211 */ /* 0x008fc600078440ff */
[----:B------:R-:W5:Y:S01]  /*2250*/  LD.E R72, desc[UR12][R72.64] ;  /* 0x0000000c48487980 */ /* 0x000f62000c101900 */
[----:B----4-:R-:W-:-:S03]  /*2260*/  LEA R152, P0, R12, R236, 0x6 ;  /* 0x000000ec0c987211 */ /* 0x010fc600078030ff */
[----:B------:R-:W5:Y:S04]  /*2270*/  LD.E R48, desc[UR12][R48.64] ;  /* 0x0000000c30307980 */ /* 0x000f68000c101900 */
[----:B------:R2:W5:Y:S04]  /*2280*/  LD.E R71, desc[UR12][R6.64] ;  /* 0x0000000c06477980 */ /* 0x000568000c101900 */
[----:B------:R3:W5:Y:S01]  /*2290*/  LD.E R73, desc[UR12][R4.64] ;  /* 0x0000000c04497980 */ /* 0x000762000c101900 */
[----:B------:R-:W-:Y:S02]  /*22a0*/  IADD3 R151, PT, PT, R151, R208, RZ ;  /* 0x000000d097977210 */ /* 0x000fe40007ffe0ff */
[C---:B------:R-:W-:Y:S01]  /*22b0*/  LEA.HI.X R153, R12.reuse, R237, R13, 0x6, P0 ;  /* 0x000000ed0c997211 */ /* 0x040fe200000f340d */
[----:B------:R4:W5:Y:S01]  /*22c0*/  LD.E R49, desc[UR12][R210.64] ;  /* 0x0000000cd2317980 */ /* 0x000962000c101900 */
[----:B--2---:R-:W-:-:S02]  /*22d0*/  LEA R6, P1, R12, R236, 0x7 ;  /* 0x000000ec0c067211 */ /* 0x004fc400078238ff */
[C-C-:B------:R-:W-:Y:S01]  /*22e0*/  LEA.HI.X R155, R12.reuse, R237, R13.reuse, 0x8, P2 ;  /* 0x000000ed0c9b7211 */ /* 0x140fe200010f440d */
[----:B------:R-:W5:Y:S01]  /*22f0*/  LD.E R68, desc[UR12][R68.64] ;  /* 0x0000000c44447980 */ /* 0x000f62000c101900 */
[----:B---3--:R-:W-:Y:S02]  /*2300*/  LEA R4, P3, R12, R236, 0x9 ;  /* 0x000000ec0c047211 */ /* 0x008fe400078648ff */
[----:B------:R-:W-:Y:S02]  /*2310*/  IADD3 R15, PT, PT, R15, R252, RZ ;  /* 0x000000fc0f0f7210 */ /* 0x000fe40007ffe0ff */
[----:B------:R-:W-:Y:S01]  /*2320*/  IADD3 R157, PT, PT, R157, R251, RZ ;  /* 0x000000fb9d9d7210 */ /* 0x000fe20007ffe0ff */
[----:B----4-:R-:W-:Y:S02]  /*2330*/  IADD.64 R210, R236, R28 ;  /* 0x0000001cecd27235 */ /* 0x010fe400078e0200 */
[----:B------:R-:W5:Y:S01]  /*2340*/  LD.E R38, desc[UR12][R38.64] ;  /* 0x0000000c26267980 */ /* 0x000f62000c101900 */
[----:B------:R-:W-:-:S02]  /*2350*/  LEA.HI.X R7, R12, R237, R13, 0x7, P1 ;  /* 0x000000ed0c077211 */ /* 0x000fc400008f3c0d */
[----:B------:R-:W-:Y:S01]  /*2360*/  LEA.HI.X R5, R12, R237, R13, 0x9, P3 ;  /* 0x000000ed0c057211 */ /* 0x000fe200018f4c0d */
[----:B------:R-:W5:Y:S04]  /*2370*/  LD.E R40, desc[UR12][R40.64] ;  /* 0x0000000c28287980 */ /* 0x000f68000c101900 */
        /* <DEDUP_REMOVED lines=92> */
[----:B------:R-:W5:Y:S01]  /*2940*/  LD.E R156, desc[UR12][R156.64] ;  /* 0x0000000c9c9c7980 */ /* 0x000f62000c101900 */
[----:B0-----:R-:W-:-:S03]  /*2950*/  IADD.64 R8, R16, R8 ;  /* 0x0000000810087235 */ /* 0x001fc600078e0200 */
[----:B------:R-:W5:Y:S04]  /*2960*/  LD.E R146, desc[UR12][R146.64] ;  /* 0x0000000c92927980 */ /* 0x000f68000c101900 */
[----:B------:R0:W5:Y:S02]  /*2970*/  LD.E R147, desc[UR12][R20.64] ;  /* 0x0000000c14937980 */ /* 0x000164000c101900 */
[----:B0-----:R-:W-:-:S05]  /*2980*/  LOP3.LUT R20, R9, UR5, RZ, 0xfc, !PT ;  /* 0x0000000509147c12 */ /* 0x001fca000f8efcff */
[----:B------:R-:W-:Y:S01]  /*2990*/  ISETP.NE.U32.AND P0, PT, R20, RZ, PT ;  /* 0x000000ff1400720c */ /* 0x000fe20003f05070 */
[----:B------:R-:W-:-:S12]  /*29a0*/  BSSY.RECONVERGENT B0, `(.L_x_0) ;  /* 0x0000017000007945 */ /* 0x000fd80003800200 */
[----:B-1----:R-:W-:Y:S05]  /*29b0*/  @P0 BRA `(.L_x_1) ;  /* 0x00000000004c0947 */ /* 0x002fea0003800000 */
[----:B------:R-:W-:Y:S02]  /*29c0*/  UI2F.U32.RP UR6, UR4 ;  /* 0x000000040006725a */ /* 0x000fe40008209000 */
[----:B------:R-:W-:Y:S01]  /*29d0*/  IADD3 R7, PT, PT, RZ, -UR4, RZ ;  /* 0x80000004ff077c10 */ /* 0x000fe2000fffe0ff */
[----:B------:R-:W-:Y:S01]  /*29e0*/  ISETP.NE.U32.AND P1, PT, RZ, UR4, PT ;  /* 0x00000004ff007c0c */ /* 0x000fe2000bf25070 */
[----:B------:R-:W-:-:S05]  /*29f0*/  MOV R11, RZ ;  /* 0x000000ff000b7202 */ /* 0x000fca0000000f00 */
[----:B------:R-:W0:Y:S02]  /*2a00*/  MUFU.RCP R4, UR6 ;  /* 0x0000000600047d08 */ /* 0x000e240008001000 */
[----:B0-----:R-:W-:-:S04]  /*2a10*/  IADD3 R4, PT, PT, R4, 0xffffffe, RZ ;  /* 0x0ffffffe04047810 */ /* 0x001fc80007ffe0ff */
[----:B------:R0:W1:Y:S02]  /*2a20*/  F2I.FTZ.U32.TRUNC.NTZ R5, R4 ;  /* 0x0000000400057305 */ /* 0x000064000021f000 */
[----:B0-----:R-:W-:Y:S02]  /*2a30*/  HFMA2 R4, -RZ, RZ, 0, 0 ;  /* 0x00000000ff047431 */ /* 0x001fe400000001ff */
[----:B-1----:R-:W-:-:S04]  /*2a40*/  IMAD R7, R7, R5, RZ ;  /* 0x0000000507077224 */ /* 0x002fc800078e02ff */
[----:B------:R-:W-:-:S06]  /*2a50*/  IMAD.HI.U32 R5, R5, R7, R4 ;  /* 0x0000000705057227 */ /* 0x000fcc00078e0004 */
[----:B------:R-:W-:-:S05]  /*2a60*/  IMAD.HI.U32 R5, R5, R8, RZ ;  /* 0x0000000805057227 */ /* 0x000fca00078e00ff */
[----:B------:R-:W-:-:S05]  /*2a70*/  IADD3 R5, PT, PT, -R5, RZ, RZ ;  /* 0x000000ff05057210 */ /* 0x000fca0007ffe1ff */
[----:B------:R-:W-:-:S05]  /*2a80*/  IMAD R10, R5, UR4, R8 ;  /* 0x00000004050a7c24 */ /* 0x000fca000f8e0208 */
[----:B------:R-:W-:-:S13]  /*2a90*/  ISETP.GE.U32.AND P0, PT, R10, UR4, PT ;  /* 0x000000040a007c0c */ /* 0x000fda000bf06070 */
[----:B------:R-:W-:-:S05]  /*2aa0*/  @P0 IADD3 R10, PT, PT, R10, -UR4, RZ ;  /* 0x800000040a0a0c10 */ /* 0x000fca000fffe0ff */
[----:B------:R-:W-:-:S13]  /*2ab0*/  ISETP.GE.U32.AND P0, PT, R10, UR4, PT ;  /* 0x000000040a007c0c */ /* 0x000fda000bf06070 */
[----:B------:R-:W-:Y:S02]  /*2ac0*/  @P0 IADD3 R10, PT, PT, R10, -UR4, RZ ;  /* 0x800000040a0a0c10 */ /* 0x000fe4000fffe0ff */
[----:B------:R-:W-:Y:S01]  /*2ad0*/  @!P1 LOP3.LUT R10, RZ, UR4, RZ, 0x33, !PT ;  /* 0x00000004ff0a9c12 */ /* 0x000fe2000f8e33ff */
[----:B------:R-:W-:Y:S06]  /*2ae0*/  BRA `(.L_x_2) ;  /* 0x0000000000087947 */ /* 0x000fec0003800000 */
.L_x_1:
[----:B------:R-:W-:-:S07]  /*2af0*/  MOV R14, 0x2b10 ;  /* 0x00002b10000e7802 */ /* 0x000fce0000000f00 */
[----:B-----5:R-:W-:Y:S05]  /*2b00*/  CALL.REL.NOINC `($__internal_0_$__cuda_sm20_rem_u64) ;  /* 0x0000057800047944 */ /* 0x020fea0003c00000 */
.L_x_2:
[----:B------:R-:W-:Y:S05]  /*2b10*/  BSYNC.RECONVERGENT B0 ;  /* 0x0000000000007941 */ /* 0x000fea0003800200 */
.L_x_0:
[----:B------:R-:W2:Y:S01]  /*2b20*/  LDL.64 R6, [R1+0x100] ;  /* 0x0001000001067983 */ /* 0x000ea20000100a00 */
[----:B------:R-:W0:Y:S03]  /*2b30*/  LDC.64 R4, c[0x0][0x380] ;  /* 0x0000e000ff047b82 */ /* 0x000e260000000a00 */
[----:B------:R-:W3:Y:S04]  /*2b40*/  LDL.64 R190, [R1+0x80] ;  /* 0x0000800001be7983 */ /* 0x000ee80000100a00 */
[----:B0-----:R-:W4:Y:S04]  /*2b50*/  LDG.E R17, desc[UR12][R4.64] ;  /* 0x0000000c04117981 */ /* 0x001f28000c1e1900 */
[----:B------:R-:W3:Y:S04]  /*2b60*/  LDL.64 R218, [R1+0x90] ;  /* 0x0000900001da7983 */ /* 0x000ee80000100a00 */
[----:B------:R-:W3:Y:S04]  /*2b70*/  LDL R32, [R1+0x110] ;  /* 0x0001100001207983 */ /* 0x000ee80000100800 */
[----:B------:R-:W3:Y:S04]  /*2b80*/  LDL R200, [R1+0x114] ;  /* 0x0001140001c87983 */ /* 0x000ee80000100800 */
[----:B------:R-:W3:Y:S04]  /*2b90*/  LDL R199, [R1+0x118] ;  /* 0x0001180001c77983 */ /* 0x000ee80000100800 */
[----:B------:R-:W3:Y:S04]  /*2ba0*/  LDL R198, [R1+0x11c] ;  /* 0x00011c0001c67983 */ /* 0x000ee80000100800 */
[----:B------:R-:W3:Y:S01]  /*2bb0*/  LDL.64 R8, [R1+0xa0] ;  /* 0x0000a00001087983 */ /* 0x000ee20000100a00 */
[----:B------:R-:W-:Y:S01]  /*2bc0*/  MOV R14, R10 ;  /* 0x0000000a000e7202 */ /* 0x000fe20000000f00 */
[----:B------:R-:W-:Y:S01]  /*2bd0*/  MOV R15, R11 ;  /* 0x0000000b000f7202 */ /* 0x000fe20000000f00 */
[----:B------:R-:W-:-:S03]  /*2be0*/  IMAD R21, R13, 0x5f, RZ ;  /* 0x0000005f0d157824 */ /* 0x000fc600078e02ff */
[----:B------:R-:W-:-:S05]  /*2bf0*/  IMAD.WIDE.U32 R14, R12, 0x5f, R14 ;  /* 0x0000005f0c0e7825 */ /* 0x000fca00078e000e */
[----:B------:R-:W-:Y:S02]  /*2c00*/  IADD3 R15, PT, PT, R15, R21, RZ ;  /* 0x000000150f0f7210 */ /* 0x000fe40007ffe0ff */
[----:B------:R-:W-:-:S04]  /*2c10*/  LEA R36, P0, R14, R18, 0x2 ;  /* 0x000000120e247211 */ /* 0x000fc800078010ff */
[----:B------:R-:W-:Y:S01]  /*2c20*/  LEA.HI.X R37, R14, R19, R15, 0x2, P0 ;  /* 0x000000130e257211 */ /* 0x000fe200000f140f */
[C---:B------:R-:W-:Y:S02]  /*2c30*/  IMAD R185, R13.reuse, 0x2c, RZ ;  /* 0x0000002c0db97824 */ /* 0x040fe400078e02ff */
[----:B------:R-:W-:Y:S02]  /*2c40*/  IMAD R187, R13, 0x30, RZ ;  /* 0x000000300dbb7824 */ /* 0x000fe400078e02ff */
[C-C-:B------:R-:W-:Y:S01]  /*2c50*/  IMAD.WIDE.U32 R168, R12.reuse, 0x2c, R36.reuse ;  /* 0x0000002c0ca87825 */ /* 0x140fe200078e0024 */
[----:B------:R-:W3:Y:S03]  /*2c60*/  LD.E R157, desc[UR12][R36.64] ;  /* 0x0000000c249d7980 */ /* 0x000ee6000c101900 */
[----:B------:R-:W-:Y:S01]  /*2c70*/  IMAD.WIDE.U32 R14, R12, 0x30, R36 ;  /* 0x000000300c0e7825 */ /* 0x000fe200078e0024 */
[----:B------:R-:W-:-:S04]  /*2c80*/  IADD3 R169, PT, PT, R185, R169, RZ ;  /* 0x000000a9b9a97210 */ /* 0x000fc80007ffe0ff */
[----:B------:R-:W-:Y:S01]  /*2c90*/  IADD3 R15, PT, PT, R187, R15, RZ ;  /* 0x0000000fbb0f7210 */ /* 0x000fe20007ffe0ff */
[----:B--2---:R-:W2:Y:S04]  /*2ca0*/  LD.E R201, desc[UR12][R6.64+0x4] ;  /* 0x0000040c06c97980 */ /* 0x004ea8000c101900 */
[----:B------:R-:W2:Y:S04]  /*2cb0*/  LD.E R203, desc[UR12][R6.64+0x8] ;  /* 0x0000080c06cb7980 */ /* 0x000ea8000c101900 */
[----:B------:R-:W2:Y:S04]  /*2cc0*/  LD.E R204, desc[UR12][R6.64] ;  /* 0x0000000c06cc7980 */ /* 0x000ea8000c101900 */
[----:B------:R-:W2:Y:S01]  /*2cd0*/  LD.E R202, desc[UR12][R6.64+0xc] ;  /* 0x00000c0c06ca7980 */ /* 0x000ea2000c101900 */
[----:B----4-:R-:W-:Y:S01]  /*2ce0*/  R2UR UR6, R17 ;  /* 0x00000000110672ca */ /* 0x010fe200000e0000 */
[----:B------:R-:W-:Y:S01]  /*2cf0*/  IMAD R173, R13, 0xc, RZ ;  /* 0x0000000c0dad7824 */ /* 0x000fe200078e02ff */
[----:B------:R-:W-:-:S02]  /*2d00*/  IADD.64 R158, R158, R36 ;  /* 0x000000249e9e7235 */ /* 0x000fc400078e0200 */
[C---:B------:R-:W-:Y:S01]  /*2d10*/  IMAD R175, R13.reuse, 0x14, RZ ;  /* 0x000000140daf7824 */ /* 0x040fe200078e02ff */
[----:B------:R-:W4:Y:S04]  /*2d20*/  LD.E R168, desc[UR12][R168.64] ;  /* 0x0000000ca8a87980 */ /* 0x000f28000c101900 */
[----:B------:R-:W4:Y:S01]  /*2d30*/  LDL.64 R6, [R1+0x100] ;  /* 0x0001000001067983 */ /* 0x000f220000100a00 */
[----:B------:R-:W-:Y:S01]  /*2d40*/  IMAD R177, R13, 0x18, RZ ;  /* 0x000000180db17824 */ /* 0x000fe200078e02ff */
[-C--:B------:R-:W-:Y:S02]  /*2d50*/  IADD.64 R30, R30, R36.reuse ;  /* 0x000000241e1e7235 */ /* 0x080fe400078e0200 */
[----:B------:R-:W-:Y:S01]  /*2d60*/  IMAD R179, R13, 0x1c, RZ ;  /* 0x0000001c0db37824 */ /* 0x000fe200078e02ff */
[----:B------:R-:W-:-:S02]  /*2d70*/  IADD.64 R160, R160, R36 ;  /* 0x00000024a0a07235 */ /* 0x000fc400078e0200 */
[----:B------:R-:W-:Y:S01]  /*2d80*/  IMAD R181, R13, 0x24, RZ ;  /* 0x000000240db57824 */ /* 0x000fe200078e02ff */
[----:B------:R-:W-:Y:S02]  /*2d90*/  IADD.64 R28, R28, R36 ;  /* 0x000000241c1c7235 */ /* 0x000fe400078e0200 */
[C---:B------:R-:W-:Y:S01]  /*2da0*/  IMAD R183, R13.reuse, 0x28, RZ ;  /* 0x000000280db77824 */ /* 0x040fe200078e02ff */
[----:B------:R0:W4:Y:S01]  /*2db0*/  LD.E R169, desc[UR12][R14.64] ;  /* 0x0000000c0ea97980 */ /* 0x000122000c101900 */
[C---:B------:R-:W-:Y:S02]  /*2dc0*/  IMAD R189, R13.reuse, 0x34, RZ ;  /* 0x000000340dbd7824 */ /* 0x040fe400078e02ff */
[----:B------:R-:W-:Y:S01]  /*2dd0*/  IMAD R193, R13, 0x38, RZ ;  /* 0x000000380dc17824 */ /* 0x000fe200078e02ff */
[----:B------:R-:W4:Y:S01]  /*2de0*/  LD.E R158, desc[UR12][R158.64] ;  /* 0x0000000c9e9e7980 */ /* 0x000f22000c101900 */
[----:B------:R-:W-:-:S04]  /*2df0*/  IMAD.WIDE.U32 R162, R12, 0xc, R36 ;  /* 0x0000000c0ca27825 */ /* 0x000fc800078e0024 */
[----:B---3--:R-:W-:Y:S02]  /*2e00*/  IMAD.SHL.U32 R182, R218, 0x10, RZ ;  /* 0x00000010dab67824 */ /* 0x008fe400078e00ff */
[--C-:B------:R-:W-:Y:S01]  /*2e10*/  IMAD.WIDE.U32 R26, R12, 0x14, R36.reuse ;  /* 0x000000140c1a7825 */ /* 0x100fe200078e0024 */
[----:B0-----:R-:W-:Y:S01]  /*2e20*/  LEA R14, P0, R10, R190, 0x2 ;  /* 0x000000be0a0e7211 */ /* 0x001fe200078010ff */
[----:B------:R-:W3:Y:S02]  /*2e30*/  LD.E R160, desc[UR12][R160.64] ;  /* 0x0000000ca0a07980 */ /* 0x000ee4000c101900 */
[----:B------:R-:W-:-:S04]  /*2e40*/  IMAD.WIDE.U32 R164, R12, 0x18, R36 ;  /* 0x000000180ca47825 */ /* 0x000fc800078e0024 */
[----:B------:R-:W-:-:S04]  /*2e50*/  IMAD.WIDE.U32 R20, R12, 0x1c, R36 ;  /* 0x0000001c0c147825 */ /* 0x000fc800078e0024 */
[----:B------:R-:W-:-:S04]  /*2e60*/  IMAD.WIDE.U32 R166, R12, 0x24, R36 ;  /* 0x000000240ca67825 */ /* 0x000fc800078e0024 */
[----:B------:R-:W-:-:S04]  /*2e70*/  IMAD.WIDE.U32 R18, R12, 0x28, R36 ;  /* 0x000000280c127825 */ /* 0x000fc800078e0024 */
[----:B------:R-:W-:Y:S01]  /*2e80*/  IMAD.WIDE.U32 R170, R12, 0x34, R36 ;  /* 0x000000340caa7825 */ /* 0x000fe200078e0024 */
[----:B------:R-:W-:Y:S01]  /*2e90*/  LEA.HI.X R15, R10, R191, R11, 0x2, P0 ;  /* 0x000000bf0a0f7211 */ /* 0x000fe200000f140b */
[----:B------:R0:W3:Y:S02]  /*2ea0*/  LD.E R159, desc[UR12][R30.64] ;  /* 0x0000000c1e9f7980 */ /* 0x0000e4000c101900 */
[----:B------:R-:W-:Y:S01]  /*2eb0*/  IMAD.WIDE.U32 R12, R12, 0x38, R36 ;  /* 0x000000380c0c7825 */ /* 0x000fe200078e0024 */
[----:B------:R-:W-:Y:S01]  /*2ec0*/  SHF.R.U32.HI R37, RZ, 0x1e, R16 ;  /* 0x0000001eff257819 */ /* 0x000fe20000011610 */
[----:B------:R-:W3:Y:S02]  /*2ed0*/  LD.E R161, desc[UR12][R28.64] ;  /* 0x0000000c1ca17980 */ /* 0x000ee4000c101900 */
[----:B------:R-:W-:Y:S01]  /*2ee0*/  IMAD.SHL.U32 R36, R16, 0x4, RZ ;  /* 0x0000000410247824 */ /* 0x000fe200078e00ff */
[----:B------:R-:W-:Y:S02]  /*2ef0*/  IADD3 R19, PT, PT, R183, R19, RZ ;  /* 0x00000013b7137210 */ /* 0x000fe40007ffe0ff */
[----:B------:R-:W-:-:S02]  /*2f00*/  SHF.L.U64.HI R183, R218, 0x4, R219 ;  /* 0x00000004dab77819 */ /* 0x000fc400000102db */
[----:B------:R-:W-:-:S03]  /*2f10*/  IADD.64 R190, R36, R190 ;  /* 0x000000be24be7235 */ /* 0x000fc600078e0200 */
[----:B------:R-:W-:Y:S01]  /*2f20*/  IADD3 R165, PT, PT, R177, R165, RZ ;  /* 0x000000a5b1a57210 */ /* 0x000fe20007ffe0ff */
[----:B-----5:R-:W-:Y:S01]  /*2f30*/  ISETP.GE.U32.AND P0, PT, R118, UR6, PT ;  /* 0x0000000676007c0c */ /* 0x020fe2000bf06070 */
[----:B------:R-:W-:-:S03]  /*2f40*/  IADD.64 R176, R190, R182 ;  /* 0x000000b6beb07235 */ /* 0x000fc600078e0200 */
[----:B------:R-:W-:Y:S02]  /*2f50*/  IADD3 R167, PT, PT, R181, R167, RZ ;  /* 0x000000a7b5a77210 */ /* 0x000fe40007ffe0ff */
[C-C-:B------:R-:W-:Y:S01]  /*2f60*/  SHF.L.U64.HI R181, R218.reuse, 0x3, R219.reuse ;  /* 0x00000003dab57819 */ /* 0x140fe200000102db */
[C---:B------:R-:W-:Y:S01]  /*2f70*/  IMAD.SHL.U32 R180, R218.reuse, 0x8, RZ ;  /* 0x00000008dab47824 */ /* 0x040fe200078e00ff */
[C-C-:B0-----:R-:W-:Y:S01]  /*2f80*/  SHF.L.U64.HI R31, R218.reuse, 0x5, R219.reuse ;  /* 0x00000005da1f7819 */ /* 0x141fe200000102db */
[C---:B------:R-:W-:Y:S01]  /*2f90*/  IMAD.SHL.U32 R30, R218.reuse, 0x20, RZ ;  /* 0x00000020da1e7824 */ /* 0x040fe200078e00ff */
[----:B------:R0:W3:Y:S01]  /*2fa0*/  LD.E R176, desc[UR12][R176.64] ;  /* 0x0000000cb0b07980 */ /* 0x0000e2000c101900 */
[----:B------:R-:W-:Y:S01]  /*2fb0*/  SHF.L.U64.HI R197, R218, 0x2, R219 ;  /* 0x00000002dac57819 */ /* 0x000fe200000102db */
[----:B------:R-:W-:Y:S02]  /*2fc0*/  IADD.64 R212, R190, R180 ;  /* 0x000000b4bed47235 */ /* 0x000fe400078e0200 */
[----:B------:R-:W-:Y:S01]  /*2fd0*/  IMAD.SHL.U32 R196, R218, 0x4, RZ ;  /* 0x00000004dac47824 */ /* 0x000fe200078e00ff */
[----:B------:R-:W-:-:S02]  /*2fe0*/  IADD.64 R180, R180, R14 ;  /* 0x0000000eb4b47235 */ /* 0x000fc400078e0200 */
[----:B------:R-:W-:-:S03]  /*2ff0*/  IADD.64 R182, R182, R14 ;  /* 0x0000000eb6b67235 */ /* 0x000fc600078e0200 */
[----:B------:R-:W-:Y:S02]  /*3000*/  IADD3 R21, PT, PT, R179, R21, RZ ;  /* 0x00000015b3157210 */ /* 0x000fe40007ffe0ff */
[----:B0-----:R-:W-:Y:S02]  /*3010*/  IADD3 R177, PT, PT, R118, -UR6, RZ ;  /* 0x8000000676b17c10 */ /* 0x001fe4000fffe0ff */
[----:B------:R-:W-:Y:S01]  /*3020*/  IADD3 R27, PT, PT, R175, R27, RZ ;  /* 0x0000001baf1b7210 */ /* 0x000fe20007ffe0ff */
[C---:B------:R-:W-:Y:S02]  /*3030*/  IADD.64 R178, R190.reuse, R30 ;  /* 0x0000001ebeb27235 */ /* 0x040fe400078e0200 */
[----:B------:R-:W-:-:S03]  /*3040*/  IADD.64 R174, R190, R196 ;  /* 0x000000c4beae7235 */ /* 0x000fc600078e0200 */
[----:B------:R-:W-:Y:S01]  /*3050*/  @!P0 IADD3 R177, PT, PT, R177, 0x7f000001, RZ ;  /* 0x7f000001b1b18810 */ /* 0x000fe20007ffe0ff */
[----:B------:R-:W-:Y:S02]  /*3060*/  IADD.64 R196, R196, R14 ;  /* 0x0000000ec4c47235 */ /* 0x000fe400078e0200 */
[----:B------:R-:W3:Y:S04]  /*3070*/  LD.E R180, desc[UR12][R180.64] ;  /* 0x0000000cb4b47980 */ /* 0x000ee8000c101900 */
[----:B------:R-:W3:Y:S01]  /*3080*/  LD.E R178, desc[UR12][R178.64] ;  /* 0x0000000cb2b27980 */ /* 0x000ee2000c101900 */
[----:B------:R-:W-:Y:S02]  /*3090*/  IADD3 R163, PT, PT, R173, R163, RZ ;  /* 0x000000a3ada37210 */ /* 0x000fe40007ffe0ff */
[----:B------:R-:W-:Y:S01]  /*30a0*/  IADD3 R171, PT, PT, R189, R171, RZ ;  /* 0x000000abbdab7210 */ /* 0x000fe20007ffe0ff */
[C---:B------:R-:W-:Y:S01]  /*30b0*/  IMAD R220, R219.reuse, 0xc, RZ ;  /* 0x0000000cdbdc7824 */ /* 0x040fe200078e02ff */
[----:B------:R-:W3:Y:S04]  /*30c0*/  LD.E R164, desc[UR12][R164.64] ;  /* 0x0000000ca4a47980 */ /* 0x000ee8000c101900 */
[----:B------:R0:W3:Y:S04]  /*30d0*/  LD.E R181, desc[UR12][R182.64] ;  /* 0x0000000cb6b57980 */ /* 0x0000e8000c101900 */
[----:B------:R1:W3:Y:S01]  /*30e0*/  LD.E R179, desc[UR12][R196.64] ;  /* 0x0000000cc4b37980 */ /* 0x0002e2000c101900 */
[----:B------:R-:W-:-:S02]  /*30f0*/  IMAD R216, R219, 0x18, RZ ;  /* 0x00000018dbd87824 */ /* 0x000fc400078e02ff */
[--C-:B------:R-:W-:Y:S01]  /*3100*/  IMAD.WIDE.U32 R184, R218, 0xc, R190.reuse ;  /* 0x0000000cdab87825 */ /* 0x100fe200078e00be */
[----:B------:R-:W3:Y:S03]  /*3110*/  LD.E R162, desc[UR12][R162.64] ;  /* 0x0000000ca2a27980 */ /* 0x000ee6000c101900 */
[----:B0-----:R-:W-:Y:S01]  /*3120*/  IMAD.WIDE.U32 R182, R118, R177, RZ ;  /* 0x000000b176b67225 */ /* 0x001fe200078e00ff */
[----:B------:R-:W3:Y:S03]  /*3130*/  LD.E R165, desc[UR12][R20.64] ;  /* 0x0000000c14a57980 */ /* 0x000ee6000c101900 */
[----:B-1----:R-:W-:Y:S02]  /*3140*/  IMAD R197, R182, 0x7effffff, RZ ;  /* 0x7effffffb6c57824 */ /* 0x002fe400078e02ff */
[----:B------:R-:W-:Y:S01]  /*3150*/  IMAD.WIDE.U32 R186, R218, 0x18, R190 ;  /* 0x00000018daba7825 */ /* 0x000fe200078e00be */
[----:B------:R0:W3:Y:S03]  /*3160*/  LD.E R163, desc[UR12][R26.64] ;  /* 0x0000000c1aa37980 */ /* 0x0000e6000c101900 */
[----:B------:R-:W-:-:S04]  /*3170*/  IMAD.HI.U32 R182, R197, 0x7f000001, R182 ;  /* 0x7f000001c5b67827 */ /* 0x000fc800078e00b6 */
[C---:B------:R-:W-:Y:S01]  /*3180*/  IMAD R217, R219.reuse, 0x14, RZ ;  /* 0x00000014dbd97824 */ /* 0x040fe200078e02ff */
[----:B------:R-:W-:Y:S01]  /*3190*/  ISETP.GE.U32.AND P0, PT, R182, 0x7f000001, PT ;  /* 0x7f000001b600780c */ /* 0x000fe20003f06070 */
[C---:B------:R-:W-:Y:S02]  /*31a0*/  IMAD R215, R219.reuse, 0x1c, RZ ;  /* 0x0000001cdbd77824 */ /* 0x040fe400078e02ff */
[----:B------:R-:W-:Y:S02]  /*31b0*/  IMAD R214, R219, 0x24, RZ ;  /* 0x00000024dbd67824 */ /* 0x000fe400078e02ff */
[----:B------:R-:W-:-:S04]  /*31c0*/  IMAD.WIDE.U32 R28, R218, 0x14, R190 ;  /* 0x00000014da1c7825 */ /* 0x000fc800078e00be */
[----:B------:R-:W-:Y:S01]  /*31d0*/  IMAD R205, R219, 0x28, RZ ;  /* 0x00000028dbcd7824 */ /* 0x000fe200078e02ff */
[----:B------:R-:W-:Y:S02]  /*31e0*/  IADD.64 R30, R30, R14 ;  /* 0x0000000e1e1e7235 */ /* 0x000fe400078e0200 */
[C-C-:B0-----:R-:W-:Y:S01]  /*31f0*/  IMAD.WIDE.U32 R26, R218.reuse, 0x1c, R190.reuse ;  /* 0x0000001cda1a7825 */ /* 0x141fe200078e00be */
[----:B------:R-:W3:Y:S03]  /*3200*/  LD.E R174, desc[UR12][R174.64] ;  /* 0x0000000caeae7980 */ /* 0x000ee6000c101900 */
[C-C-:B------:R-:W-:Y:S01]  /*3210*/  IMAD.WIDE.U32 R188, R218.reuse, 0x24, R190.reuse ;  /* 0x00000024dabc7825 */ /* 0x140fe200078e00be */
[----:B------:R-:W-:Y:S02]  /*3220*/  IADD3 R185, PT, PT, R185, R220, RZ ;  /* 0x000000dcb9b97210 */ /* 0x000fe40007ffe0ff */
[----:B------:R-:W-:Y:S01]  /*3230*/  IADD3 R13, PT, PT, R193, R13, RZ ;  /* 0x0000000dc10d7210 */ /* 0x000fe20007ffe0ff */
[----:B------:R-:W3:Y:S01]  /*3240*/  LD.E R166, desc[UR12][R166.64] ;  /* 0x0000000ca6a67980 */ /* 0x000ee2000c101900 */
[----:B------:R-:W-:Y:S01]  /*3250*/  IMAD.WIDE.U32 R20, R218, 0x28, R190 ;  /* 0x00000028da147825 */ /* 0x000fe200078e00be */
[----:B------:R-:W-:-:S02]  /*3260*/  IADD3 R187, PT, PT, R187, R216, RZ ;  /* 0x000000d8bbbb7210 */ /* 0x000fc40007ffe0ff */
[----:B------:R-:W-:Y:S02]  /*3270*/  IADD3 R29, PT, PT, R29, R217, RZ ;  /* 0x000000d91d1d7210 */ /* 0x000fe40007ffe0ff */
[----:B------:R-:W-:Y:S02]  /*3280*/  IADD3 R27, PT, PT, R27, R215, RZ ;  /* 0x000000d71b1b7210 */ /* 0x000fe40007ffe0ff */
[----:B------:R-:W-:Y:S02]  /*3290*/  IADD3 R189, PT, PT, R189, R214, RZ ;  /* 0x000000d6bdbd7210 */ /* 0x000fe40007ffe0ff */
[----:B------:R-:W-:Y:S02]  /*32a0*/  IADD3 R21, PT, PT, R21, R205, RZ ;  /* 0x000000cd15157210 */ /* 0x000fe40007ffe0ff */
[----:B------:R-:W-:Y:S01]  /*32b0*/  @P0 IADD3 R182, PT, PT, R182, -0x7f000001, RZ ;  /* 0x80ffffffb6b60810 */ /* 0x000fe20007ffe0ff */
[----:B------:R-:W3:Y:S04]  /*32c0*/  LD.E R184, desc[UR12][R184.64] ;  /* 0x0000000cb8b87980 */ /* 0x000ee8000c101900 */
[----:B------:R-:W3:Y:S04]  /*32d0*/  LD.E R186, desc[UR12][R186.64] ;  /* 0x0000000cbaba7980 */ /* 0x000ee8000c101900 */
[----:B------:R-:W3:Y:S04]  /*32e0*/  LD.E R188, desc[UR12][R188.64] ;  /* 0x0000000cbcbc7980 */ /* 0x000ee8000c101900 */
[----:B------:R-:W3:Y:S04]  /*32f0*/  LD.E R185, desc[UR12][R28.64] ;  /* 0x0000000c1cb97980 */ /* 0x000ee8000c101900 */
[----:B------:R-:W3:Y:S04]  /*3300*/  LD.E R187, desc[UR12][R26.64] ;  /* 0x0000000c1abb7980 */ /* 0x000ee8000c101900 */
[----:B------:R-:W3:Y:S04]  /*3310*/  LD.E R189, desc[UR12][R20.64] ;  /* 0x0000000c14bd7980 */ /* 0x000ee8000c101900 */
[----:B------:R-:W3:Y:S04]  /*3320*/  LD.E R175, desc[UR12][R212.64] ;  /* 0x0000000cd4af7980 */ /* 0x000ee8000c101900 */
[----:B------:R-:W3:Y:S01]  /*3330*/  LD.E R183, desc[UR12][R30.64] ;  /* 0x0000000c1eb77980 */ /* 0x000ee2000c101900 */
[----:B------:R-:W-:-:S03]  /*3340*/  IMAD R211, R219, 0x2c, RZ ;  /* 0x0000002cdbd37824 */ /* 0x000fc600078e02ff */
[----:B------:R-:W3:Y:S01]  /*3350*/  LD.E R170, desc[UR12][R170.64] ;  /* 0x0000000caaaa7980 */ /* 0x000ee2000c101900 */
[----:B------:R-:W-:-:S03]  /*3360*/  IMAD.WIDE.U32 R16, R218, 0xc, R14 ;  /* 0x0000000cda107825 */ /* 0x000fc600078e000e */
[----:B------:R0:W3:Y:S01]  /*3370*/  LD.E R167, desc[UR12][R18.64] ;  /* 0x0000000c12a77980 */ /* 0x0000e2000c101900 */
[----:B------:R-:W-:-:S03]  /*3380*/  IMAD.WIDE.U32 R192, R218, 0x14, R14 ;  /* 0x00000014dac07825 */ /* 0x000fc600078e000e */
[----:B------:R1:W3:Y:S01]  /*3390*/  LD.E R172, desc[UR12][R190.64] ;  /* 0x0000000cbeac7980 */ /* 0x0002e2000c101900 */
[----:B------:R-:W-:-:S03]  /*33a0*/  IMAD.WIDE.U32 R194, R218, 0x1c, R14 ;  /* 0x0000001cdac27825 */ /* 0x000fc600078e000e */
[----:B------:R1:W3:Y:S01]  /*33b0*/  LD.E R171, desc[UR12][R12.64] ;  /* 0x0000000c0cab7980 */ /* 0x0002e2000c101900 */
[----:B------:R-:W-:-:S03]  /*33c0*/  IMAD.WIDE.U32 R10, R218, 0x24, R14 ;  /* 0x00000024da0a7825 */ /* 0x000fc600078e000e */
[----:B------:R1:W3:Y:S01]  /*33d0*/  LD.E R173, desc[UR12][R14.64] ;  /* 0x0000000c0ead7980 */ /* 0x0002e2000c101900 */
[----:B0-----:R-:W-:-:S04]  /*33e0*/  IMAD.WIDE.U32 R18, R218, 0x28, R14 ;  /* 0x00000028da127825 */ /* 0x001fc800078e000e */
[----:B-1----:R-:W-:-:S04]  /*33f0*/  IMAD.WIDE.U32 R190, R218, 0x2c, R190 ;  /* 0x0000002cdabe7825 */ /* 0x002fc800078e00be */
[----:B------:R-:W-:-:S04]  /*3400*/  IMAD.WIDE.U32 R12, R218, 0x18, R14 ;  /* 0x00000018da0c7825 */ /* 0x000fc800078e000e */
[----:B------:R-:W-:Y:S01]  /*3410*/  IMAD.WIDE.U32 R14, R218, 0x2c, R14 ;  /* 0x0000002cda0e7825 */ /* 0x000fe200078e000e */
[----:B------:R-:W-:Y:S02]  /*3420*/  IADD3 R191, PT, PT, R191, R211, RZ ;  /* 0x000000d3bfbf7210 */ /* 0x000fe40007ffe0ff */
[----:B------:R-:W-:Y:S02]  /*3430*/  IADD3 R193, PT, PT, R217, R193, RZ ;  /* 0x000000c1d9c17210 */ /* 0x000fe40007ffe0ff */
[----:B------:R-:W-:Y:S02]  /*3440*/  IADD3 R195, PT, PT, R215, R195, RZ ;  /* 0x000000c3d7c37210 */ /* 0x000fe40007ffe0ff */
[----:B------:R-:W-:Y:S02]  /*3450*/  IADD3 R17, PT, PT, R220, R17, RZ ;  /* 0x00000011dc117210 */ /* 0x000fe40007ffe0ff */
[----:B------:R-:W-:Y:S02]  /*3460*/  IADD3 R13, PT, PT, R216, R13, RZ ;  /* 0x0000000dd80d7210 */ /* 0x000fe40007ffe0ff */
[----:B------:R-:W-:-:S02]  /*3470*/  IADD3 R11, PT, PT, R214, R11, RZ ;  /* 0x0000000bd60b7210 */ /* 0x000fc40007ffe0ff */
[----:B------:R-:W-:Y:S02]  /*3480*/  IADD3 R19, PT, PT, R205, R19, RZ ;  /* 0x00000013cd137210 */ /* 0x000fe40007ffe0ff */
[----:B------:R-:W-:Y:S01]  /*3490*/  IADD3 R15, PT, PT, R211, R15, RZ ;  /* 0x0000000fd30f7210 */ /* 0x000fe20007ffe0ff */
        /* <DEDUP_REMOVED lines=8> */
[----:B--2---:R-:W-:-:S04]  /*3520*/  IMAD.WIDE.U32 R26, R201, R182, RZ ;  /* 0x000000b6c91a7225 */ /* 0x004fc800078e00ff */
[----:B------:R-:W-:-:S04]  /*3530*/  IMAD.WIDE.U32 R28, R203, R182, RZ ;  /* 0x000000b6cb1c7225 */ /* 0x000fc800078e00ff */
[-C--:B------:R-:W-:Y:S02]  /*3540*/  IMAD.WIDE.U32 R20, R204, R182.reuse, RZ ;  /* 0x000000b6cc147225 */ /* 0x080fe400078e00ff */
[----:B------:R-:W2:Y:S02]  /*3550*/  LD.E R204, desc[UR12][R8.64+0x18] ;  /* 0x0000180c08cc7980 */ /* 0x000ea4000c101900 */
[----:B------:R-:W-:-:S04]  /*3560*/  IMAD.WIDE.U32 R202, R202, R182, RZ ;  /* 0x000000b6caca7225 */ /* 0x000fc800078e00ff */
[----:B------:R-:W-:Y:S02]  /*3570*/  IMAD R197, R26, 0x7effffff, RZ ;  /* 0x7effffff1ac57824 */ /* 0x000fe400078e02ff */
[----:B------:R-:W-:Y:S02]  /*3580*/  IMAD R31, R20, 0x7effffff, RZ ;  /* 0x7effffff141f7824 */ /* 0x000fe400078e02ff */
[----:B------:R-:W-:Y:S02]  /*3590*/  IMAD R201, R28, 0x7effffff, RZ ;  /* 0x7effffff1cc97824 */ /* 0x000fe400078e02ff */
[----:B------:R-:W-:Y:S02]  /*35a0*/  IMAD R213, R202, 0x7effffff, RZ ;  /* 0x7effffffcad57824 */ /* 0x000fe400078e02ff */
[----:B------:R-:W-:Y:S02]  /*35b0*/  IMAD.HI.U32 R27, R197, 0x7f000001, R26 ;  /* 0x7f000001c51b7827 */ /* 0x000fe400078e001a */
[----:B------:R-:W2:Y:S02]  /*35c0*/  LD.E R197, desc[UR12][R14.64] ;  /* 0x0000000c0ec57980 */ /* 0x000ea4000c101900 */
[----:B------:R-:W-:-:S04]  /*35d0*/  IMAD.HI.U32 R21, R31, 0x7f000001, R20 ;  /* 0x7f0000011f157827 */ /* 0x000fc800078e0014 */
[----:B------:R-:W-:-:S04]  /*35e0*/  IMAD.HI.U32 R26, R201, 0x7f000001, R28 ;  /* 0x7f000001c91a7827 */ /* 0x000fc800078e001c */
[----:B------:R-:W-:Y:S01]  /*35f0*/  IMAD.HI.U32 R203, R213, 0x7f000001, R202 ;  /* 0x7f000001d5cb7827 */ /* 0x000fe200078e00ca */
[----:B------:R-:W-:Y:S01]  /*3600*/  ISETP.GE.U32.AND P0, PT, R21, 0x7f000001, PT ;  /* 0x7f0000011500780c */ /* 0x000fe20003f06070 */
[----:B------:R-:W-:Y:S01]  /*3610*/  ISETP.GE.U32.AND P1, PT, R27, 0x7f000001, PT ;  /* 0x7f0000011b00780c */ /* 0x000fe20003f26070 */
[----:B------:R-:W-:Y:S01]  /*3620*/  ISETP.GE.U32.AND P2, PT, R26, 0x7f000001, PT ;  /* 0x7f0000011a00780c */ /* 0x000fe20003f46070 */
[----:B------:R-:W2:Y:S01]  /*3630*/  LD.E R201, desc[UR12][R8.64+0xc] ;  /* 0x00000c0c08c97980 */ /* 0x000ea2000c101900 */
[----:B------:R-:W-:-:S03]  /*3640*/  ISETP.GE.U32.AND P3, PT, R203, 0x7f000001, PT ;  /* 0x7f000001cb00780c */ /* 0x000fc60003f66070 */
[----:B------:R-:W2:Y:S04]  /*3650*/  LD.E R202, desc[UR12][R8.64+0x10] ;  /* 0x0000100c08ca7980 */ /* 0x000ea8000c101900 */
[----:B------:R-:W2:Y:S02]  /*3660*/  LDL.64 R14, [R1+0x100] ;  /* 0x00010000010e7983 */ /* 0x000ea40000100a00 */
[----:B------:R-:W-:Y:S02]  /*3670*/  @P0 IADD3 R21, PT, PT, R21, -0x7f000001, RZ ;  /* 0x80ffffff15150810 */ /* 0x000fe40007ffe0ff */
[----:B------:R-:W-:Y:S02]  /*3680*/  @P1 IADD3 R27, PT, PT, R27, -0x7f000001, RZ ;  /* 0x80ffffff1b1b1810 */ /* 0x000fe40007ffe0ff */
[----:B------:R-:W-:Y:S01]  /*3690*/  @P2 IADD3 R26, PT, PT, R26, -0x7f000001, RZ ;  /* 0x80ffffff1a1a2810 */ /* 0x000fe20007ffe0ff */
[----:B------:R-:W2:Y:S01]  /*36a0*/  LDG.E R213, desc[UR12][R4.64+0x4] ;  /* 0x0000040c04d57981 */ /* 0x000ea2000c1e1900 */
[----:B------:R-:W-:-:S02]  /*36b0*/  @P3 IADD3 R203, PT, PT, R203, -0x7f000001, RZ ;  /* 0x80ffffffcbcb3810 */ /* 0x000fc40007ffe0ff */
[----:B------:R-:W-:Y:S02]  /*36c0*/  IADD3 R32, PT, PT, R21, R32, RZ ;  /* 0x0000002015207210 */ /* 0x000fe40007ffe0ff */
[----:B------:R-:W-:Y:S02]  /*36d0*/  IADD3 R20, PT, PT, R27, R200, RZ ;  /* 0x000000c81b147210 */ /* 0x000fe40007ffe0ff */
[----:B------:R-:W-:Y:S01]  /*36e0*/  IADD3 R26, PT, PT, R26, R199, RZ ;  /* 0x000000c71a1a7210 */ /* 0x000fe20007ffe0ff */
[----:B------:R-:W2:Y:S01]  /*36f0*/  LD.E R200, desc[UR12][R8.64+0x8] ;  /* 0x0000080c08c87980 */ /* 0x000ea2000c101900 */
[----:B------:R-:W-:Y:S01]  /*3700*/  IADD3 R28, PT, PT, R203, R198, RZ ;  /* 0x000000c6cb1c7210 */ /* 0x000fe20007ffe0ff */
[----:B------:R-:W-:Y:S01]  /*3710*/  ISETP.GE.U32.AND P0, PT, R32, 0x7f000001, PT ;  /* 0x7f0000012000780c */ /* 0x000fe20003f06070 */
[----:B------:R-:W-:Y:S01]  /*3720*/  ISETP.GE.U32.AND P1, PT, R20, 0x7f000001, PT ;  /* 0x7f0000011400780c */ /* 0x000fe20003f26070 */
[----:B------:R-:W-:Y:S01]  /*3730*/  ISETP.GE.U32.AND P2, PT, R26, 0x7f000001, PT ;  /* 0x7f0000011a00780c */ /* 0x000fe20003f46070 */
[----:B------:R-:W2:Y:S01]  /*3740*/  LD.E R198, desc[UR12][R8.64] ;  /* 0x0000000c08c67980 */ /* 0x000ea2000c101900 */
[----:B------:R-:W-:-:S03]  /*3750*/  ISETP.GE.U32.AND P3, PT, R28, 0x7f000001, PT ;  /* 0x7f0000011c00780c */ /* 0x000fc60003f66070 */
[----:B------:R-:W2:Y:S04]  /*3760*/  LD.E R199, desc[UR12][R8.64+0x4] ;  /* 0x0000040c08c77980 */ /* 0x000ea8000c101900 */
[----:B------:R0:W2:Y:S04]  /*3770*/  LD.E R203, desc[UR12][R8.64+0x14] ;  /* 0x0000140c08cb7980 */ /* 0x0000a8000c101900 */
[----:B------:R1:W-:Y:S04]  /*3780*/  STL [R1+0x110], R32 ;  /* 0x0001102001007387 */ /* 0x0003e80000100800 */
[----:B------:R0:W-:Y:S04]  /*3790*/  STL [R1+0x114], R20 ;  /* 0x0001141401007387 */ /* 0x0001e80000100800 */
[----:B------:R4:W-:Y:S01]  /*37a0*/  STL [R1+0x118], R26 ;  /* 0x0001181a01007387 */ /* 0x0009e20000100800 */
[----:B-1----:R-:W-:-:S03]  /*37b0*/  @P0 IADD3 R32, PT, PT, R32, -0x7f000001, RZ ;  /* 0x80ffffff20200810 */ /* 0x002fc60007ffe0ff */
[----:B------:R1:W-:Y:S01]  /*37c0*/  STL [R1+0x11c], R28 ;  /* 0x00011c1c01007387 */ /* 0x0003e20000100800 */
[----:B0-----:R-:W-:Y:S02]  /*37d0*/  @P1 IADD3 R20, PT, PT, R20, -0x7f000001, RZ ;  /* 0x80ffffff14141810 */ /* 0x001fe40007ffe0ff */
[----:B----4-:R-:W-:Y:S02]  /*37e0*/  @P2 IADD3 R26, PT, PT, R26, -0x7f000001, RZ ;  /* 0x80ffffff1a1a2810 */ /* 0x010fe40007ffe0ff */
[----:B-1----:R-:W-:Y:S01]  /*37f0*/  @P3 IADD3 R28, PT, PT, R28, -0x7f000001, RZ ;  /* 0x80ffffff1c1c3810 */ /* 0x002fe20007ffe0ff */
[----:B------:R0:W-:Y:S04]  /*3800*/  STL [R1+0x110], R32 ;  /* 0x0001102001007387 */ /* 0x0001e80000100800 */
[----:B------:R-:W-:Y:S04]  /*3810*/  STL [R1+0x114], R20 ;  /* 0x0001141401007387 */ /* 0x000fe80000100800 */
[----:B------:R-:W-:Y:S04]  /*3820*/  STL [R1+0x118], R26 ;  /* 0x0001181a01007387 */ /* 0x000fe80000100800 */
[----:B------:R1:W-:Y:S04]  /*3830*/  STL [R1+0x11c], R28 ;  /* 0x00011c1c01007387 */ /* 0x0003e80000100800 */
[----:B------:R-:W4:Y:S04]  /*3840*/  LD.E R12, desc[UR12][R6.64+0x10] ;  /* 0x0000100c060c7980 */ /* 0x000f28000c101900 */
[----:B------:R-:W2:Y:S04]  /*3850*/  LD.E R10, desc[UR12][R6.64+0x14] ;  /* 0x0000140c060a7980 */ /* 0x000ea8000c101900 */
[----:B------:R-:W3:Y:S04]  /*3860*/  LD.E R8, desc[UR12][R6.64+0x18] ;  /* 0x0000180c06087980 */ /* 0x000ee8000c101900 */
[----:B------:R0:W3:Y:S04]  /*3870*/  LD.E R16, desc[UR12][R6.64+0x1c] ;  /* 0x00001c0c06107980 */ /* 0x0000e8000c101900 */
[----:B------:R-:W3:Y:S04]  /*3880*/  LDL R17, [R1+0x110] ;  /* 0x0001100001117983 */ /* 0x000ee80000100800 */
[----:B------:R-:W3:Y:S04]  /*3890*/  LDL R19, [R1+0x114] ;  /* 0x0001140001137983 */ /* 0x000ee80000100800 */
[----:B------:R-:W3:Y:S04]  /*38a0*/  LDL R18, [R1+0x118] ;  /* 0x0001180001127983 */ /* 0x000ee80000100800 */
[----:B------:R-:W3:Y:S01]  /*38b0*/  LDL R21, [R1+0x11c] ;  /* 0x00011c0001157983 */ /* 0x000ee20000100800 */
[C---:B------:R-:W-:Y:S01]  /*38c0*/  ISETP.GE.U32.AND P0, PT, R210.reuse, UR6, PT ;  /* 0x00000006d2007c0c */ /* 0x040fe2000bf06070 */
[----:B------:R-:W-:-:S02]  /*38d0*/  IADD3 R9, PT, PT, R210, -UR6, RZ ;  /* 0x80000006d2097c10 */ /* 0x000fc4000fffe0ff */
[----:B0-----:R-:W3:Y:S10]  /*38e0*/  LDG.E R32, desc[UR12][R4.64+0x1c] ;  /* 0x00001c0c04207981 */ /* 0x001ef4000c1e1900 */
[----:B------:R-:W-:-:S05]  /*38f0*/  @!P0 IADD3 R9, PT, PT, R9, 0x7f000001, RZ ;  /* 0x7f00000109098810 */ /* 0x000fca0007ffe0ff */
[----:B------:R-:W-:-:S04]  /*3900*/  IMAD.WIDE.U32 R6, R210, R9, RZ ;  /* 0x00000009d2067225 */ /* 0x000fc800078e00ff */
[----:B------:R-:W-:-:S04]  /*3910*/  IMAD R9, R6, 0x7effffff, RZ ;  /* 0x7effffff06097824 */ /* 0x000fc800078e02ff */
[----:B------:R-:W-:-:S05]  /*3920*/  IMAD.HI.U32 R7, R9, 0x7f000001, R6 ;  /* 0x7f00000109077827 */ /* 0x000fca00078e0006 */
[----:B------:R-:W-:-:S13]  /*3930*/  ISETP.GE.U32.AND P0, PT, R7, 0x7f000001, PT ;  /* 0x7f0000010700780c */ /* 0x000fda0003f06070 */
[----:B------:R-:W-:-:S05]  /*3940*/  @P0 IADD3 R7, PT, PT, R7, -0x7f000001, RZ ;  /* 0x80ffffff07070810 */ /* 0x000fca0007ffe0ff */
[----:B----4-:R-:W-:-:S04]  /*3950*/  IMAD.WIDE.U32 R12, R12, R7, RZ ;  /* 0x000000070c0c7225 */ /* 0x010fc800078e00ff */
[----:B--2---:R-:W-:-:S04]  /*3960*/  IMAD.WIDE.U32 R10, R10, R7, RZ ;  /* 0x000000070a0a7225 */ /* 0x004fc800078e00ff */
[----:B---3--:R-:W-:-:S04]  /*3970*/  IMAD.WIDE.U32 R8, R8, R7, RZ ;  /* 0x0000000708087225 */ /* 0x008fc800078e00ff */
[----:B------:R-:W-:-:S04]  /*3980*/  IMAD.WIDE.U32 R6, R16, R7, RZ ;  /* 0x0000000710067225 */ /* 0x000fc800078e00ff */
[----:B------:R-:W-:Y:S02]  /*3990*/  IMAD R27, R12, 0x7effffff, RZ ;  /* 0x7effffff0c1b7824 */ /* 0x000fe400078e02ff */
[----:B------:R-:W-:Y:S02]  /*39a0*/  IMAD R29, R10, 0x7effffff, RZ ;  /* 0x7effffff0a1d7824 */ /* 0x000fe400078e02ff */
[----:B------:R-:W-:Y:S02]  /*39b0*/  IMAD R31, R8, 0x7effffff, RZ ;  /* 0x7effffff081f7824 */ /* 0x000fe400078e02ff */
[----:B------:R-:W-:Y:S02]  /*39c0*/  IMAD R211, R6, 0x7effffff, RZ ;  /* 0x7effffff06d37824 */ /* 0x000fe400078e02ff */
[----:B------:R-:W-:-:S04]  /*39d0*/  IMAD.HI.U32 R12, R27, 0x7f000001, R12 ;  /* 0x7f0000011b0c7827 */ /* 0x000fc800078e000c */
[----:B------:R-:W-:-:S04]  /*39e0*/  IMAD.HI.U32 R10, R29, 0x7f000001, R10 ;  /* 0x7f0000011d0a7827 */ /* 0x000fc800078e000a */
[----:B------:R-:W-:-:S04]  /*39f0*/  IMAD.HI.U32 R9, R31, 0x7f000001, R8 ;  /* 0x7f0000011f097827 */ /* 0x000fc800078e0008 */
[----:B-1----:R-:W-:Y:S01]  /*3a00*/  IMAD.HI.U32 R28, R211, 0x7f000001, R6 ;  /* 0x7f000001d31c7827 */ /* 0x002fe200078e0006 */
[----:B------:R-:W-:Y:S01]  /*3a10*/  ISETP.GE.U32.AND P0, PT, R12, 0x7f000001, PT ;  /* 0x7f0000010c00780c */ /* 0x000fe20003f06070 */
[----:B------:R-:W-:Y:S01]  /*3a20*/  ISETP.GE.U32.AND P1, PT, R10, 0x7f000001, PT ;  /* 0x7f0000010a00780c */ /* 0x000fe20003f26070 */
[----:B------:R-:W-:Y:S02]  /*3a30*/  ISETP.GE.U32.AND P2, PT, R9, 0x7f000001, PT ;  /* 0x7f0000010900780c */ /* 0x000fe40003f46070 */
[----:B------:R-:W-:-:S09]  /*3a40*/  ISETP.GE.U32.AND P3, PT, R28, 0x7f000001, PT ;  /* 0x7f0000011c00780c */ /* 0x000fd20003f66070 */
[----:B------:R-:W-:Y:S02]  /*3a50*/  @P0 IADD3 R12, PT, PT, R12, -0x7f000001, RZ ;  /* 0x80ffffff0c0c0810 */ /* 0x000fe40007ffe0ff */
[----:B------:R-:W-:Y:S02]  /*3a60*/  @P1 IADD3 R10, PT, PT, R10, -0x7f000001, RZ ;  /* 0x80ffffff0a0a1810 */ /* 0x000fe40007ffe0ff */
[----:B------:R-:W-:Y:S02]  /*3a70*/  @P2 IADD3 R9, PT, PT, R9, -0x7f000001, RZ ;  /* 0x80ffffff09092810 */ /* 0x000fe40007ffe0ff */
[----:B------:R-:W-:Y:S02]  /*3a80*/  @P3 IADD3 R28, PT, PT, R28, -0x7f000001, RZ ;  /* 0x80ffffff1c1c3810 */ /* 0x000fe40007ffe0ff */
[----:B------:R-:W-:Y:S02]  /*3a90*/  IADD3 R6, PT, PT, R12, R17, RZ ;  /* 0x000000110c067210 */ /* 0x000fe40007ffe0ff */
[----:B------:R-:W-:-:S02]  /*3aa0*/  IADD3 R20, PT, PT, R10, R19, RZ ;  /* 0x000000130a147210 */ /* 0x000fc40007ffe0ff */
[----:B------:R-:W-:Y:S02]  /*3ab0*/  IADD3 R26, PT, PT, R9, R18, RZ ;  /* 0x00000012091a7210 */ /* 0x000fe40007ffe0ff */
[----:B------:R-:W-:Y:S01]  /*3ac0*/  IADD3 R28, PT, PT, R28, R21, RZ ;  /* 0x000000151c1c7210 */ /* 0x000fe20007ffe0ff */
[----:B------:R-:W-:Y:S01]  /*3ad0*/  ISETP.GE.U32.AND P0, PT, R6, 0x7f000001, PT ;  /* 0x7f0000010600780c */ /* 0x000fe20003f06070 */
[----:B------:R-:W-:Y:S01]  /*3ae0*/  ISETP.GE.U32.AND P1, PT, R20, 0x7f000001, PT ;  /* 0x7f0000011400780c */ /* 0x000fe20003f26070 */
[----:B------:R-:W-:Y:S02]  /*3af0*/  ISETP.GE.U32.AND P2, PT, R26, 0x7f000001, PT ;  /* 0x7f0000011a00780c */ /* 0x000fe40003f46070 */
[----:B------:R-:W-:Y:S01]  /*3b00*/  ISETP.GE.U32.AND P3, PT, R28, 0x7f000001, PT ;  /* 0x7f0000011c00780c */ /* 0x000fe20003f66070 */
[----:B------:R0:W-:Y:S04]  /*3b10*/  STL [R1+0x110], R6 ;  /* 0x0001100601007387 */ /* 0x0001e80000100800 */
[----:B------:R1:W-:Y:S04]  /*3b20*/  STL [R1+0x114], R20 ;  /* 0x0001141401007387 */ /* 0x0003e80000100800 */
[----:B------:R2:W-:Y:S01]  /*3b30*/  STL [R1+0x118], R26 ;  /* 0x0001181a01007387 */ /* 0x0005e20000100800 */
[----:B0-----:R-:W-:-:S03]  /*3b40*/  @P0 IADD3 R6, PT, PT, R6, -0x7f000001, RZ ;  /* 0x80ffffff06060810 */ /* 0x001fc60007ffe0ff */
[----:B------:R0:W-:Y:S01]  /*3b50*/  STL [R1+0x11c], R28 ;  /* 0x00011c1c01007387 */ /* 0x0001e20000100800 */
[----:B-1----:R-:W-:Y:S02]  /*3b60*/  @P1 IADD3 R20, PT, PT, R20, -0x7f000001, RZ ;  /* 0x80ffffff14141810 */ /* 0x002fe40007ffe0ff */
[----:B--2---:R-:W-:Y:S02]  /*3b70*/  @P2 IADD3 R26, PT, PT, R26, -0x7f000001, RZ ;  /* 0x80ffffff1a1a2810 */ /* 0x004fe40007ffe0ff */
[----:B0-----:R-:W-:Y:S01]  /*3b80*/  @P3 IADD3 R28, PT, PT, R28, -0x7f000001, RZ ;  /* 0x80ffffff1c1c3810 */ /* 0x001fe20007ffe0ff */
[----:B------:R0:W-:Y:S04]  /*3b90*/  STL [R1+0x110], R6 ;  /* 0x0001100601007387 */ /* 0x0001e80000100800 */
[----:B------:R-:W-:Y:S04]  /*3ba0*/  STL [R1+0x114], R20 ;  /* 0x0001141401007387 */ /* 0x000fe80000100800 */
[----:B------:R-:W-:Y:S04]  /*3bb0*/  STL [R1+0x118], R26 ;  /* 0x0001181a01007387 */ /* 0x000fe80000100800 */
[----:B------:R1:W-:Y:S04]  /*3bc0*/  STL [R1+0x11c], R28 ;  /* 0x00011c1c01007387 */ /* 0x0003e80000100800 */
[----:B------:R-:W2:Y:S04]  /*3bd0*/  LD.E R12, desc[UR12][R14.64+0x20] ;  /* 0x0000200c0e0c7980 */ /* 0x000ea8000c101900 */
[----:B------:R-:W3:Y:S04]  /*3be0*/  LD.E R10, desc[UR12][R14.64+0x24] ;  /* 0x0000240c0e0a7980 */ /* 0x000ee8000c101900 */
[----:B------:R-:W4:Y:S04]  /*3bf0*/  LD.E R8, desc[UR12][R14.64+0x28] ;  /* 0x0000280c0e087980 */ /* 0x000f28000c101900 */
[----:B------:R-:W4:Y:S04]  /*3c00*/  LD.E R16, desc[UR12][R14.64+0x2c] ;  /* 0x00002c0c0e107980 */ /* 0x000f28000c101900 */
[----:B------:R-:W4:Y:S04]  /*3c10*/  LDL R17, [R1+0x110] ;  /* 0x0001100001117983 */ /* 0x000f280000100800 */
[----:B------:R-:W4:Y:S04]  /*3c20*/  LDL R19, [R1+0x114] ;  /* 0x0001140001137983 */ /* 0x000f280000100800 */
[----:B------:R-:W4:Y:S04]  /*3c30*/  LDL R18, [R1+0x118] ;  /* 0x0001180001127983 */ /* 0x000f280000100800 */
[----:B------:R-:W4:Y:S04]  /*3c40*/  LDL R21, [R1+0x11c] ;  /* 0x00011c0001157983 */ /* 0x000f280000100800 */
[----:B------:R-:W4:Y:S01]  /*3c50*/  LDL.64 R14, [R1+0x100] ;  /* 0x00010000010e7983 */ /* 0x000f220000100a00 */
[C---:B------:R-:W-:Y:S01]  /*3c60*/  ISETP.GE.U32.AND P0, PT, R209.reuse, UR6, PT ;  /* 0x00000006d1007c0c */ /* 0x040fe2000bf06070 */
[----:B0-----:R-:W-:-:S12]  /*3c70*/  IADD3 R6, PT, PT, R209, -UR6, RZ ;  /* 0x80000006d1067c10 */ /* 0x001fd8000fffe0ff */
[----:B------:R-:W-:-:S05]  /*3c80*/  @!P0 IADD3 R6, PT, PT, R6, 0x7f000001, RZ ;  /* 0x7f00000106068810 */ /* 0x000fca0007ffe0ff */
[----:B------:R-:W-:-:S04]  /*3c90*/  IMAD.WIDE.U32 R6, R209, R6, RZ ;  /* 0x00000006d1067225 */ /* 0x000fc800078e00ff */
[----:B------:R-:W-:-:S04]  /*3ca0*/  IMAD R9, R6, 0x7effffff, RZ ;  /* 0x7effffff06097824 */ /* 0x000fc800078e02ff */
[----:B------:R-:W-:-:S05]  /*3cb0*/  IMAD.HI.U32 R7, R9, 0x7f000001, R6 ;  /* 0x7f00000109077827 */ /* 0x000fca00078e0006 */
[----:B------:R-:W-:-:S13]  /*3cc0*/  ISETP.GE.U32.AND P0, PT, R7, 0x7f000001, PT ;  /* 0x7f0000010700780c */ /* 0x000fda0003f06070 */
[----:B------:R-:W-:-:S05]  /*3cd0*/  @P0 IADD3 R7, PT, PT, R7, -0x7f000001, RZ ;  /* 0x80ffffff07070810 */ /* 0x000fca0007ffe0ff */
[----:B--2---:R-:W-:-:S04]  /*3ce0*/  IMAD.WIDE.U32 R12, R12, R7, RZ ;  /* 0x000000070c0c7225 */ /* 0x004fc800078e00ff */
[----:B---3--:R-:W-:-:S04]  /*3cf0*/  IMAD.WIDE.U32 R10, R10, R7, RZ ;  /* 0x000000070a0a7225 */ /* 0x008fc800078e00ff */
[----:B----4-:R-:W-:-:S04]  /*3d00*/  IMAD.WIDE.U32 R8, R8, R7, RZ ;  /* 0x0000000708087225 */ /* 0x010fc800078e00ff */
        /* <DEDUP_REMOVED lines=104> */
[----:B------:R-:W-:-:S12]  /*4390*/  IADD3 R7, PT, PT, R34, -UR6, RZ ;  /* 0x8000000622077c10 */ /* 0x000fd8000fffe0ff */
[----:B------:R-:W-:-:S05]  /*43a0*/  @!P0 IADD3 R7, PT, PT, R7, 0x7f000001, RZ ;  /* 0x7f00000107078810 */ /* 0x000fca0007ffe0ff */
[----:B0-----:R-:W-:-:S04]  /*43b0*/  IMAD.WIDE.U32 R6, R34, R7, RZ ;  /* 0x0000000722067225 */ /* 0x001fc800078e00ff */
        /* <DEDUP_REMOVED lines=211> */
[----:B------:R-:W-:Y:S04]  /*50f0*/  STL [R1+0x110], R6 ;  /* 0x0001100601007387 */ /* 0x000fe80000100800 */
[----:B------:R-:W-:Y:S04]  /*5100*/  STL [R1+0x114], R20 ;  /* 0x0001141401007387 */ /* 0x000fe80000100800 */
[----:B------:R0:W-:Y:S04]  /*5110*/  STL [R1+0x118], R26 ;  /* 0x0001181a01007387 */ /* 0x0001e80000100800 */
[----:B------:R1:W-:Y:S04]  /*5120*/  STL [R1+0x11c], R28 ;  /* 0x00011c1c01007387 */ /* 0x0003e80000100800 */
[----:B------:R-:W2:Y:S04]  /*5130*/  LD.E R12, desc[UR12][R14.64+0x80] ;  /* 0x0000800c0e0c7980 */ /* 0x000ea8000c101900 */
[----:B------:R-:W3:Y:S04]  /*5140*/  LD.E R10, desc[UR12][R14.64+0x84] ;  /* 0x0000840c0e0a7980 */ /* 0x000ee8000c101900 */
[----:B------:R-:W4:Y:S04]  /*5150*/  LD.E R8, desc[UR12][R14.64+0x88] ;  /* 0x0000880c0e087980 */ /* 0x000f28000c101900 */
[----:B------:R-:W4:Y:S04]  /*5160*/  LD.E R16, desc[UR12][R14.64+0x8c] ;  /* 0x00008c0c0e107980 */ /* 0x000f28000c101900 */
[----:B------:R-:W4:Y:S04]  /*5170*/  LDL R17, [R1+0x110] ;  /* 0x0001100001117983 */ /* 0x000f280000100800 */
[----:B------:R-:W4:Y:S04]  /*5180*/  LDL R19, [R1+0x114] ;  /* 0x0001140001137983 */ /* 0x000f280000100800 */
[----:B------:R-:W1:Y:S04]  /*5190*/  LDL R18, [R1+0x118] ;  /* 0x0001180001127983 */ /* 0x000e680000100800 */
[----:B------:R-:W4:Y:S04]  /*51a0*/  LDL R21, [R1+0x11c] ;  /* 0x00011c0001157983 */ /* 0x000f280000100800 */
[----:B------:R-:W4:Y:S01]  /*51b0*/  LDL.64 R14, [R1+0x100] ;  /* 0x00010000010e7983 */ /* 0x000f220000100a00 */
[----:B------:R-:W-:-:S03]  /*51c0*/  ISETP.GE.U32.AND P0, PT, R208, UR6, PT ;  /* 0x00000006d0007c0c */ /* 0x000fc6000bf06070 */
[----:B0-----:R-:W4:Y:S01]  /*51d0*/  LDG.E R26, desc[UR12][R4.64+0x20] ;  /* 0x0000200c041a7981 */ /* 0x001f22000c1e1900 */
[----:B------:R-:W-:-:S09]  /*51e0*/  IADD3 R7, PT, PT, R208, -UR6, RZ ;  /* 0x80000006d0077c10 */ /* 0x000fd2000fffe0ff */
        /* <DEDUP_REMOVED lines=17> */
[----:B------:R-:W-:Y:S01]  /*5300*/  IMAD.HI.U32 R30, R211, 0x7f000001, R6 ;  /* 0x7f000001d31e7827 */ /* 0x000fe200078e0006 */
        /* <DEDUP_REMOVED lines=10> */
[----:B-1----:R-:W-:Y:S02]  /*53b0*/  IADD3 R28, PT, PT, R9, R18, RZ ;  /* 0x00000012091c7210 */ /* 0x002fe40007ffe0ff */
        /* <DEDUP_REMOVED lines=26> */
[----:B0-----:R-:W-:-:S04]  /*5560*/  IMAD.WIDE.U32 R6, R26, R25, RZ ;  /* 0x000000191a067225 */ /* 0x001fc800078e00ff */
[----:B------:R-:W-:-:S04]  /*5570*/  IMAD R9, R6, 0x7effffff, RZ ;  /* 0x7effffff06097824 */ /* 0x000fc800078e02ff */
[----:B------:R-:W-:-:S05]  /*5580*/  IMAD.HI.U32 R7, R9, 0x7f000001, R6 ;  /* 0x7f00000109077827 */ /* 0x000fca00078e0006 */
[----:B------:R-:W-:-:S13]  /*5590*/  ISETP.GE.U32.AND P0, PT, R7, 0x7f000001, PT ;  /* 0x7f0000010700780c */ /* 0x000fda0003f06070 */
[----:B------:R-:W-:-:S04]  /*55a0*/  @P0 IADD3 R7, PT, PT, R7, -0x7f000001, RZ ;  /* 0x80ffffff07070810 */ /* 0x000fc80007ffe0ff */
[----:B------:R-:W-:-:S05]  /*55b0*/  IADD3 R6, PT, PT, R74, R7, RZ ;  /* 0x000000074a067210 */ /* 0x000fca0007ffe0ff */
[----:B------:R-:W-:-:S13]  /*55c0*/  ISETP.GE.U32.AND P0, PT, R6, 0x7f000001, PT ;  /* 0x7f0000010600780c */ /* 0x000fda0003f06070 */
[----:B------:R-:W-:-:S05]  /*55d0*/  @P0 IADD3 R6, PT, PT, R6, -0x7f000001, RZ ;  /* 0x80ffffff06060810 */ /* 0x000fca0007ffe0ff */
[CC--:B------:R-:W-:Y:S01]  /*55e0*/  ISETP.GE.U32.AND P0, PT, R85.reuse, R6.reuse, PT ;  /* 0x000000065500720c */ /* 0x0c0fe20003f06070 */
[----:B------:R-:W-:-:S12]  /*55f0*/  IADD3 R7, PT, PT, R85, -R6, RZ ;  /* 0x8000000655077210 */ /* 0x000fd80007ffe0ff */
        /* <DEDUP_REMOVED lines=55> */
[----:B------:R-:W-:Y:S01]  /*5970*/  ISETP.GE.U32.AND P0, PT, R86, R55, PT ;  /* 0x000000375600720c */ /* 0x000fe20003f06070 */
[----:B------:R-:W-:-:S12]  /*5980*/  IADD3 R7, PT, PT, -R55, R86, RZ ;  /* 0x0000005637077210 */ /* 0x000fd80007ffe1ff */
        /* <DEDUP_REMOVED lines=242> */
[----:B------:R-:W-:Y:S02]  /*68b0*/  IMAD.HI.U32 R12, R27, 0x7f000001, R12 ;  /* 0x7f0000011b0c7827 */ /* 0x000fe400078e000c */
[----:B------:R-:W2:Y:S02]  /*68c0*/  LDG.E R27, desc[UR12][R4.64+0x8] ;  /* 0x0000080c041b7981 */ /* 0x000ea4000c1e1900 */
[----:B------:R-:W-:-:S04]  /*68d0*/  IMAD.HI.U32 R10, R29, 0x7f000001, R10 ;  /* 0x7f0000011d0a7827 */ /* 0x000fc800078e000a */
[----:B------:R-:W-:-:S04]  /*68e0*/  IMAD.HI.U32 R9, R31, 0x7f000001, R8 ;  /* 0x7f0000011f097827 */ /* 0x000fc800078e0008 */
[----:B-1----:R-:W-:Y:S01]  /*68f0*/  IMAD.HI.U32 R30, R211, 0x7f000001, R6 ;  /* 0x7f000001d31e7827 */ /* 0x002fe200078e0006 */
[----:B------:R-:W-:Y:S01]  /*6900*/  ISETP.GE.U32.AND P0, PT, R12, 0x7f000001, PT ;  /* 0x7f0000010c00780c */ /* 0x000fe20003f06070 */
[----:B------:R-:W-:Y:S01]  /*6910*/  ISETP.GE.U32.AND P1, PT, R10, 0x7f000001, PT ;  /* 0x7f0000010a00780c */ /* 0x000fe20003f26070 */
[----:B------:R-:W-:Y:S01]  /*6920*/  ISETP.GE.U32.AND P2, PT, R9, 0x7f000001, PT ;  /* 0x7f0000010900780c */ /* 0x000fe20003f46070 */
[----:B------:R-:W3:Y:S01]  /*6930*/  LDG.E R29, desc[UR12][R4.64+0x10] ;  /* 0x0000100c041d7981 */ /* 0x000ee2000c1e1900 */
[----:B------:R-:W-:-:S03]  /*6940*/  ISETP.GE.U32.AND P3, PT, R30, 0x7f000001, PT ;  /* 0x7f0000011e00780c */ /* 0x000fc60003f66070 */
[----:B------:R-:W4:Y:S06]  /*6950*/  LDG.E R31, desc[UR12][R4.64+0x18] ;  /* 0x0000180c041f7981 */ /* 0x000f2c000c1e1900 */
[----:B------:R-:W-:Y:S02]  /*6960*/  @P0 IADD3 R12, PT, PT, R12, -0x7f000001, RZ ;  /* 0x80ffffff0c0c0810 */ /* 0x000fe40007ffe0ff */
[----:B------:R-:W-:Y:S02]  /*6970*/  @P1 IADD3 R10, PT, PT, R10, -0x7f000001, RZ ;  /* 0x80ffffff0a0a1810 */ /* 0x000fe40007ffe0ff */
[----:B------:R-:W-:-:S02]  /*6980*/  @P2 IADD3 R9, PT, PT, R9, -0x7f000001, RZ ;  /* 0x80ffffff09092810 */ /* 0x000fc40007ffe0ff */
[----:B------:R-:W-:Y:S02]  /*6990*/  @P3 IADD3 R30, PT, PT, R30, -0x7f000001, RZ ;  /* 0x80ffffff1e1e3810 */ /* 0x000fe40007ffe0ff */
[----:B------:R-:W-:Y:S02]  /*69a0*/  IADD3 R6, PT, PT, R12, R17, RZ ;  /* 0x000000110c067210 */ /* 0x000fe40007ffe0ff */
[----:B------:R-:W-:Y:S02]  /*69b0*/  IADD3 R20, PT, PT, R10, R19, RZ ;  /* 0x000000130a147210 */ /* 0x000fe40007ffe0ff */
[----:B------:R-:W-:Y:S02]  /*69c0*/  IADD3 R28, PT, PT, R9, R18, RZ ;  /* 0x00000012091c7210 */ /* 0x000fe40007ffe0ff */
[----:B------:R-:W-:Y:S01]  /*69d0*/  IADD3 R30, PT, PT, R30, R21, RZ ;  /* 0x000000151e1e7210 */ /* 0x000fe20007ffe0ff */
[----:B------:R-:W-:Y:S01]  /*69e0*/  ISETP.GE.U32.AND P0, PT, R6, 0x7f000001, PT ;  /* 0x7f0000010600780c */ /* 0x000fe20003f06070 */
[----:B------:R-:W-:Y:S01]  /*69f0*/  ISETP.GE.U32.AND P1, PT, R20, 0x7f000001, PT ;  /* 0x7f0000011400780c */ /* 0x000fe20003f26070 */
[----:B------:R-:W-:-:S02]  /*6a00*/  ISETP.GE.U32.AND P2, PT, R28, 0x7f000001, PT ;  /* 0x7f0000011c00780c */ /* 0x000fc40003f46070 */
[----:B------:R-:W-:Y:S01]  /*6a10*/  ISETP.GE.U32.AND P3, PT, R30, 0x7f000001, PT ;  /* 0x7f0000011e00780c */ /* 0x000fe20003f66070 */
[----:B------:R0:W-:Y:S04]  /*6a20*/  STL [R1+0x110], R6 ;  /* 0x0001100601007387 */ /* 0x0001e80000100800 */
[----:B------:R1:W-:Y:S04]  /*6a30*/  STL [R1+0x114], R20 ;  /* 0x0001141401007387 */ /* 0x0003e80000100800 */
[----:B------:R1:W-:Y:S01]  /*6a40*/  STL [R1+0x118], R28 ;  /* 0x0001181c01007387 */ /* 0x0003e20000100800 */
[----:B0-----:R-:W-:-:S03]  /*6a50*/  @P0 IADD3 R6, PT, PT, R6, -0x7f000001, RZ ;  /* 0x80ffffff06060810 */ /* 0x001fc60007ffe0ff */
[----:B------:R0:W-:Y:S01]  /*6a60*/  STL [R1+0x11c], R30 ;  /* 0x00011c1e01007387 */ /* 0x0001e20000100800 */
[----:B-1----:R-:W-:Y:S02]  /*6a70*/  @P1 IADD3 R20, PT, PT, R20, -0x7f000001, RZ ;  /* 0x80ffffff14141810 */ /* 0x002fe40007ffe0ff */
[----:B------:R-:W-:Y:S02]  /*6a80*/  @P2 IADD3 R28, PT, PT, R28, -0x7f000001, RZ ;  /* 0x80ffffff1c1c2810 */ /* 0x000fe40007ffe0ff */
        /* <DEDUP_REMOVED lines=13> */
[----:B------:R-:W4:Y:S04]  /*6b60*/  LDL.64 R14, [R1+0x100] ;  /* 0x00010000010e7983 */ /* 0x000f280000100a00 */
[----:B0-----:R-:W4:Y:S04]  /*6b70*/  LDG.E R28, desc[UR12][R4.64+0xc] ;  /* 0x00000c0c041c7981 */ /* 0x001f28000c1e1900 */
[----:B-1----:R-:W4:Y:S01]  /*6b80*/  LDG.E R30, desc[UR12][R4.64+0x14] ;  /* 0x0000140c041e7981 */ /* 0x002f22000c1e1900 */
[----:B------:R-:W-:Y:S01]  /*6b90*/  ISETP.GE.U32.AND P0, PT, R90, R24, PT ;  /* 0x000000185a00720c */ /* 0x000fe20003f06070 */
[----:B------:R-:W-:-:S12]  /*6ba0*/  IADD3 R7, PT, PT, -R24, R90, RZ ;  /* 0x0000005a18077210 */ /* 0x000fd80007ffe1ff */
[----:B------:R-:W-:-:S05]  /*6bb0*/  @!P0 IADD3 R7, PT, PT, R7, 0x7f000001, RZ ;  /* 0x7f00000107078810 */ /* 0x000fca0007ffe0ff */
[----:B------:R-:W-:-:S04]  /*6bc0*/  IMAD.WIDE.U32 R6, R118, R7, RZ ;  /* 0x0000000776067225 */ /* 0x000fc800078e00ff */
[----:B------:R-:W-:-:S04]  /*6bd0*/  IMAD R9, R6, 0x7effffff, RZ ;  /* 0x7effffff06097824 */ /* 0x000fc800078e02ff */
[----:B------:R-:W-:-:S05]  /*6be0*/  IMAD.HI.U32 R7, R9, 0x7f000001, R6 ;  /* 0x7f00000109077827 */ /* 0x000fca00078e0006 */
[----:B------:R-:W-:-:S13]  /*6bf0*/  ISETP.GE.U32.AND P0, PT, R7, 0x7f000001, PT ;  /* 0x7f0000010700780c */ /* 0x000fda0003f06070 */
[----:B------:R-:W-:Y:S02]  /*6c00*/  @P0 IADD3 R7, PT, PT, R7, -0x7f000001, RZ ;  /* 0x80ffffff07070810 */ /* 0x000fe40007ffe0ff */
[----:B------:R-:W-:-:S03]  /*6c10*/  R2UR UR7, R213 ;  /* 0x00000000d50772ca */ /* 0x000fc600000e0000 */
        /* <DEDUP_REMOVED lines=37> */
[----:B------:R0:W-:Y:S04]  /*6e70*/  STL [R1+0x114], R8 ;  /* 0x0001140801007387 */ /* 0x0001e80000100800 */
[----:B------:R1:W-:Y:S04]  /*6e80*/  STL [R1+0x118], R10 ;  /* 0x0001180a01007387 */ /* 0x0003e80000100800 */
[----:B------:R-:W-:Y:S04]  /*6e90*/  STL [R1+0x11c], R212 ;  /* 0x00011cd401007387 */ /* 0x000fe80000100800 */
[----:B------:R-:W2:Y:S04]  /*6ea0*/  LD.E R211, desc[UR12][R14.64+0x100] ;  /* 0x0001000c0ed37980 */ /* 0x000ea8000c101900 */
[----:B------:R-:W3:Y:S04]  /*6eb0*/  LD.E R12, desc[UR12][R14.64+0x104] ;  /* 0x0001040c0e0c7980 */ /* 0x000ee8000c101900 */
[----:B------:R-:W4:Y:S04]  /*6ec0*/  LD.E R20, desc[UR12][R14.64+0x108] ;  /* 0x0001080c0e147980 */ /* 0x000f28000c101900 */
[----:B------:R0:W4:Y:S04]  /*6ed0*/  LD.E R21, desc[UR12][R14.64+0x10c] ;  /* 0x00010c0c0e157980 */ /* 0x000128000c101900 */
[----:B------:R-:W4:Y:S04]  /*6ee0*/  LDL R19, [R1+0x110] ;  /* 0x0001100001137983 */ /* 0x000f280000100800 */
[----:B------:R-:W4:Y:S04]  /*6ef0*/  LDL R18, [R1+0x114] ;  /* 0x0001140001127983 */ /* 0x000f280000100800 */
[----:B------:R-:W4:Y:S04]  /*6f00*/  LDL R17, [R1+0x118] ;  /* 0x0001180001117983 */ /* 0x000f280000100800 */
[----:B------:R-:W4:Y:S01]  /*6f10*/  LDL R16, [R1+0x11c] ;  /* 0x00011c0001107983 */ /* 0x000f220000100800 */
[----:B0-----:R-:W-:-:S03]  /*6f20*/  IMAD.WIDE.U32 R8, R210, UR6, RZ ;  /* 0x00000006d2087c25 */ /* 0x001fc6000f8e00ff */
[----:B-1----:R-:W4:Y:S01]  /*6f30*/  LDL.64 R10, [R1+0x100] ;  /* 0x00010000010a7983 */ /* 0x002f220000100a00 */
[----:B------:R-:W-:-:S04]  /*6f40*/  IMAD.WIDE.U32 R6, R209, UR7, RZ ;  /* 0x00000007d1067c25 */ /* 0x000fc8000f8e00ff */
[----:B------:R-:W-:Y:S02]  /*6f50*/  IMAD R13, R8, 0x7effffff, RZ ;  /* 0x7effffff080d7824 */ /* 0x000fe400078e02ff */
[----:B------:R-:W-:Y:S02]  /*6f60*/  IMAD R209, R6, 0x7effffff, RZ ;  /* 0x7effffff06d17824 */ /* 0x000fe400078e02ff */
[----:B------:R-:W-:-:S04]  /*6f70*/  IMAD.HI.U32 R8, R13, 0x7f000001, R8 ;  /* 0x7f0000010d087827 */ /* 0x000fc800078e0008 */
[----:B------:R-:W-:Y:S01]  /*6f80*/  IMAD.HI.U32 R209, R209, 0x7f000001, R6 ;  /* 0x7f000001d1d17827 */ /* 0x000fe200078e0006 */
[----:B------:R-:W-:-:S04]  /*6f90*/  ISETP.GE.U32.AND P0, PT, R8, 0x7f000001, PT ;  /* 0x7f0000010800780c */ /* 0x000fc80003f06070 */
[----:B------:R-:W-:Y:S01]  /*6fa0*/  ISETP.GE.U32.AND P1, PT, R209, 0x7f000001, PT ;  /* 0x7f000001d100780c */ /* 0x000fe20003f26070 */
[----:B------:R-:W-:-:S04]  /*6fb0*/  IMAD.WIDE.U32 R6, R33, R27, RZ ;  /* 0x0000001b21067225 */ /* 0x000fc800078e00ff */
[----:B------:R-:W-:-:S04]  /*6fc0*/  IMAD R9, R6, 0x7effffff, RZ ;  /* 0x7effffff06097824 */ /* 0x000fc800078e02ff */
[----:B------:R-:W-:-:S04]  /*6fd0*/  @P0 IADD3 R8, PT, PT, R8, -0x7f000001, RZ ;  /* 0x80ffffff08080810 */ /* 0x000fc80007ffe0ff */
[----:B------:R-:W-:Y:S01]  /*6fe0*/  @P1 IADD3 R209, PT, PT, R209, -0x7f000001, RZ ;  /* 0x80ffffffd1d11810 */ /* 0x000fe20007ffe0ff */
[----:B------:R-:W-:-:S03]  /*6ff0*/  IMAD.HI.U32 R13, R9, 0x7f000001, R6 ;  /* 0x7f000001090d7827 */ /* 0x000fc600078e0006 */
[----:B------:R-:W-:Y:S02]  /*7000*/  IADD3 R8, PT, PT, R8, R209, RZ ;  /* 0x000000d108087210 */ /* 0x000fe40007ffe0ff */
[----:B------:R-:W-:-:S03]  /*7010*/  ISETP.GE.U32.AND P1, PT, R13, 0x7f000001, PT ;  /* 0x7f0000010d00780c */ /* 0x000fc60003f26070 */
[----:B------:R-:W-:Y:S01]  /*7020*/  ISETP.GE.U32.AND P0, PT, R8, 0x7f000001, PT ;  /* 0x7f0000010800780c */ /* 0x000fe20003f06070 */
[----:B------:R-:W-:-:S04]  /*7030*/  IMAD.WIDE.U32 R6, R34, R28, RZ ;  /* 0x0000001c22067225 */ /* 0x000fc800078e00ff */
[----:B------:R-:W-:-:S05]  /*7040*/  IMAD R9, R6, 0x7effffff, RZ ;  /* 0x7effffff06097824 */ /* 0x000fca00078e02ff */
[----:B------:R-:W-:-:S03]  /*7050*/  @P1 IADD3 R13, PT, PT, R13, -0x7f000001, RZ ;  /* 0x80ffffff0d0d1810 */ /* 0x000fc60007ffe0ff */
        /* <DEDUP_REMOVED lines=36> */
[----:B------:R-:W-:-:S10]  /*72a0*/  ISETP.GE.U32.AND P0, PT, R8, 0x7f000001, PT ;  /* 0x7f0000010800780c */ /* 0x000fd40003f06070 */
[----:B------:R-:W-:-:S03]  /*72b0*/  @P1 IADD3 R7, PT, PT, R7, -0x7f000001, RZ ;  /* 0x80ffffff07071810 */ /* 0x000fc60007ffe0ff */
        /* <DEDUP_REMOVED lines=51> */
[----:B------:R2:W-:Y:S04]  /*75f0*/  STL [R1+0x11c], R34 ;  /* 0x00011c2201007387 */ /* 0x0005e80000100800 */
[----:B------:R-:W3:Y:S04]  /*7600*/  LD.E R8, desc[UR12][R10.64+0x114] ;  /* 0x0001140c0a087980 */ /* 0x000ee8000c101900 */
[----:B------:R-:W4:Y:S04]  /*7610*/  LD.E R12, desc[UR12][R10.64+0x110] ;  /* 0x0001100c0a0c7980 */ /* 0x000f28000c101900 */
[----:B------:R-:W2:Y:S04]  /*7620*/  LD.E R16, desc[UR12][R10.64+0x118] ;  /* 0x0001180c0a107980 */ /* 0x000ea8000c101900 */
[----:B------:R3:W2:Y:S04]  /*7630*/  LD.E R17, desc[UR12][R10.64+0x11c] ;  /* 0x00011c0c0a117980 */ /* 0x0006a8000c101900 */
[----:B------:R-:W2:Y:S04]  /*7640*/  LDL R18, [R1+0x110] ;  /* 0x0001100001127983 */ /* 0x000ea80000100800 */
[----:B------:R-:W1:Y:S04]  /*7650*/  LDL R21, [R1+0x114] ;  /* 0x0001140001157983 */ /* 0x000e680000100800 */
[----:B------:R-:W2:Y:S04]  /*7660*/  LDL R19, [R1+0x118] ;  /* 0x0001180001137983 */ /* 0x000ea80000100800 */
[----:B------:R-:W2:Y:S04]  /*7670*/  LDL R33, [R1+0x11c] ;  /* 0x00011c0001217983 */ /* 0x000ea80000100800 */
[----:B0-----:R-:W2:Y:S01]  /*7680*/  LDL.64 R14, [R1+0x100] ;  /* 0x00010000010e7983 */ /* 0x001ea20000100a00 */
[----:B------:R-:W-:-:S04]  /*7690*/  IMAD.WIDE.U32 R6, R118, R92, RZ ;  /* 0x0000005c76067225 */ /* 0x000fc800078e00ff */
[----:B------:R-:W-:-:S04]  /*76a0*/  IMAD R9, R6, 0x7effffff, RZ ;  /* 0x7effffff06097824 */ /* 0x000fc800078e02ff */
[----:B------:R-:W-:-:S05]  /*76b0*/  IMAD.HI.U32 R7, R9, 0x7f000001, R6 ;  /* 0x7f00000109077827 */ /* 0x000fca00078e0006 */
[----:B------:R-:W-:-:S13]  /*76c0*/  ISETP.GE.U32.AND P0, PT, R7, 0x7f000001, PT ;  /* 0x7f0000010700780c */ /* 0x000fda0003f06070 */
[----:B------:R-:W-:-:S05]  /*76d0*/  @P0 IADD3 R7, PT, PT, R7, -0x7f000001, RZ ;  /* 0x80ffffff07070810 */ /* 0x000fca0007ffe0ff */
[----:B---3--:R-:W-:-:S04]  /*76e0*/  IMAD.WIDE.U32 R10, R8, R7, RZ ;  /* 0x00000007080a7225 */ /* 0x008fc800078e00ff */
[----:B----4-:R-:W-:-:S04]  /*76f0*/  IMAD.WIDE.U32 R12, R12, R7, RZ ;  /* 0x000000070c0c7225 */ /* 0x010fc800078e00ff */
[----:B--2---:R-:W-:-:S04]  /*7700*/  IMAD.WIDE.U32 R8, R16, R7, RZ ;  /* 0x0000000710087225 */ /* 0x004fc800078e00ff */
        /* <DEDUP_REMOVED lines=18> */
[----:B-1----:R-:W-:-:S02]  /*7830*/  IADD3 R20, PT, PT, R10, R21, RZ ;  /* 0x000000150a147210 */ /* 0x002fc40007ffe0ff */
        /* <DEDUP_REMOVED lines=405> */
[CC--:B------:R-:W-:Y:S01]  /*9190*/  ISETP.GE.U32.AND P0, PT, R152.reuse, R100.reuse, PT ;  /* 0x000000649800720c */ /* 0x0c0fe20003f06070 */
[----:B------:R-:W-:-:S12]  /*91a0*/  IADD3 R7, PT, PT, R152, -R100, RZ ;  /* 0x8000006498077210 */ /* 0x000fd80007ffe0ff */
        /* <DEDUP_REMOVED lines=158> */
[----:B------:R1:W-:Y:S04]  /*9b90*/  STL [R1+0x118], R34 ;  /* 0x0001182201007387 */ /* 0x0003e80000100800 */
[----:B------:R-:W-:Y:S04]  /*9ba0*/  STL [R1+0x11c], R206 ;  /* 0x00011cce01007387 */ /* 0x000fe80000100800 */
        /* <DEDUP_REMOVED lines=54> */
[----:B------:R1:W-:Y:S04]  /*9f10*/  STL [R1+0x114], R8 ;  /* 0x0001140801007387 */ /* 0x0003e80000100800 */
[----:B------:R2:W-:Y:S04]  /*9f20*/  STL [R1+0x118], R20 ;  /* 0x0001181401007387 */ /* 0x0005e80000100800 */
[----:B------:R-:W-:Y:S04]  /*9f30*/  STL [R1+0x11c], R34 ;  /* 0x00011c2201007387 */ /* 0x000fe80000100800 */
[----:B------:R-:W3:Y:S04]  /*9f40*/  LD.E R10, desc[UR12][R14.64+0x1d0] ;  /* 0x0001d00c0e0a7980 */ /* 0x000ee8000c101900 */
[----:B------:R-:W4:Y:S04]  /*9f50*/  LD.E R12, desc[UR12][R14.64+0x1d4] ;  /* 0x0001d40c0e0c7980 */ /* 0x000f28000c101900 */
[----:B------:R-:W2:Y:S04]  /*9f60*/  LD.E R16, desc[UR12][R14.64+0x1d8] ;  /* 0x0001d80c0e107980 */ /* 0x000ea8000c101900 */
[----:B------:R3:W2:Y:S04]  /*9f70*/  LD.E R17, desc[UR12][R14.64+0x1dc] ;  /* 0x0001dc0c0e117980 */ /* 0x0006a8000c101900 */
[----:B------:R-:W2:Y:S04]  /*9f80*/  LDL R18, [R1+0x110] ;  /* 0x0001100001127983 */ /* 0x000ea80000100800 */
[----:B------:R-:W2:Y:S04]  /*9f90*/  LDL R21, [R1+0x114] ;  /* 0x0001140001157983 */ /* 0x000ea80000100800 */
[----:B------:R-:W2:Y:S04]  /*9fa0*/  LDL R19, [R1+0x118] ;  /* 0x0001180001137983 */ /* 0x000ea80000100800 */
[----:B------:R-:W2:Y:S04]  /*9fb0*/  LDL R33, [R1+0x11c] ;  /* 0x00011c0001217983 */ /* 0x000ea80000100800 */
[----:B0-----:R-:W2:Y:S01]  /*9fc0*/  LDL.64 R6, [R1+0x100] ;  /* 0x0001000001067983 */ /* 0x001ea20000100a00 */
[CC--:B------:R-:W-:Y:S01]  /*9fd0*/  ISETP.GE.U32.AND P0, PT, R41.reuse, R104.reuse, PT ;  /* 0x000000682900720c */ /* 0x0c0fe20003f06070 */
[----:B------:R-:W-:-:S12]  /*9fe0*/  IADD3 R9, PT, PT, R41, -R104, RZ ;  /* 0x8000006829097210 */ /* 0x000fd80007ffe0ff */
[----:B------:R-:W-:-:S05]  /*9ff0*/  @!P0 IADD3 R9, PT, PT, R9, 0x7f000001, RZ ;  /* 0x7f00000109098810 */ /* 0x000fca0007ffe0ff */
[----:B-1----:R-:W-:-:S04]  /*a000*/  IMAD.WIDE.U32 R8, R118, R9, RZ ;  /* 0x0000000976087225 */ /* 0x002fc800078e00ff */
[----:B------:R-:W-:-:S04]  /*a010*/  IMAD R11, R8, 0x7effffff, RZ ;  /* 0x7effffff080b7824 */ /* 0x000fc800078e02ff */
[----:B------:R-:W-:-:S05]  /*a020*/  IMAD.HI.U32 R9, R11, 0x7f000001, R8 ;  /* 0x7f0000010b097827 */ /* 0x000fca00078e0008 */
[----:B------:R-:W-:-:S13]  /*a030*/  ISETP.GE.U32.AND P0, PT, R9, 0x7f000001, PT ;  /* 0x7f0000010900780c */ /* 0x000fda0003f06070 */
[----:B------:R-:W-:Y:S01]  /*a040*/  @P0 IADD3 R9, PT, PT, R9, -0x7f000001, RZ ;  /* 0x80ffffff09090810 */ /* 0x000fe20007ffe0ff */
[----:B------:R-:W-:-:S04]  /*a050*/  IMAD.WIDE.U32 R244, R48, R49, RZ ;  /* 0x0000003130f47225 */ /* 0x000fc800078e00ff */
[----:B------:R-:W-:-:S04]  /*a060*/  IMAD.WIDE.U32 R210, R50, R47, RZ ;  /* 0x0000002f32d27225 */ /* 0x000fc800078e00ff */
[----:B------:R-:W-:-:S04]  /*a070*/  IMAD.WIDE.U32 R214, R50, R49, RZ ;  /* 0x0000003132d67225 */ /* 0x000fc800078e00ff */
[----:B------:R-:W-:-:S04]  /*a080*/  IMAD.WIDE.U32 R216, R39, R40, RZ ;  /* 0x0000002827d87225 */ /* 0x000fc800078e00ff */
        /* <DEDUP_REMOVED lines=39> */
[----:B------:R3:W-:Y:S04]  /*a300*/  STL [R1+0x11c], R206 ;  /* 0x00011cce01007387 */ /* 0x0007e80000100800 */
[----:B------:R-:W4:Y:S04]  /*a310*/  LD.E R17, desc[UR12][R6.64+0x1e0] ;  /* 0x0001e00c06117980 */ /* 0x000f28000c101900 */
[----:B------:R-:W4:Y:S04]  /*a320*/  LD.E R16, desc[UR12][R6.64+0x1e4] ;  /* 0x0001e40c06107980 */ /* 0x000f28000c101900 */
[----:B------:R-:W4:Y:S04]  /*a330*/  LD.E R18, desc[UR12][R6.64+0x1e8] ;  /* 0x0001e80c06127980 */ /* 0x000f28000c101900 */
[----:B------:R0:W4:Y:S01]  /*a340*/  LD.E R33, desc[UR12][R6.64+0x1ec] ;  /* 0x0001ec0c06217980 */ /* 0x000122000c101900 */
[----:B------:R-:W-:-:S04]  /*a350*/  IMAD.WIDE.U32 R10, R45, R50, RZ ;  /* 0x000000322d0a7225 */ /* 0x000fc800078e00ff */
        /* <DEDUP_REMOVED lines=8> */
[C---:B------:R-:W-:Y:S01]  /*a3e0*/  IMAD.WIDE.U32 R236, R42.reuse, R42, RZ ;  /* 0x0000002a2aec7225 */ /* 0x040fe200078e00ff */
[----:B------:R-:W-:-:S03]  /*a3f0*/  ISETP.GE.U32.AND P0, PT, R42, R105, PT ;  /* 0x000000692a00720c */ /* 0x000fc60003f06070 */
[C---:B------:R-:W-:Y:S01]  /*a400*/  IMAD.WIDE.U32 R238, R43.reuse, R38, RZ ;  /* 0x000000262bee7225 */ /* 0x040fe200078e00ff */
[----:B------:R-:W-:Y:S02]  /*a410*/  IADD3 R249, PT, PT, R42, -R105, RZ ;  /* 0x800000692af97210 */ /* 0x000fe40007ffe0ff */
[----:B------:R-:W-:Y:S01]  /*a420*/  IADD3 R241, PT, PT, R43, -R106, RZ ;  /* 0x8000006a2bf17210 */ /* 0x000fe20007ffe0ff */
[----:B------:R-:W4:Y:S01]  /*a430*/  LDL R242, [R1+0x110] ;  /* 0x0001100001f27983 */ /* 0x000f220000100800 */
[----:B------:R-:W-:Y:S02]  /*a440*/  IMAD R247, R10, 0x7effffff, RZ ;  /* 0x7effffff0af77824 */ /* 0x000fe400078e02ff */
[----:B------:R-:W-:Y:S02]  /*a450*/  IMAD R13, R34, 0x7effffff, RZ ;  /* 0x7effffff220d7824 */ /* 0x000fe400078e02ff */
[----:B------:R-:W-:-:S04]  /*a460*/  IMAD.HI.U32 R247, R247, 0x7f000001, R10 ;  /* 0x7f000001f7f77827 */ /* 0x000fc800078e000a */
[----:B------:R-:W-:Y:S02]  /*a470*/  IMAD R15, R8, 0x7effffff, RZ ;  /* 0x7effffff080f7824 */ /* 0x000fe400078e02ff */
[----:B------:R-:W-:-:S04]  /*a480*/  IMAD.HI.U32 R34, R13, 0x7f000001, R34 ;  /* 0x7f0000010d227827 */ /* 0x000fc800078e0022 */
[----:B------:R-:W-:-:S04]  /*a490*/  IMAD.WIDE.U32 R10, R48, R47, RZ ;  /* 0x0000002f300a7225 */ /* 0x000fc800078e00ff */
[----:B0-----:R-:W-:-:S04]  /*a4a0*/  IMAD.WIDE.U32 R12, R47, R49, RZ ;  /* 0x000000312f0c7225 */ /* 0x001fc800078e00ff */
[----:B------:R-:W-:-:S04]  /*a4b0*/  IMAD.HI.U32 R8, R15, 0x7f000001, R8 ;  /* 0x7f0000010f087827 */ /* 0x000fc800078e0008 */
[----:B------:R-:W-:Y:S02]  /*a4c0*/  IMAD R35, R10, 0x7effffff, RZ ;  /* 0x7effffff0a237824 */ /* 0x000fe400078e02ff */
[----:B------:R-:W-:Y:S02]  /*a4d0*/  IMAD R9, R12, 0x7effffff, RZ ;  /* 0x7effffff0c097824 */ /* 0x000fe400078e02ff */
[----:B------:R-:W-:-:S04]  /*a4e0*/  IMAD.WIDE.U32 R6, R48, R48, RZ ;  /* 0x0000003030067225 */ /* 0x000fc800078e00ff */
[----:B-1----:R-:W-:-:S04]  /*a4f0*/  IMAD.WIDE.U32 R14, R46, R50, RZ ;  /* 0x000000322e0e7225 */ /* 0x002fc800078e00ff */
[----:B------:R-:W-:-:S04]  /*a500*/  IMAD.HI.U32 R35, R35, 0x7f000001, R10 ;  /* 0x7f00000123237827 */ /* 0x000fc800078e000a */
[----:B--2---:R-:W-:-:S04]  /*a510*/  IMAD.HI.U32 R20, R9, 0x7f000001, R12 ;  /* 0x7f00000109147827 */ /* 0x004fc800078e000c */
[----:B------:R-:W-:-:S04]  /*a520*/  IMAD.WIDE.U32 R10, R47, R50, RZ ;  /* 0x000000322f0a7225 */ /* 0x000fc800078e00ff */
[----:B------:R-:W-:Y:S02]  /*a530*/  IMAD R9, R6, 0x7effffff, RZ ;  /* 0x7effffff06097824 */ /* 0x000fe400078e02ff */
[----:B------:R-:W-:Y:S02]  /*a540*/  IMAD R21, R14, 0x7effffff, RZ ;  /* 0x7effffff0e157824 */ /* 0x000fe400078e02ff */
[----:B---3--:R-:W-:-:S04]  /*a550*/  IMAD.WIDE.U32 R206, R49, R46, RZ ;  /* 0x0000002e31ce7225 */ /* 0x008fc800078e00ff */
[----:B------:R-:W-:Y:S02]  /*a560*/  IMAD R243, R10, 0x7effffff, RZ ;  /* 0x7effffff0af37824 */ /* 0x000fe400078e02ff */
[----:B------:R-:W-:-:S04]  /*a570*/  IMAD.HI.U32 R9, R9, 0x7f000001, R6 ;  /* 0x7f00000109097827 */ /* 0x000fc800078e0006 */
[----:B------:R-:W-:-:S04]  /*a580*/  IMAD.WIDE.U32 R6, R49, R47, RZ ;  /* 0x0000002f31067225 */ /* 0x000fc800078e00ff */
[----:B------:R-:W-:-:S04]  /*a590*/  IMAD.HI.U32 R21, R21, 0x7f000001, R14 ;  /* 0x7f00000115157827 */ /* 0x000fc800078e000e */
[----:B------:R-:W-:Y:S02]  /*a5a0*/  IMAD R15, R206, 0x7effffff, RZ ;  /* 0x7effffffce0f7824 */ /* 0x000fe400078e02ff */
[----:B------:R-:W-:-:S04]  /*a5b0*/  IMAD.HI.U32 R243, R243, 0x7f000001, R10 ;  /* 0x7f000001f3f37827 */ /* 0x000fc800078e000a */
[----:B------:R-:W-:Y:S02]  /*a5c0*/  IMAD R13, R244, 0x7effffff, RZ ;  /* 0x7efffffff40d7824 */ /* 0x000fe400078e02ff */
[----:B------:R-:W-:-:S04]  /*a5d0*/  IMAD.WIDE.U32 R10, R49, R48, RZ ;  /* 0x00000030310a7225 */ /* 0x000fc800078e00ff */
[----:B------:R-:W-:Y:S02]  /*a5e0*/  IMAD R19, R6, 0x7effffff, RZ ;  /* 0x7effffff06137824 */ /* 0x000fe400078e02ff */
[----:B------:R-:W-:-:S04]  /*a5f0*/  IMAD.HI.U32 R206, R15, 0x7f000001, R206 ;  /* 0x7f0000010fce7827 */ /* 0x000fc800078e00ce */
[----:B------:R-:W-:-:S04]  /*a600*/  IMAD.HI.U32 R244, R13, 0x7f000001, R244 ;  /* 0x7f0000010df47827 */ /* 0x000fc800078e00f4 */
[----:B------:R-:W-:Y:S02]  /*a610*/  IMAD R15, R10, 0x7effffff, RZ ;  /* 0x7effffff0a0f7824 */ /* 0x000fe400078e02ff */
[----:B------:R-:W-:-:S04]  /*a620*/  IMAD.WIDE.U32 R12, R48, R50, RZ ;  /* 0x00000032300c7225 */ /* 0x000fc800078e00ff */
[----:B------:R-:W-:-:S04]  /*a630*/  IMAD.HI.U32 R207, R19, 0x7f000001, R6 ;  /* 0x7f00000113cf7827 */ /* 0x000fc800078e0006 */
[----:B------:R-:W-:-:S04]  /*a640*/  IMAD.WIDE.U32 R6, R49, R49, RZ ;  /* 0x0000003131067225 */ /* 0x000fc800078e00ff */
[----:B------:R-:W-:-:S04]  /*a650*/  IMAD.HI.U32 R10, R15, 0x7f000001, R10 ;  /* 0x7f0000010f0a7827 */ /* 0x000fc800078e000a */
[----:B------:R-:W-:Y:S02]  /*a660*/  IMAD R245, R12, 0x7effffff, RZ ;  /* 0x7effffff0cf57824 */ /* 0x000fe400078e02ff */
[----:B------:R-:W-:Y:S02]  /*a670*/  IMAD R11, R208, 0x7effffff, RZ ;  /* 0x7effffffd00b7824 */ /* 0x000fe400078e02ff */
[----:B------:R-:W-:Y:S02]  /*a680*/  IMAD R19, R6, 0x7effffff, RZ ;  /* 0x7effffff06137824 */ /* 0x000fe400078e02ff */
[----:B------:R-:W-:-:S04]  /*a690*/  IMAD.WIDE.U32 R14, R50, R46, RZ ;  /* 0x0000002e320e7225 */ /* 0x000fc800078e00ff */
[----:B------:R-:W-:-:S04]  /*a6a0*/  IMAD.HI.U32 R245, R245, 0x7f000001, R12 ;  /* 0x7f000001f5f57827 */ /* 0x000fc800078e000c */
[----:B------:R-:W-:-:S04]  /*a6b0*/  IMAD.HI.U32 R208, R11, 0x7f000001, R208 ;  /* 0x7f0000010bd07827 */ /* 0x000fc800078e00d0 */
[----:B------:R-:W-:-:S04]  /*a6c0*/  IMAD.HI.U32 R246, R19, 0x7f000001, R6 ;  /* 0x7f00000113f67827 */ /* 0x000fc800078e0006 */
[----:B------:R-:W-:Y:S02]  /*a6d0*/  IMAD R209, R14, 0x7effffff, RZ ;  /* 0x7effffff0ed17824 */ /* 0x000fe400078e02ff */
[----:B------:R-:W-:-:S04]  /*a6e0*/  IMAD.WIDE.U32 R12, R49, R50, RZ ;  /* 0x00000032310c7225 */ /* 0x000fc800078e00ff */
[----:B------:R-:W-:-:S04]  /*a6f0*/  IMAD.WIDE.U32 R6, R50, R48, RZ ;  /* 0x0000003032067225 */ /* 0x000fc800078e00ff */
[----:B------:R-:W-:Y:S02]  /*a700*/  IMAD R11, R210, 0x7effffff, RZ ;  /* 0x7effffffd20b7824 */ /* 0x000fe400078e02ff */
[----:B------:R-:W-:-:S04]  /*a710*/  IMAD.HI.U32 R209, R209, 0x7f000001, R14 ;  /* 0x7f000001d1d17827 */ /* 0x000fc800078e000e */
[----:B------:R-:W-:Y:S02]  /*a720*/  IMAD R19, R12, 0x7effffff, RZ ;  /* 0x7effffff0c137824 */ /* 0x000fe400078e02ff */
[----:B------:R-:W-:Y:S02]  /*a730*/  IMAD R213, R6, 0x7effffff, RZ ;  /* 0x7effffff06d57824 */ /* 0x000fe400078e02ff */
[----:B------:R-:W-:-:S04]  /*a740*/  IMAD.WIDE.U32 R14, R50, R50, RZ ;  /* 0x00000032320e7225 */ /* 0x000fc800078e00ff */
[----:B------:R-:W-:-:S04]  /*a750*/  IMAD.HI.U32 R210, R11, 0x7f000001, R210 ;  /* 0x7f0000010bd27827 */ /* 0x000fc800078e00d2 */
[----:B------:R-:W-:-:S04]  /*a760*/  IMAD.HI.U32 R12, R19, 0x7f000001, R12 ;  /* 0x7f000001130c7827 */ /* 0x000fc800078e000c */
[----:B------:R-:W-:-:S04]  /*a770*/  IMAD.HI.U32 R11, R213, 0x7f000001, R6 ;  /* 0x7f000001d50b7827 */ /* 0x000fc800078e0006 */
[----:B------:R-:W-:Y:S02]  /*a780*/  IMAD R19, R14, 0x7effffff, RZ ;  /* 0x7effffff0e137824 */ /* 0x000fe400078e02ff */
[----:B------:R-:W-:Y:S02]  /*a790*/  IMAD R13, R214, 0x7effffff, RZ ;  /* 0x7effffffd60d7824 */ /* 0x000fe400078e02ff */
[----:B------:R-:W-:-:S04]  /*a7a0*/  IMAD.WIDE.U32 R212, R38, R41, RZ ;  /* 0x0000002926d47225 */ /* 0x000fc800078e00ff */
[----:B------:R-:W-:-:S04]  /*a7b0*/  IMAD.WIDE.U32 R6, R152, R42, RZ ;  /* 0x0000002a98067225 */ /* 0x000fc800078e00ff */
[----:B------:R-:W-:-:S04]  /*a7c0*/  IMAD.HI.U32 R14, R19, 0x7f000001, R14 ;  /* 0x7f000001130e7827 */ /* 0x000fc800078e000e */
[----:B------:R-:W-:-:S04]  /*a7d0*/  IMAD.HI.U32 R13, R13, 0x7f000001, R214 ;  /* 0x7f0000010d0d7827 */ /* 0x000fc800078e00d6 */
[----:B------:R-:W-:Y:S02]  /*a7e0*/  IMAD R15, R212, 0x7effffff, RZ ;  /* 0x7effffffd40f7824 */ /* 0x000fe400078e02ff */
[----:B------:R-:W-:-:S04]  /*a7f0*/  IMAD.WIDE.U32 R214, R38, R42, RZ ;  /* 0x0000002a26d67225 */ /* 0x000fc800078e00ff */
[----:B------:R-:W-:Y:S02]  /*a800*/  IMAD R211, R6, 0x7effffff, RZ ;  /* 0x7effffff06d37824 */ /* 0x000fe400078e02ff */
[----:B------:R-:W-:-:S04]  /*a810*/  IMAD.HI.U32 R212, R15, 0x7f000001, R212 ;  /* 0x7f0000010fd47827 */ /* 0x000fc800078e00d4 */
[----:B------:R-:W-:Y:S02]  /*a820*/  IMAD R15, R214, 0x7effffff, RZ ;  /* 0x7effffffd60f7824 */ /* 0x000fe400078e02ff */
[----:B------:R-:W-:Y:S02]  /*a830*/  IMAD R19, R216, 0x7effffff, RZ ;  /* 0x7effffffd8137824 */ /* 0x000fe400078e02ff */
[----:B------:R-:W-:-:S04]  /*a840*/  IMAD.HI.U32 R211, R211, 0x7f000001, R6 ;  /* 0x7f000001d3d37827 */ /* 0x000fc800078e0006 */
[----:B------:R-:W-:Y:S02]  /*a850*/  IMAD R213, R218, 0x7effffff, RZ ;  /* 0x7effffffdad57824 */ /* 0x000fe400078e02ff */
[----:B------:R-:W-:-:S04]  /*a860*/  IMAD.WIDE.U32 R6, R39, R41, RZ ;  /* 0x0000002927067225 */ /* 0x000fc800078e00ff */
[----:B------:R-:W-:-:S04]  /*a870*/  IMAD.HI.U32 R214, R15, 0x7f000001, R214 ;  /* 0x7f0000010fd67827 */ /* 0x000fc800078e00d6 */
[----:B------:R-:W-:-:S04]  /*a880*/  IMAD.HI.U32 R15, R19, 0x7f000001, R216 ;  /* 0x7f000001130f7827 */ /* 0x000fc800078e00d8 */
[----:B------:R-:W-:-:S04]  /*a890*/  IMAD.WIDE.U32 R216, R38, R43, RZ ;  /* 0x0000002b26d87225 */ /* 0x000fc800078e00ff */
[----:B------:R-:W-:-:S04]  /*a8a0*/  IMAD.HI.U32 R213, R213, 0x7f000001, R218 ;  /* 0x7f000001d5d57827 */ /* 0x000fc800078e00da */
[----:B------:R-:W-:Y:S02]  /*a8b0*/  IMAD R215, R6, 0x7effffff, RZ ;  /* 0x7effffff06d77824 */ /* 0x000fe400078e02ff */
[----:B------:R-:W-:-:S04]  /*a8c0*/  IMAD.WIDE.U32 R218, R40, R39, RZ ;  /* 0x0000002728da7225 */ /* 0x000fc800078e00ff */
        /* <DEDUP_REMOVED lines=8> */
[----:B------:R-:W-:-:S04]  /*a950*/  IMAD.HI.U32 R218, R225, 0x7f000001, R218 ;  /* 0x7f000001e1da7827 */ /* 0x000fc800078e00da */
[----:B------:R-:W-:-:S04]  /*a960*/  IMAD.WIDE.U32 R220, R40, R41, RZ ;  /* 0x0000002928dc7225 */ /* 0x000fc800078e00ff */
[----:B------:R-:W-:-:S04]  /*a970*/  IMAD.WIDE.U32 R224, R39, R43, RZ ;  /* 0x0000002b27e07225 */ /* 0x000fc800078e00ff */
[----:B------:R-:W-:-:S04]  /*a980*/  IMAD.WIDE.U32 R222, R40, R42, RZ ;  /* 0x0000002a28de7225 */ /* 0x000fc800078e00ff */
[----:B------:R-:W-:-:S04]  /*a990*/  IMAD.HI.U32 R219, R19, 0x7f000001, R6 ;  /* 0x7f00000113db7827 */ /* 0x000fc800078e0006 */
[----:B------:R-:W-:Y:S02]  /*a9a0*/  IMAD R227, R220, 0x7effffff, RZ ;  /* 0x7effffffdce37824 */ /* 0x000fe400078e02ff */
[----:B------:R-:W-:Y:S02]  /*a9b0*/  IMAD R19, R224, 0x7effffff, RZ ;  /* 0x7effffffe0137824 */ /* 0x000fe400078e02ff */
[----:B------:R-:W-:-:S04]  /*a9c0*/  IMAD.WIDE.U32 R6, R41, R38, RZ ;  /* 0x0000002629067225 */ /* 0x000fc800078e00ff */
[----:B------:R-:W-:Y:S02]  /*a9d0*/  IMAD R229, R222, 0x7effffff, RZ ;  /* 0x7effffffdee57824 */ /* 0x000fe400078e02ff */
[----:B------:R-:W-:-:S04]  /*a9e0*/  IMAD.HI.U32 R220, R227, 0x7f000001, R220 ;  /* 0x7f000001e3dc7827 */ /* 0x000fc800078e00dc */
[----:B------:R-:W-:Y:S02]  /*a9f0*/  IMAD.HI.U32 R221, R19, 0x7f000001, R224 ;  /* 0x7f00000113dd7827 */ /* 0x000fe400078e00e0 */
[----:B------:R-:W2:Y:S02]  /*aa00*/  LDG.E R224, desc[UR12][R4.64+0x28] ;  /* 0x0000280c04e07981 */ /* 0x000ea4000c1e1900 */
[----:B------:R-:W-:Y:S02]  /*aa10*/  IMAD R19, R6, 0x7effffff, RZ ;  /* 0x7effffff06137824 */ /* 0x000fe400078e02ff */
[----:B------:R-:W-:-:S04]  /*aa20*/  IMAD.HI.U32 R222, R229, 0x7f000001, R222 ;  /* 0x7f000001e5de7827 */ /* 0x000fc800078e00de */
[----:B------:R-:W-:-:S04]  /*aa30*/  IMAD.WIDE.U32 R228, R41, R39, RZ ;  /* 0x0000002729e47225 */ /* 0x000fc800078e00ff */
[----:B------:R-:W-:-:S04]  /*aa40*/  IMAD.WIDE.U32 R226, R41, R40, RZ ;  /* 0x0000002829e27225 */ /* 0x000fc800078e00ff */
[----:B------:R-:W-:-:S04]  /*aa50*/  IMAD.HI.U32 R223, R19, 0x7f000001, R6 ;  /* 0x7f00000113df7827 */ /* 0x000fc800078e0006 */
[----:B------:R-:W-:Y:S02]  /*aa60*/  IMAD R225, R228, 0x7effffff, RZ ;  /* 0x7effffffe4e17824 */ /* 0x000fe400078e02ff */
[----:B------:R-:W-:Y:S02]  /*aa70*/  IMAD R19, R226, 0x7effffff, RZ ;  /* 0x7effffffe2137824 */ /* 0x000fe400078e02ff */
[----:B------:R-:W-:-:S04]  /*aa80*/  IMAD.WIDE.U32 R6, R41, R41, RZ ;  /* 0x0000002929067225 */ /* 0x000fc800078e00ff */
[----:B------:R-:W-:-:S04]  /*aa90*/  IMAD.HI.U32 R225, R225, 0x7f000001, R228 ;  /* 0x7f000001e1e17827 */ /* 0x000fc800078e00e4 */
[----:B------:R-:W-:-:S04]  /*aaa0*/  IMAD.HI.U32 R226, R19, 0x7f000001, R226 ;  /* 0x7f00000113e27827 */ /* 0x000fc800078e00e2 */
[----:B------:R-:W-:Y:S02]  /*aab0*/  IMAD R227, R6, 0x7effffff, RZ ;  /* 0x7effffff06e37824 */ /* 0x000fe400078e02ff */
[----:B------:R-:W-:-:S04]  /*aac0*/  IMAD.WIDE.U32 R228, R40, R43, RZ ;  /* 0x0000002b28e47225 */ /* 0x000fc800078e00ff */
[----:B------:R-:W-:-:S04]  /*aad0*/  IMAD.HI.U32 R227, R227, 0x7f000001, R6 ;  /* 0x7f000001e3e37827 */ /* 0x000fc800078e0006 */
[----:B------:R-:W-:Y:S02]  /*aae0*/  IMAD R19, R228, 0x7effffff, RZ ;  /* 0x7effffffe4137824 */ /* 0x000fe400078e02ff */
[----:B------:R-:W-:-:S04]  /*aaf0*/  IMAD.WIDE.U32 R6, R41, R42, RZ ;  /* 0x0000002a29067225 */ /* 0x000fc800078e00ff */
[----:B------:R-:W-:-:S04]  /*ab00*/  IMAD.HI.U32 R228, R19, 0x7f000001, R228 ;  /* 0x7f00000113e47827 */ /* 0x000fc800078e00e4 */
[----:B------:R-:W-:-:S04]  /*ab10*/  IMAD R229, R6, 0x7effffff, RZ ;  /* 0x7effffff06e57824 */ /* 0x000fc800078e02ff */
[----:B------:R-:W-:-:S04]  /*ab20*/  IMAD.HI.U32 R229, R229, 0x7f000001, R6 ;  /* 0x7f000001e5e57827 */ /* 0x000fc800078e0006 */
[----:B------:R-:W-:-:S04]  /*ab30*/  IMAD R7, R230, 0x7effffff, RZ ;  /* 0x7effffffe6077824 */ /* 0x000fc800078e02ff */
[----:B------:R-:W-:-:S04]  /*ab40*/  IMAD.HI.U32 R230, R7, 0x7f000001, R230 ;  /* 0x7f00000107e67827 */ /* 0x000fc800078e00e6 */
[----:B------:R-:W-:-:S04]  /*ab50*/  IMAD.WIDE.U32 R6, R42, R38, RZ ;  /* 0x000000262a067225 */ /* 0x000fc800078e00ff */
        /* <DEDUP_REMOVED lines=17> */
[----:B------:R-:W-:Y:S01]  /*ac70*/  IMAD R7, R238, 0x7effffff, RZ ;  /* 0x7effffffee077824 */ /* 0x000fe200078e02ff */
[----:B------:R-:W-:-:S03]  /*ac80*/  @!P0 IADD3 R249, PT, PT, R249, 0x7f000001, RZ ;  /* 0x7f000001f9f98810 */ /* 0x000fc60007ffe0ff */
[----:B------:R-:W-:-:S04]  /*ac90*/  IMAD.HI.U32 R238, R7, 0x7f000001, R238 ;  /* 0x7f00000107ee7827 */ /* 0x000fc800078e00ee */
[C---:B------:R-:W-:Y:S01]  /*aca0*/  IMAD.WIDE.U32 R6, R43.reuse, R39, RZ ;  /* 0x000000272b067225 */ /* 0x040fe200078e00ff */
[----:B------:R-:W-:-:S03]  /*acb0*/  ISETP.GE.U32.AND P0, PT, R43, R106, PT ;  /* 0x0000006a2b00720c */ /* 0x000fc60003f06070 */
[----:B------:R-:W-:Y:S02]  /*acc0*/  IMAD R239, R6, 0x7effffff, RZ ;  /* 0x7effffff06ef7824 */ /* 0x000fe400078e02ff */
[----:B------:R-:W-:-:S04]  /*acd0*/  IMAD.WIDE.U32 R248, R118, R249, RZ ;  /* 0x000000f976f87225 */ /* 0x000fc800078e00ff */
[----:B------:R-:W-:-:S04]  /*ace0*/  IMAD.HI.U32 R239, R239, 0x7f000001, R6 ;  /* 0x7f000001efef7827 */ /* 0x000fc800078e0006 */
[----:B------:R-:W-:-:S04]  /*acf0*/  IMAD R7, R248, 0x7effffff, RZ ;  /* 0x7efffffff8077824 */ /* 0x000fc800078e02ff */
[----:B------:R-:W-:Y:S01]  /*ad00*/  IMAD.HI.U32 R248, R7, 0x7f000001, R248 ;  /* 0x7f00000107f87827 */ /* 0x000fe200078e00f8 */
[----:B------:R-:W-:-:S04]  /*ad10*/  @!P0 IADD3 R241, PT, PT, R241, 0x7f000001, RZ ;  /* 0x7f000001f1f18810 */ /* 0x000fc80007ffe0ff */
[----:B------:R-:W-:Y:S01]  /*ad20*/  ISETP.GE.U32.AND P0, PT, R248, 0x7f000001, PT ;  /* 0x7f000001f800780c */ /* 0x000fe20003f06070 */
[----:B------:R-:W-:-:S04]  /*ad30*/  IMAD.WIDE.U32 R240, R118, R241, RZ ;  /* 0x000000f176f07225 */ /* 0x000fc800078e00ff */
[----:B------:R-:W-:-:S04]  /*ad40*/  IMAD R7, R240, 0x7effffff, RZ ;  /* 0x7efffffff0077824 */ /* 0x000fc800078e02ff */
[----:B------:R-:W-:-:S04]  /*ad50*/  IMAD.HI.U32 R240, R7, 0x7f000001, R240 ;  /* 0x7f00000107f07827 */ /* 0x000fc800078e00f0 */
[----:B------:R-:W-:-:S05]  /*ad60*/  @P0 IADD3 R248, PT, PT, R248, -0x7f000001, RZ ;  /* 0x80fffffff8f80810 */ /* 0x000fca0007ffe0ff */
[----:B----4-:R-:W-:-:S04]  /*ad70*/  IMAD.WIDE.U32 R6, R17, R248, RZ ;  /* 0x000000f811067225 */ /* 0x010fc800078e00ff */
[----:B------:R-:W-:Y:S02]  /*ad80*/  IMAD R241, R6, 0x7effffff, RZ ;  /* 0x7effffff06f17824 */ /* 0x000fe400078e02ff */
[----:B------:R-:W-:-:S04]  /*ad90*/  IMAD.WIDE.U32 R16, R16, R248, RZ ;  /* 0x000000f810107225 */ /* 0x000fc800078e00ff */
[----:B------:R-:W-:-:S04]  /*ada0*/  IMAD.HI.U32 R241, R241, 0x7f000001, R6 ;  /* 0x7f000001f1f17827 */ /* 0x000fc800078e0006 */
[----:B------:R-:W-:-:S04]  /*adb0*/  IMAD R7, R16, 0x7effffff, RZ ;  /* 0x7effffff10077824 */ /* 0x000fc800078e02ff */
[----:B------:R-:W-:Y:S02]  /*adc0*/  IMAD.HI.U32 R16, R7, 0x7f000001, R16 ;  /* 0x7f00000107107827 */ /* 0x000fe400078e0010 */
[----:B------:R-:W3:Y:S02]  /*add0*/  LDL R17, [R1+0x114] ;  /* 0x0001140001117983 */ /* 0x000ee40000100800 */
[----:B------:R-:W-:-:S04]  /*ade0*/  IMAD.WIDE.U32 R18, R18, R248, RZ ;  /* 0x000000f812127225 */ /* 0x000fc800078e00ff */
[----:B------:R-:W-:-:S04]  /*adf0*/  IMAD R7, R18, 0x7effffff, RZ ;  /* 0x7effffff12077824 */ /* 0x000fc800078e02ff */
[----:B------:R-:W-:-:S04]  /*ae00*/  IMAD.HI.U32 R18, R7, 0x7f000001, R18 ;  /* 0x7f00000107127827 */ /* 0x000fc800078e0012 */
[----:B------:R-:W-:Y:S01]  /*ae10*/  IMAD.WIDE.U32 R6, R43, R40, RZ ;  /* 0x000000282b067225 */ /* 0x000fe200078e00ff */
[----:B------:R-:W-:Y:S01]  /*ae20*/  ISETP.GE.U32.AND P0, PT, R247, 0x7f000001, PT ;  /* 0x7f000001f700780c */ /* 0x000fe20003f06070 */
[----:B------:R-:W-:Y:S02]  /*ae30*/  ISETP.GE.U32.AND P1, PT, R34, 0x7f000001, PT ;  /* 0x7f0000012200780c */ /* 0x000fe40003f26070 */
[----:B------:R-:W-:-:S04]  /*ae40*/  IMAD R19, R6, 0x7effffff, RZ ;  /* 0x7effffff06137824 */ /* 0x000fc800078e02ff */
[----:B------:R-:W-:-:S04]  /*ae50*/  IMAD.HI.U32 R19, R19, 0x7f000001, R6 ;  /* 0x7f00000113137827 */ /* 0x000fc800078e0006 */
[----:B------:R-:W-:Y:S02]  /*ae60*/  IMAD.WIDE.U32 R6, R33, R248, RZ ;  /* 0x000000f821067225 */ /* 0x000fe400078e00ff */
[----:B------:R-:W4:Y:S01]  /*ae70*/  LDL R248, [R1+0x118] ;  /* 0x0001180001f87983 */ /* 0x000f220000100800 */
[----:B------:R-:W-:Y:S02]  /*ae80*/  @P0 IADD3 R247, PT, PT, R247, -0x7f000001, RZ ;  /* 0x80fffffff7f70810 */ /* 0x000fe40007ffe0ff */
[----:B------:R-:W-:Y:S01]  /*ae90*/  @P1 IADD3 R34, PT, PT, R34, -0x7f000001, RZ ;  /* 0x80ffffff22221810 */ /* 0x000fe20007ffe0ff */
[----:B------:R-:W-:Y:S01]  /*aea0*/  ISETP.GE.U32.AND P2, PT, R21, 0x7f000001, PT ;  /* 0x7f0000011500780c */ /* 0x000fe20003f46070 */
[----:B------:R-:W-:Y:S01]  /*aeb0*/  ISETP.GE.U32.AND P0, PT, R20, 0x7f000001, PT ;  /* 0x7f0000011400780c */ /* 0x000fe20003f06070 */
[----:B------:R-:W-:Y:S01]  /*aec0*/  IMAD R33, R6, 0x7effffff, RZ ;  /* 0x7effffff06217824 */ /* 0x000fe200078e02ff */
[----:B------:R-:W-:Y:S02]  /*aed0*/  IADD3 R34, PT, PT, R247, R34, RZ ;  /* 0x00000022f7227210 */ /* 0x000fe40007ffe0ff */
[----:B------:R-:W4:Y:S01]  /*aee0*/  LDL R247, [R1+0x11c] ;  /* 0x00011c0001f77983 */ /* 0x000f220000100800 */
[----:B------:R-:W-:-:S04]  /*aef0*/  IMAD.HI.U32 R33, R33, 0x7f000001, R6 ;  /* 0x7f00000121217827 */ /* 0x000fc800078e0006 */
[----:B------:R-:W-:-:S04]  /*af00*/  IMAD.WIDE.U32 R6, R43, R41, RZ ;  /* 0x000000292b067225 */ /* 0x000fc800078e00ff */
[----:B------:R-:W-:Y:S01]  /*af10*/  IMAD R249, R6, 0x7effffff, RZ ;  /* 0x7effffff06f97824 */ /* 0x000fe200078e02ff */
[----:B------:R-:W-:Y:S02]  /*af20*/  @P2 IADD3 R21, PT, PT, R21, -0x7f000001, RZ ;  /* 0x80ffffff15152810 */ /* 0x000fe40007ffe0ff */
[----:B------:R-:W-:Y:S01]  /*af30*/  @P0 IADD3 R20, PT, PT, R20, -0x7f000001, RZ ;  /* 0x80ffffff14140810 */ /* 0x000fe20007ffe0ff */
[----:B------:R-:W-:-:S04]  /*af40*/  IMAD.HI.U32 R249, R249, 0x7f000001, R6 ;  /* 0x7f000001f9f97827 */ /* 0x000fc800078e0006 */
[----:B------:R-:W-:Y:S01]  /*af50*/  IMAD.WIDE.U32 R6, R42, R43, RZ ;  /* 0x0000002b2a067225 */ /* 0x000fe200078e00ff */
[----:B------:R-:W-:-:S03]  /*af60*/  IADD3 R20, PT, PT, R21, R20, RZ ;  /* 0x0000001415147210 */ /* 0x000fc60007ffe0ff */
[----:B------:R-:W-:-:S04]  /*af70*/  IMAD R21, R6, 0x7effffff, RZ ;  /* 0x7effffff06157824 */ /* 0x000fc800078e02ff */
[----:B------:R-:W-:Y:S02]  /*af80*/  IMAD.HI.U32 R21, R21, 0x7f000001, R6 ;  /* 0x7f00000115157827 */ /* 0x000fe400078e0006 */
[----:B------:R-:W4:Y:S01]  /*af90*/  LDL.64 R6, [R1+0x100] ;  /* 0x0001000001067983 */ /* 0x000f220000100a00 */
[----:B------:R-:W-:-:S13]  /*afa0*/  ISETP.GE.U32.AND P0, PT, R243, 0x7f000001, PT ;  /* 0x7f000001f300780c */ /* 0x000fda0003f06070 */
[----:B------:R-:W-:Y:S01]  /*afb0*/  @P0 IADD3 R243, PT, PT, R243, -0x7f000001, RZ ;  /* 0x80fffffff3f30810 */ /* 0x000fe20007ffe0ff */
[----:B------:R-:W-:Y:S01]  /*afc0*/  ISETP.GE.U32.AND P0, PT, R211, 0x7f000001, PT ;  /* 0x7f000001d300780c */ /* 0x000fe20003f06070 */
[----:B------:R-:W-:-:S12]  /*afd0*/  ISETP.GE.U32.AND P1, PT, R244, 0x7f000001, PT ;  /* 0x7f000001f400780c */ /* 0x000fd80003f26070 */
[----:B------:R-:W-:Y:S01]  /*afe0*/  @P0 IADD3 R211, PT, PT, R211, -0x7f000001, RZ ;  /* 0x80ffffffd3d30810 */ /* 0x000fe20007ffe0ff */
[----:B------:R-:W-:Y:S01]  /*aff0*/  ISETP.GE.U32.AND P0, PT, R213, 0x7f000001, PT ;  /* 0x7f000001d500780c */ /* 0x000fe20003f06070 */
[----:B------:R-:W-:Y:S01]  /*b000*/  ISETP.GE.U32.AND P4, PT, R12, 0x7f000001, PT ;  /* 0x7f0000010c00780c */ /* 0x000fe20003f86070 */
[----:B------:R-:W-:Y:S01]  /*b010*/  ISETP.GE.U32.AND P5, PT, R13, 0x7f000001, PT ;  /* 0x7f0000010d00780c */ /* 0x000fe20003fa6070 */
[----:B------:R-:W-:Y:S01]  /*b020*/  ISETP.GE.U32.AND P2, PT, R245, 0x7f000001, PT ;  /* 0x7f000001f500780c */ /* 0x000fe20003f46070 */
[----:B------:R-:W-:-:S09]  /*b030*/  ISETP.GE.U32.AND P3, PT, R246, 0x7f000001, PT ;  /* 0x7f000001f600780c */ /* 0x000fd20003f66070 */
[----:B------:R-:W-:Y:S01]  /*b040*/  @P0 IADD3 R213, PT, PT, R213, -0x7f000001, RZ ;  /* 0x80ffffffd5d50810 */ /* 0x000fe20007ffe0ff */
[----:B------:R-:W-:Y:S01]  /*b050*/  ISETP.GE.U32.AND P0, PT, R216, 0x7f000001, PT ;  /* 0x7f000001d800780c */ /* 0x000fe20003f06070 */
[----:B------:R-:W-:Y:S02]  /*b060*/  @P1 IADD3 R244, PT, PT, R244, -0x7f000001, RZ ;  /* 0x80fffffff4f41810 */ /* 0x000fe40007ffe0ff */
[----:B------:R-:W-:Y:S02]  /*b070*/  @P4 IADD3 R12, PT, PT, R12, -0x7f000001, RZ ;  /* 0x80ffffff0c0c4810 */ /* 0x000fe40007ffe0ff */
[----:B------:R-:W-:Y:S01]  /*b080*/  @P5 IADD3 R13, PT, PT, R13, -0x7f000001, RZ ;  /* 0x80ffffff0d0d5810 */ /* 0x000fe20007ffe0ff */
[----:B------:R-:W-:Y:S01]  /*b090*/  ISETP.GE.U32.AND P1, PT, R212, 0x7f000001, PT ;  /* 0x7f000001d400780c */ /* 0x000fe20003f26070 */
[----:B------:R-:W-:Y:S02]  /*b0a0*/  IADD3 R243, PT, PT, R243, R244, RZ ;  /* 0x000000f4f3f37210 */ /* 0x000fe40007ffe0ff */
[----:B------:R-:W-:Y:S01]  /*b0b0*/  IADD3 R244, PT, PT, R12, R13, RZ ;  /* 0x0000000d0cf47210 */ /* 0x000fe20007ffe0ff */
[----:B------:R-:W-:-:S03]  /*b0c0*/  IMAD.WIDE.U32 R12, R43, R42, RZ ;  /* 0x0000002a2b0c7225 */ /* 0x000fc600078e00ff */
[----:B------:R-:W-:Y:S01]  /*b0d0*/  @P0 IADD3 R216, PT, PT, R216, -0x7f000001, RZ ;  /* 0x80ffffffd8d80810 */ /* 0x000fe20007ffe0ff */
[----:B------:R-:W-:Y:S01]  /*b0e0*/  ISETP.GE.U32.AND P0, PT, R221, 0x7f000001, PT ;  /* 0x7f000001dd00780c */ /* 0x000fe20003f06070 */
[----:B------:R-:W-:Y:S02]  /*b0f0*/  @P2 IADD3 R245, PT, PT, R245, -0x7f000001, RZ ;  /* 0x80fffffff5f52810 */ /* 0x000fe40007ffe0ff */
[----:B------:R-:W-:Y:S01]  /*b100*/  @P3 IADD3 R246, PT, PT, R246, -0x7f000001, RZ ;  /* 0x80fffffff6f63810 */ /* 0x000fe20007ffe0ff */
[----:B------:R-:W-:-:S03]  /*b110*/  IMAD R251, R12, 0x7effffff, RZ ;  /* 0x7effffff0cfb7824 */ /* 0x000fc600078e02ff */
[----:B------:R-:W-:Y:S01]  /*b120*/  IADD3 R245, PT, PT, R245, R246, RZ ;  /* 0x000000f6f5f57210 */ /* 0x000fe20007ffe0ff */
[----:B------:R-:W-:Y:S01]  /*b130*/  IMAD.HI.U32 R246, R251, 0x7f000001, R12 ;  /* 0x7f000001fbf67827 */ /* 0x000fe200078e000c */
[----:B------:R-:W-:-:S03]  /*b140*/  @P1 IADD3 R212, PT, PT, R212, -0x7f000001, RZ ;  /* 0x80ffffffd4d41810 */ /* 0x000fc60007ffe0ff */
[----:B------:R-:W-:Y:S01]  /*b150*/  IMAD.WIDE.U32 R12, R43, R43, RZ ;  /* 0x0000002b2b0c7225 */ /* 0x000fe200078e00ff */
[----:B------:R-:W-:Y:S01]  /*b160*/  @P0 IADD3 R221, PT, PT, R221, -0x7f000001, RZ ;  /* 0x80ffffffdddd0810 */ /* 0x000fe20007ffe0ff */
[----:B------:R-:W-:Y:S01]  /*b170*/  ISETP.GE.U32.AND P0, PT, R228, 0x7f000001, PT ;  /* 0x7f000001e400780c */ /* 0x000fe20003f06070 */
[----:B------:R-:W-:Y:S01]  /*b180*/  ISETP.GE.U32.AND P1, PT, R214, 0x7f000001, PT ;  /* 0x7f000001d600780c */ /* 0x000fe20003f26070 */
[----:B------:R-:W-:Y:S01]  /*b190*/  IMAD R251, R12, 0x7effffff, RZ ;  /* 0x7effffff0cfb7824 */ /* 0x000fe200078e02ff */
[----:B--2---:R-:W-:-:S03]  /*b1a0*/  R2UR UR9, R224 ;  /* 0x00000000e00972ca */ /* 0x004fc600000e0000 */
[----:B------:R-:W-:-:S05]  /*b1b0*/  IMAD.HI.U32 R224, R251, 0x7f000001, R12 ;  /* 0x7f000001fbe07827 */ /* 0x000fca00078e000c */
[----:B------:R-:W-:Y:S02]  /*b1c0*/  ISETP.GE.U32.AND P2, PT, R224, 0x7f000001, PT ;  /* 0x7f000001e000780c */ /* 0x000fe40003f46070 */
[----:B------:R-:W-:Y:S02]  /*b1d0*/  @P0 IADD3 R228, PT, PT, R228, -0x7f000001, RZ ;  /* 0x80ffffffe4e40810 */ /* 0x000fe40007ffe0ff */
[----:B------:R-:W-:Y:S01]  /*b1e0*/  @P1 IADD3 R214, PT, PT, R214, -0x7f000001, RZ ;  /* 0x80ffffffd6d61810 */ /* 0x000fe20007ffe0ff */
[----:B------:R-:W-:Y:S01]  /*b1f0*/  ISETP.GE.U32.AND P0, PT, R235, 0x7f000001, PT ;  /* 0x7f000001eb00780c */ /* 0x000fe20003f06070 */
[----:B------:R-:W-:-:S07]  /*b200*/  ISETP.GE.U32.AND P1, PT, R217, 0x7f000001, PT ;  /* 0x7f000001d900780c */ /* 0x000fce0003f26070 */
[----:B------:R-:W-:-:S05]  /*b210*/  @P2 IADD3 R224, PT, PT, R224, -0x7f000001, RZ ;  /* 0x80ffffffe0e02810 */ /* 0x000fca0007ffe0ff */
[----:B------:R-:W-:Y:S01]  /*b220*/  @P0 IADD3 R235, PT, PT, R235, -0x7f000001, RZ ;  /* 0x80ffffffebeb0810 */ /* 0x000fe20007ffe0ff */
[----:B------:R-:W-:Y:S01]  /*b230*/  IMAD.WIDE.U32 R12, R224, UR9, RZ ;  /* 0x00000009e00c7c25 */ /* 0x000fe2000f8e00ff */
[----:B------:R-:W-:Y:S01]  /*b240*/  @P1 IADD3 R217, PT, PT, R217, -0x7f000001, RZ ;  /* 0x80ffffffd9d91810 */ /* 0x000fe20007ffe0ff */
[----:B------:R-:W-:Y:S01]  /*b250*/  ISETP.GE.U32.AND P0, PT, R21, 0x7f000001, PT ;  /* 0x7f0000011500780c */ /* 0x000fe20003f06070 */
[----:B------:R-:W-:Y:S01]  /*b260*/  ISETP.GE.U32.AND P1, PT, R222, 0x7f000001, PT ;  /* 0x7f000001de00780c */ /* 0x000fe20003f26070 */
[----:B------:R-:W-:Y:S01]  /*b270*/  IMAD R251, R12, 0x7effffff, RZ ;  /* 0x7effffff0cfb7824 */ /* 0x000fe200078e02ff */
[----:B------:R-:W-:-:S03]  /*b280*/  IADD3 R211, PT, PT, R211, R212, RZ ;  /* 0x000000d4d3d37210 */ /* 0x000fc60007ffe0ff */
[----:B------:R-:W-:-:S04]  /*b290*/  IMAD.HI.U32 R212, R251, 0x7f000001, R12 ;  /* 0x7f000001fbd47827 */ /* 0x000fc800078e000c */
[----:B------:R-:W-:-:S03]  /*b2a0*/  IMAD.WIDE.U32 R12, R152, R41, RZ ;  /* 0x00000029980c7225 */ /* 0x000fc600078e00ff */
[----:B------:R-:W-:Y:S01]  /*b2b0*/  @P0 IADD3 R21, PT, PT, R21, -0x7f000001, RZ ;  /* 0x80ffffff15150810 */ /* 0x000fe20007ffe0ff */
[----:B------:R-:W-:Y:S01]  /*b2c0*/  IMAD R251, R12, 0x7effffff, RZ ;  /* 0x7effffff0cfb7824 */ /* 0x000fe200078e02ff */
[----:B------:R-:W-:Y:S01]  /*b2d0*/  @P1 IADD3 R222, PT, PT, R222, -0x7f000001, RZ ;  /* 0x80ffffffdede1810 */ /* 0x000fe20007ffe0ff */
[----:B------:R-:W-:Y:S01]  /*b2e0*/  ISETP.GE.U32.AND P0, PT, R241, 0x7f000001, PT ;  /* 0x7f000001f100780c */ /* 0x000fe20003f06070 */
[----:B------:R-:W-:Y:S01]  /*b2f0*/  ISETP.GE.U32.AND P1, PT, R229, 0x7f000001, PT ;  /* 0x7f000001e500780c */ /* 0x000fe20003f26070 */
[----:B------:R-:W-:Y:S01]  /*b300*/  IADD3 R213, PT, PT, R213, R214, RZ ;  /* 0x000000d6d5d57210 */ /* 0x000fe20007ffe0ff */
[----:B------:R-:W-:Y:S01]  /*b310*/  IMAD.HI.U32 R214, R251, 0x7f000001, R12 ;  /* 0x7f000001fbd67827 */ /* 0x000fe200078e000c */
[----:B------:R-:W-:-:S03]  /*b320*/  IADD3 R216, PT, PT, R216, R217, RZ ;  /* 0x000000d9d8d87210 */ /* 0x000fc60007ffe0ff */
[----:B------:R-:W-:-:S04]  /*b330*/  IMAD.WIDE.U32 R12, R38, R40, RZ ;  /* 0x00000028260c7225 */ /* 0x000fc800078e00ff */
[----:B------:R-:W-:Y:S02]  /*b340*/  IMAD R217, R12, 0x7effffff, RZ ;  /* 0x7effffff0cd97824 */ /* 0x000fe400078e02ff */
[----:B------:R-:W-:Y:S02]  /*b350*/  @P0 IADD3 R241, PT, PT, R241, -0x7f000001, RZ ;  /* 0x80fffffff1f10810 */ /* 0x000fe40007ffe0ff */
[----:B------:R-:W-:Y:S01]  /*b360*/  IMAD.HI.U32 R217, R217, 0x7f000001, R12 ;  /* 0x7f000001d9d97827 */ /* 0x000fe200078e000c */
[----:B------:R-:W-:Y:S01]  /*b370*/  @P1 IADD3 R229, PT, PT, R229, -0x7f000001, RZ ;  /* 0x80ffffffe5e51810 */ /* 0x000fe20007ffe0ff */
[----:B------:R-:W-:Y:S02]  /*b380*/  ISETP.GE.U32.AND P0, PT, R16, 0x7f000001, PT ;  /* 0x7f0000011000780c */ /* 0x000fe40003f06070 */
[----:B------:R-:W-:Y:S01]  /*b390*/  IMAD.WIDE.U32 R12, R39, R39, RZ ;  /* 0x00000027270c7225 */ /* 0x000fe200078e00ff */
[----:B------:R-:W-:-:S03]  /*b3a0*/  ISETP.GE.U32.AND P1, PT, R236, 0x7f000001, PT ;  /* 0x7f000001ec00780c */ /* 0x000fc60003f26070 */
[----:B------:R-:W-:Y:S01]  /*b3b0*/  IMAD R251, R12, 0x7effffff, RZ ;  /* 0x7effffff0cfb7824 */ /* 0x000fe200078e02ff */
[----:B------:R-:W-:Y:S02]  /*b3c0*/  IADD3 R221, PT, PT, R221, R222, RZ ;  /* 0x000000dedddd7210 */ /* 0x000fe40007ffe0ff */
[----:B------:R-:W-:Y:S01]  /*b3d0*/  IADD3 R250, PT, PT, R241, R242, RZ ;  /* 0x000000f2f1fa7210 */ /* 0x000fe20007ffe0ff */
[----:B------:R-:W-:Y:S01]  /*b3e0*/  IMAD.HI.U32 R222, R251, 0x7f000001, R12 ;  /* 0x7f000001fbde7827 */ /* 0x000fe200078e000c */
[----:B------:R-:W-:-:S03]  /*b3f0*/  IADD3 R228, PT, PT, R228, R229, RZ ;  /* 0x000000e5e4e47210 */ /* 0x000fc60007ffe0ff */
[----:B------:R-:W-:Y:S01]  /*b400*/  IMAD.WIDE.U32 R12, R40, R38, RZ ;  /* 0x00000026280c7225 */ /* 0x000fe200078e00ff */
[----:B------:R-:W-:Y:S02]  /*b410*/  @P0 IADD3 R16, PT, PT, R16, -0x7f000001, RZ ;  /* 0x80ffffff10100810 */ /* 0x000fe40007ffe0ff */
[----:B------:R-:W-:Y:S01]  /*b420*/  @P1 IADD3 R236, PT, PT, R236, -0x7f000001, RZ ;  /* 0x80ffffffecec1810 */ /* 0x000fe20007ffe0ff */
[----:B------:R-:W-:Y:S01]  /*b430*/  IMAD R229, R12, 0x7effffff, RZ ;  /* 0x7effffff0ce57824 */ /* 0x000fe200078e02ff */
[----:B------:R-:W-:Y:S01]  /*b440*/  ISETP.GE.U32.AND P0, PT, R250, 0x7f000001, PT ;  /* 0x7f000001fa00780c */ /* 0x000fe20003f06070 */
[----:B------:R-:W-:Y:S02]  /*b450*/  ISETP.GE.U32.AND P1, PT, R246, 0x7f000001, PT ;  /* 0x7f000001f600780c */ /* 0x000fe40003f26070 */
[----:B------:R-:W-:-:S04]  /*b460*/  IMAD.HI.U32 R229, R229, 0x7f000001, R12 ;  /* 0x7f000001e5e57827 */ /* 0x000fc800078e000c */
[----:B------:R-:W-:Y:S01]  /*b470*/  IMAD.WIDE.U32 R12, R41, R152, RZ ;  /* 0x00000098290c7225 */ /* 0x000fe200078e00ff */
[----:B------:R-:W-:-:S03]  /*b480*/  IADD3 R235, PT, PT, R235, R236, RZ ;  /* 0x000000ecebeb7210 */ /* 0x000fc60007ffe0ff */
[----:B------:R-:W-:Y:S01]  /*b490*/  IMAD R251, R12, 0x7effffff, RZ ;  /* 0x7effffff0cfb7824 */ /* 0x000fe200078e02ff */
[----:B------:R0:W-:Y:S03]  /*b4a0*/  STL [R1+0x110], R250 ;  /* 0x000110fa01007387 */ /* 0x0001e60000100800 */
[----:B------:R-:W-:Y:S01]  /*b4b0*/  IMAD.HI.U32 R236, R251, 0x7f000001, R12 ;  /* 0x7f000001fbec7827 */ /* 0x000fe200078e000c */
[----:B------:R-:W-:-:S03]  /*b4c0*/  @P1 IADD3 R246, PT, PT, R246, -0x7f000001, RZ ;  /* 0x80fffffff6f61810 */ /* 0x000fc60007ffe0ff */
[----:B------:R-:W-:Y:S01]  /*b4d0*/  IMAD.WIDE.U32 R12, R152, R40, RZ ;  /* 0x00000028980c7225 */ /* 0x000fe200078e00ff */
[----:B0-----:R-:W-:Y:S01]  /*b4e0*/  @P0 IADD3 R250, PT, PT, R250, -0x7f000001, RZ ;  /* 0x80fffffffafa0810 */ /* 0x001fe20007ffe0ff */
[----:B------:R-:W-:Y:S02]  /*b4f0*/  ISETP.GE.U32.AND P0, PT, R18, 0x7f000001, PT ;  /* 0x7f0000011200780c */ /* 0x000fe40003f06070 */
[----:B------:R-:W-:Y:S01]  /*b500*/  IMAD R251, R12, 0x7effffff, RZ ;  /* 0x7effffff0cfb7824 */ /* 0x000fe200078e02ff */
[----:B------:R-:W-:-:S03]  /*b510*/  IADD3 R21, PT, PT, R21, R246, RZ ;  /* 0x000000f615157210 */ /* 0x000fc60007ffe0ff */
[----:B------:R-:W-:-:S04]  /*b520*/  IMAD.HI.U32 R246, R251, 0x7f000001, R12 ;  /* 0x7f000001fbf67827 */ /* 0x000fc800078e000c */
[----:B------:R-:W-:-:S04]  /*b530*/  IMAD.WIDE.U32 R12, R38, R39, RZ ;  /* 0x00000027260c7225 */ /* 0x000fc800078e00ff */
[----:B------:R-:W-:Y:S01]  /*b540*/  IMAD R241, R12, 0x7effffff, RZ ;  /* 0x7effffff0cf17824 */ /* 0x000fe200078e02ff */
[----:B------:R-:W-:Y:S01]  /*b550*/  @P0 IADD3 R18, PT, PT, R18, -0x7f000001, RZ ;  /* 0x80ffffff12120810 */ /* 0x000fe20007ffe0ff */
[----:B------:R-:W-:Y:S02]  /*b560*/  ISETP.GE.U32.AND P0, PT, R33, 0x7f000001, PT ;  /* 0x7f0000012100780c */ /* 0x000fe40003f06070 */
[----:B------:R-:W-:-:S04]  /*b570*/  IMAD.HI.U32 R241, R241, 0x7f000001, R12 ;  /* 0x7f000001f1f17827 */ /* 0x000fc800078e000c */
[----:B------:R-:W-:-:S07]  /*b580*/  IMAD.WIDE.U32 R12, R39, R38, RZ ;  /* 0x00000026270c7225 */ /* 0x000fce00078e00ff */
[----:B------:R-:W-:Y:S02]  /*b590*/  @P0 IADD3 R33, PT, PT, R33, -0x7f000001, RZ ;  /* 0x80ffffff21210810 */ /* 0x000fe40007ffe0ff */
[----:B---3--:R-:W-:Y:S02]  /*b5a0*/  IADD3 R252, PT, PT, R16, R17, RZ ;  /* 0x0000001110fc7210 */ /* 0x008fe40007ffe0ff */
[----:B------:R-:W2:Y:S01]  /*b5b0*/  LDG.E R16, desc[UR12][R4.64+0x24] ;  /* 0x0000240c04107981 */ /* 0x000ea2000c1e1900 */
[----:B------:R-:W-:-:S04]  /*b5c0*/  IMAD R17, R12, 0x7effffff, RZ ;  /* 0x7effffff0c117824 */ /* 0x000fc800078e02ff */
[----:B------:R-:W-:-:S04]  /*b5d0*/  IMAD.HI.U32 R17, R17, 0x7f000001, R12 ;  /* 0x7f00000111117827 */ /* 0x000fc800078e000c */
[----:B------:R-:W-:-:S04]  /*b5e0*/  IMAD.WIDE.U32 R12, R40, R152, RZ ;  /* 0x00000098280c7225 */ /* 0x000fc800078e00ff */
[----:B------:R-:W-:Y:S01]  /*b5f0*/  IMAD R251, R12, 0x7effffff, RZ ;  /* 0x7effffff0cfb7824 */ /* 0x000fe200078e02ff */
[----:B----4-:R-:W-:-:S05]  /*b600*/  IADD3 R248, PT, PT, R18, R248, RZ ;  /* 0x000000f812f87210 */ /* 0x010fca0007ffe0ff */
[----:B------:R-:W-:Y:S01]  /*b610*/  ISETP.GE.U32.AND P0, PT, R248, 0x7f000001, PT ;  /* 0x7f000001f800780c */ /* 0x000fe20003f06070 */
[----:B------:R-:W-:Y:S01]  /*b620*/  IMAD.HI.U32 R242, R251, 0x7f000001, R12 ;  /* 0x7f000001fbf27827 */ /* 0x000fe200078e000c */
[----:B------:R0:W-:Y:S03]  /*b630*/  STL [R1+0x110], R250 ;  /* 0x000110fa01007387 */ /* 0x0001e60000100800 */
[----:B------:R-:W-:Y:S01]  /*b640*/  IMAD.WIDE.U32 R12, R152, R39, RZ ;  /* 0x00000027980c7225 */ /* 0x000fe200078e00ff */
[----:B------:R1:W-:Y:S03]  /*b650*/  STL [R1+0x118], R248 ;  /* 0x000118f801007387 */ /* 0x0003e60000100800 */
[----:B------:R-:W-:Y:S01]  /*b660*/  IMAD R251, R12, 0x7effffff, RZ ;  /* 0x7effffff0cfb7824 */ /* 0x000fe200078e02ff */
[----:B0-----:R-:W-:Y:S01]  /*b670*/  IADD3 R250, PT, PT, R33, R247, RZ ;  /* 0x000000f721fa7210 */ /* 0x001fe20007ffe0ff */
[----:B------:R-:W-:-:S02]  /*b680*/  ISETP.GE.U32.AND P1, PT, R252, 0x7f000001, PT ;  /* 0x7f000001fc00780c */ /* 0x000fc40003f26070 */
[----:B------:R-:W-:Y:S01]  /*b690*/  IMAD.HI.U32 R18, R251, 0x7f000001, R12 ;  /* 0x7f000001fb127827 */ /* 0x000fe200078e000c */
[----:B-1----:R-:W-:Y:S01]  /*b6a0*/  @P0 IADD3 R248, PT, PT, R248, -0x7f000001, RZ ;  /* 0x80fffffff8f80810 */ /* 0x002fe20007ffe0ff */
[----:B------:R-:W-:Y:S02]  /*b6b0*/  ISETP.GE.U32.AND P0, PT, R250, 0x7f000001, PT ;  /* 0x7f000001fa00780c */ /* 0x000fe40003f06070 */
[----:B------:R-:W-:-:S04]  /*b6c0*/  IMAD.WIDE.U32 R12, R38, R38, RZ ;  /* 0x00000026260c7225 */ /* 0x000fc800078e00ff */
[----:B------:R-:W-:Y:S01]  /*b6d0*/  IMAD R247, R12, 0x7effffff, RZ ;  /* 0x7effffff0cf77824 */ /* 0x000fe200078e02ff */
[----:B------:R0:W-:Y:S03]  /*b6e0*/  STL [R1+0x114], R252 ;  /* 0x000114fc01007387 */ /* 0x0001e60000100800 */
[----:B------:R-:W-:Y:S01]  /*b6f0*/  IMAD.HI.U32 R247, R247, 0x7f000001, R12 ;  /* 0x7f000001f7f77827 */ /* 0x000fe200078e000c */
[----:B------:R1:W-:Y:S03]  /*b700*/  STL [R1+0x11c], R250 ;  /* 0x00011cfa01007387 */ /* 0x0003e60000100800 */
[----:B------:R-:W-:Y:S01]  /*b710*/  IMAD.WIDE.U32 R12, R39, R152, RZ ;  /* 0x00000098270c7225 */ /* 0x000fe200078e00ff */
[----:B0-----:R-:W-:-:S03]  /*b720*/  @P1 IADD3 R252, PT, PT, R252, -0x7f000001, RZ ;  /* 0x80fffffffcfc1810 */ /* 0x001fc60007ffe0ff */
[----:B------:R-:W-:Y:S01]  /*b730*/  IMAD R33, R12, 0x7effffff, RZ ;  /* 0x7effffff0c217824 */ /* 0x000fe200078e02ff */
[----:B-1----:R-:W-:Y:S01]  /*b740*/  @P0 IADD3 R250, PT, PT, R250, -0x7f000001, RZ ;  /* 0x80fffffffafa0810 */ /* 0x002fe20007ffe0ff */
[----:B------:R-:W-:Y:S02]  /*b750*/  STL [R1+0x114], R252 ;  /* 0x000114fc01007387 */ /* 0x000fe40000100800 */
[----:B------:R-:W-:Y:S02]  /*b760*/  IMAD.HI.U32 R12, R33, 0x7f000001, R12 ;  /* 0x7f000001210c7827 */ /* 0x000fe400078e000c */
[----:B------:R0:W-:Y:S04]  /*b770*/  STL [R1+0x118], R248 ;  /* 0x000118f801007387 */ /* 0x0001e80000100800 */
[----:B------:R-:W-:Y:S04]  /*b780*/  STL [R1+0x11c], R250 ;  /* 0x00011cfa01007387 */ /* 0x000fe80000100800 */
[----:B------:R-:W3:Y:S01]  /*b790*/  LD.E R13, desc[UR12][R6.64+0x1f0] ;  /* 0x0001f00c060d7980 */ /* 0x000ee2000c101900 */
[----:B------:R-:W-:Y:S01]  /*b7a0*/  ISETP.GE.U32.AND P2, PT, R214, 0x7f000001, PT ;  /* 0x7f000001d600780c */ /* 0x000fe20003f46070 */
[----:B------:R-:W-:-:S02]  /*b7b0*/  ISETP.GE.U32.AND P4, PT, R217, 0x7f000001, PT ;  /* 0x7f000001d900780c */ /* 0x000fc40003f86070 */
[----:B------:R-:W4:Y:S10]  /*b7c0*/  LD.E R33, desc[UR12][R6.64+0x1f4] ;  /* 0x0001f40c06217980 */ /* 0x000f34000c101900 */
[----:B------:R-:W-:-:S02]  /*b7d0*/  @P2 IADD3 R214, PT, PT, R214, -0x7f000001, RZ ;  /* 0x80ffffffd6d62810 */ /* 0x000fc40007ffe0ff */
[----:B------:R-:W-:-:S04]  /*b7e0*/  @P4 IADD3 R217, PT, PT, R217, -0x7f000001, RZ ;  /* 0x80ffffffd9d94810 */ /* 0x000fc80007ffe0ff */
[----:B------:R-:W-:Y:S02]  /*b7f0*/  IADD3 R214, PT, PT, R214, R217, RZ ;  /* 0x000000d9d6d67210 */ /* 0x000fe40007ffe0ff */
[----:B------:R-:W3:Y:S01]  /*b800*/  LD.E R217, desc[UR12][R6.64+0x1f8] ;  /* 0x0001f80c06d97980 */ /* 0x000ee2000c101900 */
[----:B------:R-:W-:Y:S01]  /*b810*/  ISETP.GE.U32.AND P1, PT, R246, 0x7f000001, PT ;  /* 0x7f000001f600780c */ /* 0x000fe20003f26070 */
[----:B------:R-:W-:Y:S01]  /*b820*/  ISETP.GE.U32.AND P0, PT, R18, 0x7f000001, PT ;  /* 0x7f0000011200780c */ /* 0x000fe20003f06070 */
[----:B------:R-:W-:Y:S01]  /*b830*/  ISETP.GE.U32.AND P2, PT, R247, 0x7f000001, PT ;  /* 0x7f000001f700780c */ /* 0x000fe20003f46070 */
[----:B------:R-:W-:-:S10]  /*b840*/  ISETP.GE.U32.AND P3, PT, R241, 0x7f000001, PT ;  /* 0x7f000001f100780c */ /* 0x000fd40003f66070 */
[----:B------:R-:W-:Y:S02]  /*b850*/  @P1 IADD3 R246, PT, PT, R246, -0x7f000001, RZ ;  /* 0x80fffffff6f61810 */ /* 0x000fe40007ffe0ff */
[----:B------:R-:W-:Y:S02]  /*b860*/  @P0 IADD3 R18, PT, PT, R18, -0x7f000001, RZ ;  /* 0x80ffffff12120810 */ /* 0x000fe40007ffe0ff */
[----:B------:R-:W-:Y:S01]  /*b870*/  @P2 IADD3 R247, PT, PT, R247, -0x7f000001, RZ ;  /* 0x80fffffff7f72810 */ /* 0x000fe20007ffe0ff */
[----:B------:R-:W-:Y:S01]  /*b880*/  ISETP.GE.U32.AND P1, PT, R8, 0x7f000001, PT ;  /* 0x7f0000010800780c */ /* 0x000fe20003f26070 */
[----:B------:R-:W-:Y:S02]  /*b890*/  ISETP.GE.U32.AND P0, PT, R34, 0x7f000001, PT ;  /* 0x7f0000012200780c */ /* 0x000fe40003f06070 */
[----:B------:R-:W-:Y:S02]  /*b8a0*/  IADD3 R18, PT, PT, R18, R247, RZ ;  /* 0x000000f712127210 */ /* 0x000fe40007ffe0ff */
[----:B------:R-:W4:Y:S01]  /*b8b0*/  LDL R247, [R1+0x110] ;  /* 0x0001100001f77983 */ /* 0x000f220000100800 */
[----:B------:R-:W-:Y:S01]  /*b8c0*/  @P3 IADD3 R241, PT, PT, R241, -0x7f000001, RZ ;  /* 0x80fffffff1f13810 */ /* 0x000fe20007ffe0ff */
[----:B------:R-:W-:Y:S01]  /*b8d0*/  ISETP.GE.U32.AND P5, PT, R10, 0x7f000001, PT ;  /* 0x7f0000010a00780c */ /* 0x000fe20003fa6070 */
[----:B------:R-:W-:-:S05]  /*b8e0*/  ISETP.GE.U32.AND P4, PT, R243, 0x7f000001, PT ;  /* 0x7f000001f300780c */ /* 0x000fca0003f86070 */
[----:B------:R-:W-:Y:S02]  /*b8f0*/  @P1 IADD3 R8, PT, PT, R8, -0x7f000001, RZ ;  /* 0x80ffffff08081810 */ /* 0x000fe40007ffe0ff */
[----:B------:R-:W-:Y:S02]  /*b900*/  @P0 IADD3 R34, PT, PT, R34, -0x7f000001, RZ ;  /* 0x80ffffff22220810 */ /* 0x000fe40007ffe0ff */
[----:B------:R-:W-:Y:S02]  /*b910*/  IADD3 R241, PT, PT, R246, R241, RZ ;  /* 0x000000f1f6f17210 */ /* 0x000fe40007ffe0ff */
[----:B------:R1:W4:Y:S01]  /*b920*/  LD.E R246, desc[UR12][R6.64+0x1fc] ;  /* 0x0001fc0c06f67980 */ /* 0x000322000c101900 */
[----:B------:R-:W-:-:S03]  /*b930*/  IADD3 R34, PT, PT, R34, R8, RZ ;  /* 0x0000000822227210 */ /* 0x000fc60007ffe0ff */
[----:B------:R-:W4:Y:S01]  /*b940*/  LDL R8, [R1+0x114] ;  /* 0x0001140001087983 */ /* 0x000f220000100800 */
[----:B------:R-:W-:Y:S02]  /*b950*/  @P5 IADD3 R10, PT, PT, R10, -0x7f000001, RZ ;  /* 0x80ffffff0a0a5810 */ /* 0x000fe40007ffe0ff */
[----:B------:R-:W-:Y:S01]  /*b960*/  @P4 IADD3 R243, PT, PT, R243, -0x7f000001, RZ ;  /* 0x80fffffff3f34810 */ /* 0x000fe20007ffe0ff */
[----:B-1----:R-:W-:-:S04]  /*b970*/  IMAD.WIDE.U32 R6, R152, R38, RZ ;  /* 0x0000002698067225 */ /* 0x002fc800078e00ff */
[----:B------:R-:W-:-:S04]  /*b980*/  IMAD R251, R6, 0x7effffff, RZ ;  /* 0x7effffff06fb7824 */ /* 0x000fc800078e02ff */
[----:B0-----:R-:W-:Y:S01]  /*b990*/  IMAD.HI.U32 R248, R251, 0x7f000001, R6 ;  /* 0x7f000001fbf87827 */ /* 0x001fe200078e0006 */
[----:B------:R-:W-:Y:S02]  /*b9a0*/  IADD3 R251, PT, PT, R243, R10, RZ ;  /* 0x0000000af3fb7210 */ /* 0x000fe40007ffe0ff */
[----:B------:R-:W4:Y:S01]  /*b9b0*/  LDL R10, [R1+0x118] ;  /* 0x00011800010a7983 */ /* 0x000f220000100800 */
[----:B------:R-:W-:Y:S01]  /*b9c0*/  ISETP.GE.U32.AND P1, PT, R11, 0x7f000001, PT ;  /* 0x7f0000010b00780c */ /* 0x000fe20003f26070 */
[----:B------:R-:W-:Y:S01]  /*b9d0*/  ISETP.GE.U32.AND P3, PT, R9, 0x7f000001, PT ;  /* 0x7f0000010900780c */ /* 0x000fe20003f66070 */
[----:B------:R-:W-:Y:S01]  /*b9e0*/  ISETP.GE.U32.AND P2, PT, R20, 0x7f000001, PT ;  /* 0x7f0000011400780c */ /* 0x000fe20003f46070 */
[----:B------:R-:W-:Y:S01]  /*b9f0*/  IMAD.WIDE.U32 R6, R38, R152, RZ ;  /* 0x0000009826067225 */ /* 0x000fe200078e00ff */
[----:B------:R-:W-:Y:S01]  /*ba00*/  ISETP.GE.U32.AND P0, PT, R245, 0x7f000001, PT ;  /* 0x7f000001f500780c */ /* 0x000fe20003f06070 */
[----:B------:R-:W-:Y:S01]  /*ba10*/  ISETP.GE.U32.AND P5, PT, R220, 0x7f000001, PT ;  /* 0x7f000001dc00780c */ /* 0x000fe20003fa6070 */
[----:B------:R-:W-:Y:S01]  /*ba20*/  ISETP.GE.U32.AND P6, PT, R216, 0x7f000001, PT ;  /* 0x7f000001d800780c */ /* 0x000fe20003fc6070 */
[----:B------:R-:W-:Y:S01]  /*ba30*/  ISETP.GE.U32.AND P4, PT, R15, 0x7f000001, PT ;  /* 0x7f0000010f00780c */ /* 0x000fe20003f86070 */
[----:B------:R-:W4:Y:S05]  /*ba40*/  LDL R243, [R1+0x11c] ;  /* 0x00011c0001f37983 */ /* 0x000f2a0000100800 */
[----:B------:R-:W-:Y:S01]  /*ba50*/  @P1 IADD3 R11, PT, PT, R11, -0x7f000001, RZ ;  /* 0x80ffffff0b0b1810 */ /* 0x000fe20007ffe0ff */
[----:B------:R-:W-:Y:S01]  /*ba60*/  ISETP.GE.U32.AND P1, PT, R211, 0x7f000001, PT ;  /* 0x7f000001d300780c */ /* 0x000fe20003f26070 */
[----:B------:R-:W-:-:S02]  /*ba70*/  @P3 IADD3 R9, PT, PT, R9, -0x7f000001, RZ ;  /* 0x80ffffff09093810 */ /* 0x000fc40007ffe0ff */
[----:B------:R-:W-:Y:S01]  /*ba80*/  @P2 IADD3 R20, PT, PT, R20, -0x7f000001, RZ ;  /* 0x80ffffff14142810 */ /* 0x000fe20007ffe0ff */
[----:B------:R-:W-:-:S03]  /*ba90*/  ISETP.GE.U32.AND P2, PT, R248, 0x7f000001, PT ;  /* 0x7f000001f800780c */ /* 0x000fc60003f46070 */
[----:B------:R-:W-:Y:S01]  /*baa0*/  IADD3 R20, PT, PT, R20, R9, RZ ;  /* 0x0000000914147210 */ /* 0x000fe20007ffe0ff */
[----:B------:R-:W-:-:S04]  /*bab0*/  IMAD R9, R6, 0x7effffff, RZ ;  /* 0x7effffff06097824 */ /* 0x000fc800078e02ff */
[----:B------:R-:W-:Y:S01]  /*bac0*/  IMAD.HI.U32 R9, R9, 0x7f000001, R6 ;  /* 0x7f00000109097827 */ /* 0x000fe200078e0006 */
[----:B------:R-:W-:Y:S01]  /*bad0*/  @P1 IADD3 R211, PT, PT, R211, -0x7f000001, RZ ;  /* 0x80ffffffd3d31810 */ /* 0x000fe20007ffe0ff */
[----:B------:R-:W-:-:S03]  /*bae0*/  ISETP.GE.U32.AND P1, PT, R215, 0x7f000001, PT ;  /* 0x7f000001d700780c */ /* 0x000fc60003f26070 */
[----:B------:R-:W-:Y:S01]  /*baf0*/  @P2 IADD3 R248, PT, PT, R248, -0x7f000001, RZ ;  /* 0x80fffffff8f82810 */ /* 0x000fe20007ffe0ff */
[----:B------:R-:W-:Y:S01]  /*bb00*/  ISETP.GE.U32.AND P3, PT, R9, 0x7f000001, PT ;  /* 0x7f0000010900780c */ /* 0x000fe20003f66070 */
[----:B------:R-:W-:Y:S01]  /*bb10*/  ISETP.GE.U32.AND P2, PT, R213, 0x7f000001, PT ;  /* 0x7f000001d500780c */ /* 0x000fe20003f46070 */
[----:B------:R-:W-:Y:S01]  /*bb20*/  @P0 IADD3 R245, PT, PT, R245, -0x7f000001, RZ ;  /* 0x80fffffff5f50810 */ /* 0x000fe20007ffe0ff */
[----:B------:R-:W-:Y:S01]  /*bb30*/  ISETP.GE.U32.AND P0, PT, R227, 0x7f000001, PT ;  /* 0x7f000001e300780c */ /* 0x000fe20003f06070 */
[----:B------:R-:W-:Y:S02]  /*bb40*/  @P5 IADD3 R220, PT, PT, R220, -0x7f000001, RZ ;  /* 0x80ffffffdcdc5810 */ /* 0x000fe40007ffe0ff */
[----:B------:R-:W-:Y:S01]  /*bb50*/  @P6 IADD3 R216, PT, PT, R216, -0x7f000001, RZ ;  /* 0x80ffffffd8d86810 */ /* 0x000fe20007ffe0ff */
[----:B------:R-:W-:Y:S01]  /*bb60*/  ISETP.GE.U32.AND P5, PT, R235, 0x7f000001, PT ;  /* 0x7f000001eb00780c */ /* 0x000fe20003fa6070 */
[----:B------:R-:W-:Y:S01]  /*bb70*/  ISETP.GE.U32.AND P6, PT, R228, 0x7f000001, PT ;  /* 0x7f000001e400780c */ /* 0x000fe20003fc6070 */
[----:B------:R-:W-:Y:S01]  /*bb80*/  @P1 IADD3 R215, PT, PT, R215, -0x7f000001, RZ ;  /* 0x80ffffffd7d71810 */ /* 0x000fe20007ffe0ff */
[----:B------:R-:W-:Y:S01]  /*bb90*/  ISETP.GE.U32.AND P1, PT, R222, 0x7f000001, PT ;  /* 0x7f000001de00780c */ /* 0x000fe20003f26070 */
[----:B------:R-:W-:-:S02]  /*bba0*/  @P4 IADD3 R15, PT, PT, R15, -0x7f000001, RZ ;  /* 0x80ffffff0f0f4810 */ /* 0x000fc40007ffe0ff */
[----:B------:R-:W-:Y:S02]  /*bbb0*/  @P3 IADD3 R9, PT, PT, R9, -0x7f000001, RZ ;  /* 0x80ffffff09093810 */ /* 0x000fe40007ffe0ff */
[----:B------:R-:W-:Y:S01]  /*bbc0*/  @P2 IADD3 R213, PT, PT, R213, -0x7f000001, RZ ;  /* 0x80ffffffd5d52810 */ /* 0x000fe20007ffe0ff */
[----:B------:R-:W-:Y:S01]  /*bbd0*/  ISETP.GE.U32.AND P3, PT, R234, 0x7f000001, PT ;  /* 0x7f000001ea00780c */ /* 0x000fe20003f66070 */
        /* <DEDUP_REMOVED lines=9> */
[----:B------:R-:W-:-:S02]  /*bc70*/  ISETP.GE.U32.AND P1, PT, R241, 0x7f000001, PT ;  /* 0x7f000001f100780c */ /* 0x000fc40003f26070 */
[----:B------:R-:W-:Y:S02]  /*bc80*/  @P3 IADD3 R234, PT, PT, R234, -0x7f000001, RZ ;  /* 0x80ffffffeaea3810 */ /* 0x000fe40007ffe0ff */
[----:B------:R-:W-:Y:S02]  /*bc90*/  @P2 IADD3 R249, PT, PT, R249, -0x7f000001, RZ ;  /* 0x80fffffff9f92810 */ /* 0x000fe40007ffe0ff */
[----:B------:R-:W-:Y:S01]  /*bca0*/  @P4 IADD3 R221, PT, PT, R221, -0x7f000001, RZ ;  /* 0x80ffffffdddd4810 */ /* 0x000fe20007ffe0ff */
[----:B------:R-:W-:Y:S01]  /*bcb0*/  ISETP.GE.U32.AND P3, PT, R18, 0x7f000001, PT ;  /* 0x7f0000011200780c */ /* 0x000fe20003f66070 */
[----:B------:R-:W-:Y:S01]  /*bcc0*/  ISETP.GE.U32.AND P2, PT, R34, 0x7f000001, PT ;  /* 0x7f0000012200780c */ /* 0x000fe20003f46070 */
[----:B------:R-:W-:Y:S01]  /*bcd0*/  ISETP.GE.U32.AND P4, PT, R214, 0x7f000001, PT ;  /* 0x7f000001d600780c */ /* 0x000fe20003f86070 */
[----:B------:R-:W-:Y:S01]  /*bce0*/  @P0 IADD3 R12, PT, PT, R12, -0x7f000001, RZ ;  /* 0x80ffffff0c0c0810 */ /* 0x000fe20007ffe0ff */
[----:B------:R-:W-:Y:S01]  /*bcf0*/  ISETP.GE.U32.AND P0, PT, R20, 0x7f000001, PT ;  /* 0x7f0000011400780c */ /* 0x000fe20003f06070 */
[----:B------:R-:W-:-:S02]  /*bd00*/  @P5 IADD3 R35, PT, PT, R35, -0x7f000001, RZ ;  /* 0x80ffffff23235810 */ /* 0x000fc40007ffe0ff */
[----:B------:R-:W-:Y:S01]  /*bd10*/  IADD3 R15, PT, PT, R211, R15, RZ ;  /* 0x0000000fd30f7210 */ /* 0x000fe20007ffe0ff */
[----:B------:R-:W-:Y:S01]  /*bd20*/  ISETP.GE.U32.AND P5, PT, R210, 0x7f000001, PT ;  /* 0x7f000001d200780c */ /* 0x000fe20003fa6070 */
[----:B------:R-:W-:Y:S02]  /*bd30*/  @P6 IADD3 R17, PT, PT, R17, -0x7f000001, RZ ;  /* 0x80ffffff11116810 */ /* 0x000fe40007ffe0ff */
[----:B------:R-:W-:Y:S01]  /*bd40*/  @P1 IADD3 R241, PT, PT, R241, -0x7f000001, RZ ;  /* 0x80fffffff1f11810 */ /* 0x000fe20007ffe0ff */
[----:B------:R-:W-:Y:S01]  /*bd50*/  ISETP.GE.U32.AND P6, PT, R218, 0x7f000001, PT ;  /* 0x7f000001da00780c */ /* 0x000fe20003fc6070 */
[----:B------:R-:W-:Y:S01]  /*bd60*/  ISETP.GE.U32.AND P1, PT, R251, 0x7f000001, PT ;  /* 0x7f000001fb00780c */ /* 0x000fe20003f26070 */
[----:B------:R-:W-:Y:S02]  /*bd70*/  @P3 IADD3 R18, PT, PT, R18, -0x7f000001, RZ ;  /* 0x80ffffff12123810 */ /* 0x000fe40007ffe0ff */
[----:B------:R-:W-:Y:S02]  /*bd80*/  @P2 IADD3 R34, PT, PT, R34, -0x7f000001, RZ ;  /* 0x80ffffff22222810 */ /* 0x000fe40007ffe0ff */
[----:B------:R-:W-:Y:S01]  /*bd90*/  @P4 IADD3 R214, PT, PT, R214, -0x7f000001, RZ ;  /* 0x80ffffffd6d64810 */ /* 0x000fe20007ffe0ff */
[----:B------:R-:W-:Y:S01]  /*bda0*/  ISETP.GE.U32.AND P2, PT, R15, 0x7f000001, PT ;  /* 0x7f0000010f00780c */ /* 0x000fe20003f46070 */
[----:B------:R-:W-:Y:S01]  /*bdb0*/  ISETP.GE.U32.AND P3, PT, R219, 0x7f000001, PT ;  /* 0x7f000001db00780c */ /* 0x000fe20003f66070 */
[----:B------:R-:W-:Y:S01]  /*bdc0*/  ISETP.GE.U32.AND P4, PT, R207, 0x7f000001, PT ;  /* 0x7f000001cf00780c */ /* 0x000fe20003f86070 */
[----:B------:R-:W-:-:S02]  /*bdd0*/  @P0 IADD3 R20, PT, PT, R20, -0x7f000001, RZ ;  /* 0x80ffffff14140810 */ /* 0x000fc40007ffe0ff */
[----:B------:R-:W-:Y:S01]  /*bde0*/  IADD3 R228, PT, PT, R228, R234, RZ ;  /* 0x000000eae4e47210 */ /* 0x000fe20007ffe0ff */
[----:B------:R-:W-:Y:S01]  /*bdf0*/  ISETP.GE.U32.AND P0, PT, R233, 0x7f000001, PT ;  /* 0x7f000001e900780c */ /* 0x000fe20003f06070 */
[----:B------:R-:W-:Y:S02]  /*be00*/  @P5 IADD3 R210, PT, PT, R210, -0x7f000001, RZ ;  /* 0x80ffffffd2d25810 */ /* 0x000fe40007ffe0ff */
[----:B------:R-:W-:Y:S02]  /*be10*/  IADD3 R7, PT, PT, R216, R220, RZ ;  /* 0x000000dcd8077210 */ /* 0x000fe40007ffe0ff */
[----:B------:R-:W-:Y:S02]  /*be20*/  @P6 IADD3 R218, PT, PT, R218, -0x7f000001, RZ ;  /* 0x80ffffffdada6810 */ /* 0x000fe40007ffe0ff */
[----:B------:R-:W-:Y:S01]  /*be30*/  @P1 IADD3 R251, PT, PT, R251, -0x7f000001, RZ ;  /* 0x80fffffffbfb1810 */ /* 0x000fe20007ffe0ff */
[----:B------:R-:W-:Y:S01]  /*be40*/  ISETP.GE.U32.AND P5, PT, R228, 0x7f000001, PT ;  /* 0x7f000001e400780c */ /* 0x000fe20003fa6070 */
[----:B------:R-:W-:Y:S01]  /*be50*/  IADD3 R6, PT, PT, R213, R215, RZ ;  /* 0x000000d7d5067210 */ /* 0x000fe20007ffe0ff */
[----:B------:R-:W-:Y:S01]  /*be60*/  ISETP.GE.U32.AND P1, PT, R206, 0x7f000001, PT ;  /* 0x7f000001ce00780c */ /* 0x000fe20003f26070 */
        /* <DEDUP_REMOVED lines=9> */
[----:B------:R-:W-:Y:S02]  /*bf00*/  IADD3 R218, PT, PT, R15, R218, RZ ;  /* 0x000000da0fda7210 */ /* 0x000fe40007ffe0ff */
[----:B------:R-:W-:Y:S01]  /*bf10*/  @P5 IADD3 R228, PT, PT, R228, -0x7f000001, RZ ;  /* 0x80ffffffe4e45810 */ /* 0x000fe20007ffe0ff */
[----:B------:R-:W-:Y:S01]  /*bf20*/  ISETP.GE.U32.AND P5, PT, R212, 0x7f000001, PT ;  /* 0x7f000001d400780c */ /* 0x000fe20003fa6070 */
[----:B------:R-:W-:-:S02]  /*bf30*/  @P1 IADD3 R206, PT, PT, R206, -0x7f000001, RZ ;  /* 0x80ffffffcece1810 */ /* 0x000fc40007ffe0ff */
[----:B------:R-:W-:Y:S01]  /*bf40*/  @P6 IADD3 R19, PT, PT, R19, -0x7f000001, RZ ;  /* 0x80ffffff13136810 */ /* 0x000fe20007ffe0ff */
[----:B------:R-:W-:Y:S01]  /*bf50*/  ISETP.GE.U32.AND P1, PT, R223, 0x7f000001, PT ;  /* 0x7f000001df00780c */ /* 0x000fe20003f26070 */
[----:B------:R-:W-:Y:S01]  /*bf60*/  ISETP.GE.U32.AND P6, PT, R218, 0x7f000001, PT ;  /* 0x7f000001da00780c */ /* 0x000fe20003fc6070 */
[----:B------:R-:W-:Y:S02]  /*bf70*/  @P2 IADD3 R226, PT, PT, R226, -0x7f000001, RZ ;  /* 0x80ffffffe2e22810 */ /* 0x000fe40007ffe0ff */
[----:B------:R-:W-:Y:S02]  /*bf80*/  @P3 IADD3 R7, PT, PT, R7, -0x7f000001, RZ ;  /* 0x80ffffff07073810 */ /* 0x000fe40007ffe0ff */
[----:B------:R-:W-:Y:S01]  /*bf90*/  @P4 IADD3 R6, PT, PT, R6, -0x7f000001, RZ ;  /* 0x80ffffff06064810 */ /* 0x000fe20007ffe0ff */
[----:B------:R-:W-:Y:S01]  /*bfa0*/  ISETP.GE.U32.AND P2, PT, R229, 0x7f000001, PT ;  /* 0x7f000001e500780c */ /* 0x000fe20003f46070 */
[----:B------:R-:W-:Y:S02]  /*bfb0*/  IADD3 R20, PT, PT, R20, R207, RZ ;  /* 0x000000cf14147210 */ /* 0x000fe40007ffe0ff */
[----:B------:R-:W-:-:S02]  /*bfc0*/  @P0 IADD3 R21, PT, PT, R21, -0x7f000001, RZ ;  /* 0x80ffffff15150810 */ /* 0x000fc40007ffe0ff */
[----:B------:R-:W-:Y:S02]  /*bfd0*/  IADD3 R18, PT, PT, R18, R12, RZ ;  /* 0x0000000c12127210 */ /* 0x000fe40007ffe0ff */
[----:B------:R-:W-:Y:S01]  /*bfe0*/  IADD3 R207, PT, PT, R7, R226, RZ ;  /* 0x000000e207cf7210 */ /* 0x000fe20007ffe0ff */
[----:B------:R-:W-:Y:S01]  /*bff0*/  ISETP.GE.U32.AND P0, PT, R232, 0x7f000001, PT ;  /* 0x7f000001e800780c */ /* 0x000fe20003f06070 */
[----:B------:R-:W-:Y:S02]  /*c000*/  IADD3 R216, PT, PT, R221, R227, RZ ;  /* 0x000000e3ddd87210 */ /* 0x000fe40007ffe0ff */
[----:B------:R-:W-:Y:S02]  /*c010*/  IADD3 R12, PT, PT, R6, R219, RZ ;  /* 0x000000db060c7210 */ /* 0x000fe40007ffe0ff */
[----:B------:R-:W-:Y:S02]  /*c020*/  @P5 IADD3 R212, PT, PT, R212, -0x7f000001, RZ ;  /* 0x80ffffffd4d45810 */ /* 0x000fe40007ffe0ff */
[----:B------:R-:W-:-:S02]  /*c030*/  @P1 IADD3 R223, PT, PT, R223, -0x7f000001, RZ ;  /* 0x80ffffffdfdf1810 */ /* 0x000fc40007ffe0ff */
[----:B------:R-:W-:Y:S01]  /*c040*/  @P6 IADD3 R218, PT, PT, R218, -0x7f000001, RZ ;  /* 0x80ffffffdada6810 */ /* 0x000fe20007ffe0ff */
[----:B------:R-:W-:Y:S01]  /*c050*/  ISETP.GE.U32.AND P5, PT, R207, 0x7f000001, PT ;  /* 0x7f000001cf00780c */ /* 0x000fe20003fa6070 */
[----:B------:R-:W-:Y:S01]  /*c060*/  IADD3 R214, PT, PT, R214, R222, RZ ;  /* 0x000000ded6d67210 */ /* 0x000fe20007ffe0ff */
[----:B------:R-:W-:Y:S01]  /*c070*/  ISETP.GE.U32.AND P4, PT, R216, 0x7f000001, PT ;  /* 0x7f000001d800780c */ /* 0x000fe20003f86070 */
[----:B------:R-:W-:Y:S01]  /*c080*/  ISETP.GE.U32.AND P1, PT, R225, 0x7f000001, PT ;  /* 0x7f000001e100780c */ /* 0x000fe20003f26070 */
[----:B------:R-:W-:Y:S01]  /*c090*/  ISETP.GE.U32.AND P6, PT, R12, 0x7f000001, PT ;  /* 0x7f0000010c00780c */ /* 0x000fe20003fc6070 */
[----:B------:R-:W-:Y:S02]  /*c0a0*/  IADD3 R212, PT, PT, R21, R212, RZ ;  /* 0x000000d415d47210 */ /* 0x000fe40007ffe0ff */
[----:B------:R-:W-:Y:S01]  /*c0b0*/  @P2 IADD3 R229, PT, PT, R229, -0x7f000001, RZ ;  /* 0x80ffffffe5e52810 */ /* 0x000fe20007ffe0ff */
[----:B------:R-:W-:Y:S01]  /*c0c0*/  ISETP.GE.U32.AND P3, PT, R214, 0x7f000001, PT ;  /* 0x7f000001d600780c */ /* 0x000fe20003f66070 */
[----:B--2---:R-:W-:Y:S01]  /*c0d0*/  R2UR UR8, R16 ;  /* 0x00000000100872ca */ /* 0x004fe200000e0000 */
[----:B------:R-:W-:Y:S01]  /*c0e0*/  ISETP.GE.U32.AND P2, PT, R209, 0x7f000001, PT ;  /* 0x7f000001d100780c */ /* 0x000fe20003f46070 */
[----:B------:R-:W-:-:S02]  /*c0f0*/  @P0 IADD3 R232, PT, PT, R232, -0x7f000001, RZ ;  /* 0x80ffffffe8e80810 */ /* 0x000fc40007ffe0ff */
[----:B------:R-:W-:Y:S01]  /*c100*/  IADD3 R235, PT, PT, R235, R249, RZ ;  /* 0x000000f9ebeb7210 */ /* 0x000fe20007ffe0ff */
[----:B------:R-:W-:Y:S01]  /*c110*/  ISETP.GE.U32.AND P0, PT, R212, 0x7f000001, PT ;  /* 0x7f000001d400780c */ /* 0x000fe20003f06070 */
[----:B------:R-:W-:Y:S02]  /*c120*/  IADD3 R35, PT, PT, R34, R35, RZ ;  /* 0x0000002322237210 */ /* 0x000fe40007ffe0ff */
[----:B------:R-:W-:-:S05]  /*c130*/  @P5 IADD3 R207, PT, PT, R207, -0x7f000001, RZ ;  /* 0x80ffffffcfcf5810 */ /* 0x000fca0007ffe0ff */
[----:B------:R-:W-:Y:S01]  /*c140*/  IMAD.WIDE.U32 R6, R224, UR8, RZ ;  /* 0x00000008e0067c25 */ /* 0x000fe2000f8e00ff */
[----:B------:R-:W-:-:S03]  /*c150*/  @P4 IADD3 R216, PT, PT, R216, -0x7f000001, RZ ;  /* 0x80ffffffd8d84810 */ /* 0x000fc60007ffe0ff */
[----:B------:R-:W-:Y:S01]  /*c160*/  IMAD R21, R6, 0x7effffff, RZ ;  /* 0x7effffff06157824 */ /* 0x000fe200078e02ff */
[----:B------:R-:W-:Y:S02]  /*c170*/  @P1 IADD3 R225, PT, PT, R225, -0x7f000001, RZ ;  /* 0x80ffffffe1e11810 */ /* 0x000fe40007ffe0ff */
[----:B------:R-:W-:Y:S01]  /*c180*/  @P6 IADD3 R12, PT, PT, R12, -0x7f000001, RZ ;  /* 0x80ffffff0c0c6810 */ /* 0x000fe20007ffe0ff */
[----:B------:R-:W-:Y:S01]  /*c190*/  ISETP.GE.U32.AND P5, PT, R235, 0x7f000001, PT ;  /* 0x7f000001eb00780c */ /* 0x000fe20003fa6070 */
[----:B------:R-:W-:Y:S01]  /*c1a0*/  ISETP.GE.U32.AND P4, PT, R35, 0x7f000001, PT ;  /* 0x7f0000012300780c */ /* 0x000fe20003f86070 */
[----:B------:R-:W-:Y:S01]  /*c1b0*/  ISETP.GE.U32.AND P1, PT, R231, 0x7f000001, PT ;  /* 0x7f000001e700780c */ /* 0x000fe20003f26070 */
[----:B------:R-:W-:Y:S01]  /*c1c0*/  ISETP.GE.U32.AND P6, PT, R239, 0x7f000001, PT ;  /* 0x7f000001ef00780c */ /* 0x000fe20003fc6070 */
[----:B------:R-:W-:Y:S01]  /*c1d0*/  IMAD.HI.U32 R34, R21, 0x7f000001, R6 ;  /* 0x7f00000115227827 */ /* 0x000fe200078e0006 */
[----:B------:R-:W-:Y:S02]  /*c1e0*/  @P3 IADD3 R214, PT, PT, R214, -0x7f000001, RZ ;  /* 0x80ffffffd6d63810 */ /* 0x000fe40007ffe0ff */
[----:B------:R-:W-:-:S02]  /*c1f0*/  @P2 IADD3 R209, PT, PT, R209, -0x7f000001, RZ ;  /* 0x80ffffffd1d12810 */ /* 0x000fc40007ffe0ff */
[----:B------:R-:W-:Y:S01]  /*c200*/  @P0 IADD3 R212, PT, PT, R212, -0x7f000001, RZ ;  /* 0x80ffffffd4d40810 */ /* 0x000fe20007ffe0ff */
[----:B------:R-:W-:Y:S01]  /*c210*/  ISETP.GE.U32.AND P2, PT, R34, 0x7f000001, PT ;  /* 0x7f0000012200780c */ /* 0x000fe20003f46070 */
[----:B------:R-:W-:Y:S01]  /*c220*/  IADD3 R216, PT, PT, R216, R233, RZ ;  /* 0x000000e9d8d87210 */ /* 0x000fe20007ffe0ff */
[----:B------:R-:W-:Y:S01]  /*c230*/  ISETP.GE.U32.AND P0, PT, R242, 0x7f000001, PT ;  /* 0x7f000001f200780c */ /* 0x000fe20003f06070 */
[----:B------:R-:W-:Y:S02]  /*c240*/  IADD3 R17, PT, PT, R241, R17, RZ ;  /* 0x00000011f1117210 */ /* 0x000fe40007ffe0ff */
[----:B------:R-:W-:Y:S01]  /*c250*/  IADD3 R229, PT, PT, R214, R229, RZ ;  /* 0x000000e5d6e57210 */ /* 0x000fe20007ffe0ff */
[----:B------:R-:W-:Y:S01]  /*c260*/  ISETP.GE.U32.AND P3, PT, R230, 0x7f000001, PT ;  /* 0x7f000001e600780c */ /* 0x000fe20003f66070 */
[----:B------:R-:W-:Y:S02]  /*c270*/  @P5 IADD3 R235, PT, PT, R235, -0x7f000001, RZ ;  /* 0x80ffffffebeb5810 */ /* 0x000fe40007ffe0ff */
[----:B------:R-:W-:-:S02]  /*c280*/  @P4 IADD3 R35, PT, PT, R35, -0x7f000001, RZ ;  /* 0x80ffffff23234810 */ /* 0x000fc40007ffe0ff */
[----:B------:R-:W-:Y:S02]  /*c290*/  @P1 IADD3 R231, PT, PT, R231, -0x7f000001, RZ ;  /* 0x80ffffffe7e71810 */ /* 0x000fe40007ffe0ff */
[----:B------:R-:W-:Y:S01]  /*c2a0*/  @P6 IADD3 R239, PT, PT, R239, -0x7f000001, RZ ;  /* 0x80ffffffefef6810 */ /* 0x000fe20007ffe0ff */
[----:B------:R-:W-:Y:S01]  /*c2b0*/  ISETP.GE.U32.AND P5, PT, R216, 0x7f000001, PT ;  /* 0x7f000001d800780c */ /* 0x000fe20003fa6070 */
[----:B------:R-:W-:Y:S01]  /*c2c0*/  ISETP.GE.U32.AND P1, PT, R17, 0x7f000001, PT ;  /* 0x7f0000011100780c */ /* 0x000fe20003f26070 */
[----:B------:R-:W-:Y:S01]  /*c2d0*/  ISETP.GE.U32.AND P6, PT, R229, 0x7f000001, PT ;  /* 0x7f000001e500780c */ /* 0x000fe20003fc6070 */
[----:B------:R-:W-:Y:S01]  /*c2e0*/  IMAD.WIDE.U32 R6, R212, UR9, RZ ;  /* 0x00000009d4067c25 */ /* 0x000fe2000f8e00ff */
[----:B------:R-:W-:Y:S01]  /*c2f0*/  ISETP.GE.U32.AND P4, PT, R208, 0x7f000001, PT ;  /* 0x7f000001d000780c */ /* 0x000fe20003f86070 */
[----:B------:R-:W-:Y:S02]  /*c300*/  IADD3 R35, PT, PT, R35, R206, RZ ;  /* 0x000000ce23237210 */ /* 0x000fe40007ffe0ff */
[----:B------:R-:W-:Y:S01]  /*c310*/  @P2 IADD3 R34, PT, PT, R34, -0x7f000001, RZ ;  /* 0x80ffffff22222810 */ /* 0x000fe20007ffe0ff */
[----:B------:R-:W-:Y:S01]  /*c320*/  IMAD R21, R6, 0x7effffff, RZ ;  /* 0x7effffff06157824 */ /* 0x000fe200078e02ff */
[----:B------:R-:W-:-:S02]  /*c330*/  @P0 IADD3 R242, PT, PT, R242, -0x7f000001, RZ ;  /* 0x80fffffff2f20810 */ /* 0x000fc40007ffe0ff */
[----:B------:R-:W-:Y:S01]  /*c340*/  IADD3 R12, PT, PT, R12, R225, RZ ;  /* 0x000000e10c0c7210 */ /* 0x000fe20007ffe0ff */
[----:B------:R-:W-:Y:S01]  /*c350*/  ISETP.GE.U32.AND P0, PT, R240, 0x7f000001, PT ;  /* 0x7f000001f000780c */ /* 0x000fe20003f06070 */
[----:B------:R-:W-:Y:S01]  /*c360*/  ISETP.GE.U32.AND P2, PT, R35, 0x7f000001, PT ;  /* 0x7f0000012300780c */ /* 0x000fe20003f46070 */
[----:B------:R-:W-:Y:S01]  /*c370*/  IMAD.HI.U32 R16, R21, 0x7f000001, R6 ;  /* 0x7f00000115107827 */ /* 0x000fe200078e0006 */
[----:B------:R-:W-:Y:S02]  /*c380*/  IADD3 R235, PT, PT, R235, R34, RZ ;  /* 0x00000022ebeb7210 */ /* 0x000fe40007ffe0ff */
[----:B------:R-:W-:Y:S01]  /*c390*/  @P3 IADD3 R230, PT, PT, R230, -0x7f000001, RZ ;  /* 0x80ffffffe6e63810 */ /* 0x000fe20007ffe0ff */
[----:B------:R-:W-:Y:S01]  /*c3a0*/  ISETP.GE.U32.AND P3, PT, R20, 0x7f000001, PT ;  /* 0x7f0000011400780c */ /* 0x000fe20003f66070 */
[----:B------:R-:W-:Y:S02]  /*c3b0*/  @P5 IADD3 R216, PT, PT, R216, -0x7f000001, RZ ;  /* 0x80ffffffd8d85810 */ /* 0x000fe40007ffe0ff */
[----:B------:R-:W-:-:S02]  /*c3c0*/  @P1 IADD3 R17, PT, PT, R17, -0x7f000001, RZ ;  /* 0x80ffffff11111810 */ /* 0x000fc40007ffe0ff */
[----:B------:R-:W-:Y:S01]  /*c3d0*/  @P6 IADD3 R229, PT, PT, R229, -0x7f000001, RZ ;  /* 0x80ffffffe5e56810 */ /* 0x000fe20007ffe0ff */
[----:B------:R-:W-:Y:S01]  /*c3e0*/  ISETP.GE.U32.AND P5, PT, R12, 0x7f000001, PT ;  /* 0x7f0000010c00780c */ /* 0x000fe20003fa6070 */
[----:B------:R-:W-:Y:S01]  /*c3f0*/  ISETP.GE.U32.AND P1, PT, R235, 0x7f000001, PT ;  /* 0x7f000001eb00780c */ /* 0x000fe20003f26070 */
[----:B------:R-:W-:Y:S01]  /*c400*/  ISETP.GE.U32.AND P6, PT, R16, 0x7f000001, PT ;  /* 0x7f0000011000780c */ /* 0x000fe20003fc6070 */
[----:B------:R-:W-:Y:S02]  /*c410*/  @P4 IADD3 R208, PT, PT, R208, -0x7f000001, RZ ;  /* 0x80ffffffd0d04810 */ /* 0x000fe40007ffe0ff */
[----:B------:R-:W-:Y:S01]  /*c420*/  IADD3 R19, PT, PT, R228, R19, RZ ;  /* 0x00000013e4137210 */ /* 0x000fe20007ffe0ff */
[----:B------:R-:W-:Y:S01]  /*c430*/  ISETP.GE.U32.AND P4, PT, R236, 0x7f000001, PT ;  /* 0x7f000001ec00780c */ /* 0x000fe20003f86070 */
[----:B------:R-:W-:Y:S02]  /*c440*/  IADD3 R207, PT, PT, R207, R232, RZ ;  /* 0x000000e8cfcf7210 */ /* 0x000fe40007ffe0ff */
[----:B------:R-:W-:-:S02]  /*c450*/  @P0 IADD3 R240, PT, PT, R240, -0x7f000001, RZ ;  /* 0x80fffffff0f00810 */ /* 0x000fc40007ffe0ff */
[----:B------:R-:W-:Y:S01]  /*c460*/  @P2 IADD3 R35, PT, PT, R35, -0x7f000001, RZ ;  /* 0x80ffffff23232810 */ /* 0x000fe20007ffe0ff */
[----:B------:R-:W-:Y:S01]  /*c470*/  ISETP.GE.U32.AND P0, PT, R19, 0x7f000001, PT ;  /* 0x7f0000011300780c */ /* 0x000fe20003f06070 */
[----:B------:R-:W-:Y:S01]  /*c480*/  ISETP.GE.U32.AND P2, PT, R207, 0x7f000001, PT ;  /* 0x7f000001cf00780c */ /* 0x000fe20003f46070 */
[----:B------:R-:W-:Y:S02]  /*c490*/  @P3 IADD3 R20, PT, PT, R20, -0x7f000001, RZ ;  /* 0x80ffffff14143810 */ /* 0x000fe40007ffe0ff */
[----:B------:R-:W-:Y:S02]  /*c4a0*/  @P5 IADD3 R12, PT, PT, R12, -0x7f000001, RZ ;  /* 0x80ffffff0c0c5810 */ /* 0x000fe40007ffe0ff */
[----:B------:R-:W-:Y:S02]  /*c4b0*/  @P1 IADD3 R235, PT, PT, R235, -0x7f000001, RZ ;  /* 0x80ffffffebeb1810 */ /* 0x000fe40007ffe0ff */
[----:B------:R-:W-:Y:S02]  /*c4c0*/  @P6 IADD3 R16, PT, PT, R16, -0x7f000001, RZ ;  /* 0x80ffffff10106810 */ /* 0x000fe40007ffe0ff */
[----:B------:R-:W-:-:S02]  /*c4d0*/  IADD3 R242, PT, PT, R17, R242, RZ ;  /* 0x000000f211f27210 */ /* 0x000fc40007ffe0ff */
[----:B------:R-:W-:Y:S02]  /*c4e0*/  IADD3 R21, PT, PT, R20, R209, RZ ;  /* 0x000000d114157210 */ /* 0x000fe40007ffe0ff */
[----:B------:R-:W-:Y:S02]  /*c4f0*/  @P4 IADD3 R236, PT, PT, R236, -0x7f000001, RZ ;  /* 0x80ffffffecec4810 */ /* 0x000fe40007ffe0ff */
[----:B------:R-:W-:Y:S01]  /*c500*/  IADD3 R239, PT, PT, R216, R239, RZ ;  /* 0x000000efd8ef7210 */ /* 0x000fe20007ffe0ff */
[----:B---3--:R-:W-:Y:S01]  /*c510*/  IMAD.WIDE.U32 R6, R13, R240, RZ ;  /* 0x000000f00d067225 */ /* 0x008fe200078e00ff */
[----:B------:R-:W-:Y:S01]  /*c520*/  ISETP.GE.U32.AND P4, PT, R238, 0x7f000001, PT ;  /* 0x7f000001ee00780c */ /* 0x000fe20003f86070 */
[----:B------:R-:W-:Y:S02]  /*c530*/  IADD3 R20, PT, PT, R35, R208, RZ ;  /* 0x000000d023147210 */ /* 0x000fe40007ffe0ff */
[----:B------:R-:W-:Y:S01]  /*c540*/  IADD3 R216, PT, PT, R12, R231, RZ ;  /* 0x000000e70cd87210 */ /* 0x000fe20007ffe0ff */
[----:B------:R-:W-:Y:S01]  /*c550*/  IMAD R17, R6, 0x7effffff, RZ ;  /* 0x7effffff06117824 */ /* 0x000fe200078e02ff */
[----:B------:R-:W-:Y:S01]  /*c560*/  IADD3 R208, PT, PT, R235, R16, RZ ;  /* 0x00000010ebd07210 */ /* 0x000fe20007ffe0ff */
[----:B------:R-:W-:Y:S01]  /*c570*/  IMAD.WIDE.U32 R12, R212, UR8, RZ ;  /* 0x00000008d40c7c25 */ /* 0x000fe2000f8e00ff */
[----:B------:R-:W-:-:S02]  /*c580*/  IADD3 R15, PT, PT, R218, R223, RZ ;  /* 0x000000dfda0f7210 */ /* 0x000fc40007ffe0ff */
[----:B------:R-:W-:Y:S02]  /*c590*/  @P0 IADD3 R19, PT, PT, R19, -0x7f000001, RZ ;  /* 0x80ffffff13130810 */ /* 0x000fe40007ffe0ff */
[----:B------:R-:W-:Y:S01]  /*c5a0*/  @P2 IADD3 R207, PT, PT, R207, -0x7f000001, RZ ;  /* 0x80ffffffcfcf2810 */ /* 0x000fe20007ffe0ff */
[----:B------:R-:W-:Y:S01]  /*c5b0*/  IMAD.HI.U32 R214, R17, 0x7f000001, R6 ;  /* 0x7f00000111d67827 */ /* 0x000fe200078e0006 */
[----:B------:R-:W-:-:S03]  /*c5c0*/  ISETP.GE.U32.AND P2, PT, R208, 0x7f000001, PT ;  /* 0x7f000001d000780c */ /* 0x000fc60003f46070 */
[----:B------:R-:W-:Y:S01]  /*c5d0*/  IMAD R35, R12, 0x7effffff, RZ ;  /* 0x7effffff0c237824 */ /* 0x000fe200078e02ff */
[----:B------:R-:W-:Y:S01]  /*c5e0*/  ISETP.GE.U32.AND P3, PT, R15, 0x7f000001, PT ;  /* 0x7f0000010f00780c */ /* 0x000fe20003f66070 */
[----:B------:R-:W-:Y:S01]  /*c5f0*/  ISETP.GE.U32.AND P1, PT, R214, 0x7f000001, PT ;  /* 0x7f000001d600780c */ /* 0x000fe20003f26070 */
[----:B------:R-:W-:Y:S01]  /*c600*/  IADD3 R19, PT, PT, R19, R34, RZ ;  /* 0x0000002213137210 */ /* 0x000fe20007ffe0ff */
[----:B------:R-:W-:Y:S01]  /*c610*/  IMAD.HI.U32 R206, R35, 0x7f000001, R12 ;  /* 0x7f00000123ce7827 */ /* 0x000fe200078e000c */
[----:B------:R-:W-:-:S03]  /*c620*/  @P4 IADD3 R238, PT, PT, R238, -0x7f000001, RZ ;  /* 0x80ffffffeeee4810 */ /* 0x000fc60007ffe0ff */
[----:B------:R-:W-:Y:S01]  /*c630*/  IMAD.WIDE.U32 R224, R224, UR7, RZ ;  /* 0x00000007e0e07c25 */ /* 0x000fe2000f8e00ff */
[----:B------:R-:W-:Y:S01]  /*c640*/  ISETP.GE.U32.AND P4, PT, R19, 0x7f000001, PT ;  /* 0x7f0000011300780c */ /* 0x000fe20003f86070 */
[----:B------:R-:W-:Y:S02]  /*c650*/  ISETP.GE.U32.AND P5, PT, R206, 0x7f000001, PT ;  /* 0x7f000001ce00780c */ /* 0x000fe40003fa6070 */
[----:B------:R-:W-:Y:S02]  /*c660*/  IMAD R17, R224, 0x7effffff, RZ ;  /* 0x7effffffe0117824 */ /* 0x000fe400078e02ff */
[----:B----4-:R-:W-:Y:S01]  /*c670*/  IMAD.WIDE.U32 R6, R33, R240, RZ ;  /* 0x000000f021067225 */ /* 0x010fe200078e00ff */
[----:B------:R-:W-:Y:S01]  /*c680*/  ISETP.GE.U32.AND P0, PT, R239, 0x7f000001, PT ;  /* 0x7f000001ef00780c */ /* 0x000fe20003f06070 */
[----:B------:R-:W-:Y:S02]  /*c690*/  @P2 IADD3 R208, PT, PT, R208, -0x7f000001, RZ ;  /* 0x80ffffffd0d02810 */ /* 0x000fe40007ffe0ff */
[----:B------:R-:W-:Y:S01]  /*c6a0*/  IMAD.HI.U32 R224, R17, 0x7f000001, R224 ;  /* 0x7f00000111e07827 */ /* 0x000fe200078e00e0 */
[----:B------:R-:W-:-:S03]  /*c6b0*/  @P3 IADD3 R15, PT, PT, R15, -0x7f000001, RZ ;  /* 0x80ffffff0f0f3810 */ /* 0x000fc60007ffe0ff */
[----:B------:R-:W-:Y:S01]  /*c6c0*/  IMAD R17, R6, 0x7effffff, RZ ;  /* 0x7effffff06117824 */ /* 0x000fe200078e02ff */
[----:B------:R-:W-:Y:S01]  /*c6d0*/  @P1 IADD3 R214, PT, PT, R214, -0x7f000001, RZ ;  /* 0x80ffffffd6d61810 */ /* 0x000fe20007ffe0ff */
[----:B------:R-:W-:Y:S01]  /*c6e0*/  IMAD.WIDE.U32 R12, R217, R240, RZ ;  /* 0x000000f0d90c7225 */ /* 0x000fe200078e00ff */
[----:B------:R-:W-:-:S03]  /*c6f0*/  ISETP.GE.U32.AND P1, PT, R216, 0x7f000001, PT ;  /* 0x7f000001d800780c */ /* 0x000fc60003f26070 */
[----:B------:R-:W-:Y:S01]  /*c700*/  IMAD.HI.U32 R33, R17, 0x7f000001, R6 ;  /* 0x7f00000111217827 */ /* 0x000fe200078e0006 */
[----:B------:R-:W-:-:S03]  /*c710*/  IADD3 R15, PT, PT, R15, R230, RZ ;  /* 0x000000e60f0f7210 */ /* 0x000fc60007ffe0ff */
[----:B------:R-:W-:Y:S01]  /*c720*/  IMAD.WIDE.U32 R6, R208, UR9, RZ ;  /* 0x00000009d0067c25 */ /* 0x000fe2000f8e00ff */
[----:B------:R-:W-:Y:S02]  /*c730*/  @P4 IADD3 R19, PT, PT, R19, -0x7f000001, RZ ;  /* 0x80ffffff13134810 */ /* 0x000fe40007ffe0ff */
[----:B------:R-:W-:Y:S01]  /*c740*/  @P5 IADD3 R206, PT, PT, R206, -0x7f000001, RZ ;  /* 0x80ffffffcece5810 */ /* 0x000fe20007ffe0ff */
[----:B------:R-:W-:Y:S02]  /*c750*/  IMAD R17, R12, 0x7effffff, RZ ;  /* 0x7effffff0c117824 */ /* 0x000fe400078e02ff */
[----:B------:R-:W-:Y:S01]  /*c760*/  IMAD R35, R6, 0x7effffff, RZ ;  /* 0x7effffff06237824 */ /* 0x000fe200078e02ff */
[----:B------:R-:W-:Y:S01]  /*c770*/  @P0 IADD3 R239, PT, PT, R239, -0x7f000001, RZ ;  /* 0x80ffffffefef0810 */ /* 0x000fe20007ffe0ff */
[----:B------:R-:W-:Y:S01]  /*c780*/  IMAD.HI.U32 R17, R17, 0x7f000001, R12 ;  /* 0x7f00000111117827 */ /* 0x000fe200078e000c */
[----:B------:R-:W-:Y:S01]  /*c790*/  ISETP.GE.U32.AND P0, PT, R15, 0x7f000001, PT ;  /* 0x7f0000010f00780c */ /* 0x000fe20003f06070 */
[----:B------:R-:W-:-:S02]  /*c7a0*/  IADD3 R12, PT, PT, R19, R206, RZ ;  /* 0x000000ce130c7210 */ /* 0x000fc40007ffe0ff */
[----:B------:R-:W-:Y:S01]  /*c7b0*/  IMAD.HI.U32 R35, R35, 0x7f000001, R6 ;  /* 0x7f00000123237827 */ /* 0x000fe200078e0006 */
[----:B------:R-:W-:Y:S02]  /*c7c0*/  @P1 IADD3 R216, PT, PT, R216, -0x7f000001, RZ ;  /* 0x80ffffffd8d81810 */ /* 0x000fe40007ffe0ff */
[----:B------:R-:W-:Y:S02]  /*c7d0*/  ISETP.GE.U32.AND P1, PT, R12, 0x7f000001, PT ;  /* 0x7f0000010c00780c */ /* 0x000fe40003f26070 */
[----:B------:R-:W-:Y:S01]  /*c7e0*/  ISETP.GE.U32.AND P5, PT, R35, 0x7f000001, PT ;  /* 0x7f0000012300780c */ /* 0x000fe20003fa6070 */
[----:B------:R-:W-:Y:S01]  /*c7f0*/  ISETP.GE.U32.AND P3, PT, R237, 0x7f000001, PT ;  /* 0x7f000001ed00780c */ /* 0x000fe20003f66070 */
[----:B------:R-:W-:Y:S01]  /*c800*/  ISETP.GE.U32.AND P2, PT, R224, 0x7f000001, PT ;  /* 0x7f000001e000780c */ /* 0x000fe20003f46070 */
[----:B------:R-:W-:Y:S02]  /*c810*/  ISETP.GE.U32.AND P4, PT, R33, 0x7f000001, PT ;  /* 0x7f0000012100780c */ /* 0x000fe40003f86070 */
[----:B------:R-:W-:Y:S01]  /*c820*/  @P0 IADD3 R15, PT, PT, R15, -0x7f000001, RZ ;  /* 0x80ffffff0f0f0810 */ /* 0x000fe20007ffe0ff */
[----:B------:R-:W-:Y:S01]  /*c830*/  ISETP.GE.U32.AND P0, PT, R17, 0x7f000001, PT ;  /* 0x7f0000011100780c */ /* 0x000fe20003f06070 */
[----:B------:R-:W-:-:S02]  /*c840*/  IADD3 R214, PT, PT, R214, R247, RZ ;  /* 0x000000f7d6d67210 */ /* 0x000fc40007ffe0ff */
[----:B------:R-:W-:Y:S02]  /*c850*/  IADD3 R16, PT, PT, R239, R34, RZ ;  /* 0x00000022ef107210 */ /* 0x000fe40007ffe0ff */
[----:B------:R-:W-:Y:S02]  /*c860*/  @P1 IADD3 R12, PT, PT, R12, -0x7f000001, RZ ;  /* 0x80ffffff0c0c1810 */ /* 0x000fe40007ffe0ff */
[----:B------:R-:W-:Y:S02]  /*c870*/  @P5 IADD3 R35, PT, PT, R35, -0x7f000001, RZ ;  /* 0x80ffffff23235810 */ /* 0x000fe40007ffe0ff */
[----:B------:R-:W-:Y:S01]  /*c880*/  @P3 IADD3 R237, PT, PT, R237, -0x7f000001, RZ ;  /* 0x80ffffffeded3810 */ /* 0x000fe20007ffe0ff */
[----:B------:R-:W-:Y:S01]  /*c890*/  ISETP.GE.U32.AND P3, PT, R214, 0x7f000001, PT ;  /* 0x7f000001d600780c */ /* 0x000fe20003f66070 */
[----:B------:R-:W-:Y:S02]  /*c8a0*/  @P2 IADD3 R224, PT, PT, R224, -0x7f000001, RZ ;  /* 0x80ffffffe0e02810 */ /* 0x000fe40007ffe0ff */
[----:B------:R-:W-:-:S02]  /*c8b0*/  IADD3 R35, PT, PT, R12, R35, RZ ;  /* 0x000000230c237210 */ /* 0x000fc40007ffe0ff */
[----:B------:R-:W-:Y:S01]  /*c8c0*/  @P4 IADD3 R33, PT, PT, R33, -0x7f000001, RZ ;  /* 0x80ffffff21214810 */ /* 0x000fe20007ffe0ff */
[----:B------:R-:W-:Y:S01]  /*c8d0*/  ISETP.GE.U32.AND P2, PT, R16, 0x7f000001, PT ;  /* 0x7f0000011000780c */ /* 0x000fe20003f46070 */
[----:B------:R-:W-:Y:S01]  /*c8e0*/  IMAD.WIDE.U32 R246, R246, R240, RZ ;  /* 0x000000f0f6f67225 */ /* 0x000fe200078e00ff */
[----:B------:R-:W-:Y:S01]  /*c8f0*/  @P0 IADD3 R17, PT, PT, R17, -0x7f000001, RZ ;  /* 0x80ffffff11110810 */ /* 0x000fe20007ffe0ff */
[----:B------:R-:W-:Y:S01]  /*c900*/  ISETP.GE.U32.AND P0, PT, R35, 0x7f000001, PT ;  /* 0x7f0000012300780c */ /* 0x000fe20003f06070 */
[----:B------:R-:W-:Y:S02]  /*c910*/  IADD3 R238, PT, PT, R207, R238, RZ ;  /* 0x000000eecfee7210 */ /* 0x000fe40007ffe0ff */
[----:B------:R-:W-:Y:S01]  /*c920*/  IADD3 R8, PT, PT, R33, R8, RZ ;  /* 0x0000000821087210 */ /* 0x000fe20007ffe0ff */
[----:B------:R-:W-:Y:S01]  /*c930*/  IMAD R7, R246, 0x7effffff, RZ ;  /* 0x7efffffff6077824 */ /* 0x000fe200078e02ff */
[----:B------:R0:W-:Y:S01]  /*c940*/  STL [R1+0x110], R214 ;  /* 0x000110d601007387 */ /* 0x0001e20000100800 */
[----:B------:R-:W-:-:S02]  /*c950*/  ISETP.GE.U32.AND P4, PT, R238, 0x7f000001, PT ;  /* 0x7f000001ee00780c */ /* 0x000fc40003f86070 */
[----:B------:R-:W-:-:S04]  /*c960*/  IMAD.HI.U32 R246, R7, 0x7f000001, R246 ;  /* 0x7f00000107f67827 */ /* 0x000fc800078e00f6 */
[----:B------:R-:W-:Y:S01]  /*c970*/  IMAD.WIDE.U32 R6, R208, UR8, RZ ;  /* 0x00000008d0067c25 */ /* 0x000fe2000f8e00ff */
[----:B0-----:R-:W-:Y:S01]  /*c980*/  @P3 IADD3 R214, PT, PT, R214, -0x7f000001, RZ ;  /* 0x80ffffffd6d63810 */ /* 0x001fe20007ffe0ff */
[----:B------:R-:W-:Y:S01]  /*c990*/  ISETP.GE.U32.AND P3, PT, R8, 0x7f000001, PT ;  /* 0x7f0000010800780c */ /* 0x000fe20003f66070 */
[----:B------:R-:W-:Y:S01]  /*c9a0*/  @P2 IADD3 R16, PT, PT, R16, -0x7f000001, RZ ;  /* 0x80ffffff10102810 */ /* 0x000fe20007ffe0ff */
[----:B------:R-:W-:Y:S01]  /*c9b0*/  IMAD R13, R6, 0x7effffff, RZ ;  /* 0x7effffff060d7824 */ /* 0x000fe200078e02ff */
[----:B------:R-:W-:Y:S02]  /*c9c0*/  @P0 IADD3 R35, PT, PT, R35, -0x7f000001, RZ ;  /* 0x80ffffff23230810 */ /* 0x000fe40007ffe0ff */
[----:B------:R-:W-:Y:S02]  /*c9d0*/  IADD3 R237, PT, PT, R216, R237, RZ ;  /* 0x000000edd8ed7210 */ /* 0x000fe40007ffe0ff */
[----:B------:R-:W-:Y:S01]  /*c9e0*/  IADD3 R216, PT, PT, R17, R10, RZ ;  /* 0x0000000a11d87210 */ /* 0x000fe20007ffe0ff */
[----:B------:R-:W-:Y:S01]  /*c9f0*/  IMAD.HI.U32 R10, R13, 0x7f000001, R6 ;  /* 0x7f0000010d0a7827 */ /* 0x000fe200078e0006 */
[----:B------:R-:W-:Y:S01]  /*ca00*/  IADD3 R19, PT, PT, R16, R206, RZ ;  /* 0x000000ce10137210 */ /* 0x000fe20007ffe0ff */
[----:B------:R0:W-:Y:S01]  /*ca10*/  STL [R1+0x114], R8 ;  /* 0x0001140801007387 */ /* 0x0001e20000100800 */
[----:B------:R-:W-:Y:S01]  /*ca20*/  @P4 IADD3 R238, PT, PT, R238, -0x7f000001, RZ ;  /* 0x80ffffffeeee4810 */ /* 0x000fe20007ffe0ff */
[----:B------:R-:W-:Y:S01]  /*ca30*/  IMAD.WIDE.U32 R6, R35, UR9, RZ ;  /* 0x0000000923067c25 */ /* 0x000fe2000f8e00ff */
[----:B------:R-:W-:-:S03]  /*ca40*/  ISETP.GE.U32.AND P6, PT, R10, 0x7f000001, PT ;  /* 0x7f0000010a00780c */ /* 0x000fc60003fc6070 */
[----:B------:R-:W-:Y:S01]  /*ca50*/  IMAD R33, R6, 0x7effffff, RZ ;  /* 0x7effffff06217824 */ /* 0x000fe200078e02ff */
[----:B0-----:R-:W-:Y:S01]  /*ca60*/  @P3 IADD3 R8, PT, PT, R8, -0x7f000001, RZ ;  /* 0x80ffffff08083810 */ /* 0x001fe20007ffe0ff */
[----:B------:R-:W-:Y:S01]  /*ca70*/  ISETP.GE.U32.AND P3, PT, R19, 0x7f000001, PT ;  /* 0x7f0000011300780c */ /* 0x000fe20003f66070 */
[----:B------:R-:W-:Y:S01]  /*ca80*/  IADD3 R238, PT, PT, R238, R34, RZ ;  /* 0x00000022eeee7210 */ /* 0x000fe20007ffe0ff */
[----:B------:R-:W-:-:S04]  /*ca90*/  IMAD.WIDE.U32 R12, R212, UR7, RZ ;  /* 0x00000007d40c7c25 */ /* 0x000fc8000f8e00ff */
[----:B------:R-:W-:Y:S01]  /*caa0*/  IMAD.HI.U32 R212, R33, 0x7f000001, R6 ;  /* 0x7f00000121d47827 */ /* 0x000fe200078e0006 */
[----:B------:R-:W-:-:S03]  /*cab0*/  ISETP.GE.U32.AND P0, PT, R238, 0x7f000001, PT ;  /* 0x7f000001ee00780c */ /* 0x000fc60003f06070 */
[----:B------:R-:W-:Y:S01]  /*cac0*/  IMAD.WIDE.U32 R6, R35, UR8, RZ ;  /* 0x0000000823067c25 */ /* 0x000fe2000f8e00ff */
[----:B------:R-:W-:-:S03]  /*cad0*/  ISETP.GE.U32.AND P2, PT, R246, 0x7f000001, PT ;  /* 0x7f000001f600780c */ /* 0x000fc60003f46070 */
[----:B------:R-:W-:Y:S02]  /*cae0*/  IMAD R17, R12, 0x7effffff, RZ ;  /* 0x7effffff0c117824 */ /* 0x000fe400078e02ff */
[----:B------:R-:W-:Y:S01]  /*caf0*/  IMAD R213, R6, 0x7effffff, RZ ;  /* 0x7effffff06d57824 */ /* 0x000fe200078e02ff */
[----:B------:R-:W-:Y:S01]  /*cb00*/  @P3 IADD3 R19, PT, PT, R19, -0x7f000001, RZ ;  /* 0x80ffffff13133810 */ /* 0x000fe20007ffe0ff */
[----:B------:R-:W-:Y:S01]  /*cb10*/  IMAD.HI.U32 R207, R17, 0x7f000001, R12 ;  /* 0x7f00000111cf7827 */ /* 0x000fe200078e000c */
[----:B------:R-:W-:-:S03]  /*cb20*/  @P6 IADD3 R10, PT, PT, R10, -0x7f000001, RZ ;  /* 0x80ffffff0a0a6810 */ /* 0x000fc60007ffe0ff */
[----:B------:R-:W-:Y:S01]  /*cb30*/  IMAD.WIDE.U32 R12, R208, UR7, RZ ;  /* 0x00000007d00c7c25 */ /* 0x000fe2000f8e00ff */
[----:B------:R-:W-:-:S03]  /*cb40*/  ISETP.GE.U32.AND P1, PT, R216, 0x7f000001, PT ;  /* 0x7f000001d800780c */ /* 0x000fc60003f26070 */
[----:B------:R-:W-:Y:S02]  /*cb50*/  IMAD.HI.U32 R208, R213, 0x7f000001, R6 ;  /* 0x7f000001d5d07827 */ /* 0x000fe400078e0006 */
[----:B------:R-:W2:Y:S01]  /*cb60*/  LDL.64 R6, [R1+0x100] ;  /* 0x0001000001067983 */ /* 0x000ea20000100a00 */
[----:B------:R-:W-:Y:S01]  /*cb70*/  ISETP.GE.U32.AND P4, PT, R237, 0x7f000001, PT ;  /* 0x7f000001ed00780c */ /* 0x000fe20003f86070 */
[----:B------:R-:W-:Y:S02]  /*cb80*/  IADD3 R19, PT, PT, R19, R10, RZ ;  /* 0x0000000a13137210 */ /* 0x000fe40007ffe0ff */
[----:B------:R-:W-:Y:S01]  /*cb90*/  @P0 IADD3 R238, PT, PT, R238, -0x7f000001, RZ ;  /* 0x80ffffffeeee0810 */ /* 0x000fe20007ffe0ff */
[----:B------:R-:W-:Y:S01]  /*cba0*/  ISETP.GE.U32.AND P5, PT, R14, 0x7f000001, PT ;  /* 0x7f0000010e00780c */ /* 0x000fe20003fa6070 */
[----:B------:R-:W-:Y:S01]  /*cbb0*/  @P2 IADD3 R246, PT, PT, R246, -0x7f000001, RZ ;  /* 0x80fffffff6f62810 */ /* 0x000fe20007ffe0ff */
[----:B------:R-:W-:Y:S01]  /*cbc0*/  ISETP.GE.U32.AND P2, PT, R212, 0x7f000001, PT ;  /* 0x7f000001d400780c */ /* 0x000fe20003f46070 */
[----:B------:R-:W-:Y:S01]  /*cbd0*/  ISETP.GE.U32.AND P0, PT, R19, 0x7f000001, PT ;  /* 0x7f0000011300780c */ /* 0x000fe20003f06070 */
[----:B------:R-:W-:-:S02]  /*cbe0*/  IADD3 R209, PT, PT, R238, R206, RZ ;  /* 0x000000ceeed17210 */ /* 0x000fc40007ffe0ff */
[----:B------:R-:W-:Y:S01]  /*cbf0*/  IADD3 R236, PT, PT, R229, R236, RZ ;  /* 0x000000ece5ec7210 */ /* 0x000fe20007ffe0ff */
[----:B------:R0:W-:Y:S02]  /*cc00*/  STL [R1+0x118], R216 ;  /* 0x000118d801007387 */ /* 0x0001e40000100800 */
[----:B------:R-:W-:Y:S02]  /*cc10*/  @P4 IADD3 R237, PT, PT, R237, -0x7f000001, RZ ;  /* 0x80ffffffeded4810 */ /* 0x000fe40007ffe0ff */
[----:B------:R-:W-:Y:S01]  /*cc20*/  ISETP.GE.U32.AND P3, PT, R236, 0x7f000001, PT ;  /* 0x7f000001ec00780c */ /* 0x000fe20003f66070 */
[----:B0-----:R-:W-:Y:S01]  /*cc30*/  @P1 IADD3 R216, PT, PT, R216, -0x7f000001, RZ ;  /* 0x80ffffffd8d81810 */ /* 0x001fe20007ffe0ff */
[----:B------:R-:W-:Y:S01]  /*cc40*/  ISETP.GE.U32.AND P1, PT, R209, 0x7f000001, PT ;  /* 0x7f000001d100780c */ /* 0x000fe20003f26070 */
[----:B------:R-:W-:Y:S02]  /*cc50*/  IADD3 R15, PT, PT, R15, R224, RZ ;  /* 0x000000e00f0f7210 */ /* 0x000fe40007ffe0ff */
[----:B------:R-:W-:-:S02]  /*cc60*/  @P5 IADD3 R14, PT, PT, R14, -0x7f000001, RZ ;  /* 0x80ffffff0e0e5810 */ /* 0x000fc40007ffe0ff */
[----:B------:R-:W-:Y:S01]  /*cc70*/  IADD3 R237, PT, PT, R237, R34, RZ ;  /* 0x00000022eded7210 */ /* 0x000fe20007ffe0ff */
[----:B------:R-:W-:Y:S01]  /*cc80*/  IMAD R211, R12, 0x7effffff, RZ ;  /* 0x7effffff0cd37824 */ /* 0x000fe200078e02ff */
[----:B------:R-:W-:Y:S02]  /*cc90*/  @P0 IADD3 R19, PT, PT, R19, -0x7f000001, RZ ;  /* 0x80ffffff13130810 */ /* 0x000fe40007ffe0ff */
[----:B------:R-:W-:Y:S01]  /*cca0*/  @P2 IADD3 R212, PT, PT, R212, -0x7f000001, RZ ;  /* 0x80ffffffd4d42810 */ /* 0x000fe20007ffe0ff */
[----:B------:R-:W-:Y:S01]  /*ccb0*/  IMAD.WIDE.U32 R16, R14, UR9, RZ ;  /* 0x000000090e107c25 */ /* 0x000fe2000f8e00ff */
[----:B------:R-:W-:Y:S01]  /*ccc0*/  ISETP.GE.U32.AND P4, PT, R207, 0x7f000001, PT ;  /* 0x7f000001cf00780c */ /* 0x000fe20003f86070 */
[----:B------:R-:W-:Y:S01]  /*ccd0*/  ISETP.GE.U32.AND P5, PT, R15, 0x7f000001, PT ;  /* 0x7f0000010f00780c */ /* 0x000fe20003fa6070 */
[----:B------:R-:W-:Y:S01]  /*cce0*/  ISETP.GE.U32.AND P2, PT, R237, 0x7f000001, PT ;  /* 0x7f000001ed00780c */ /* 0x000fe20003f46070 */
[----:B------:R-:W-:Y:S01]  /*ccf0*/  IMAD.HI.U32 R13, R211, 0x7f000001, R12 ;  /* 0x7f000001d30d7827 */ /* 0x000fe200078e000c */
[----:B------:R-:W-:-:S02]  /*cd00*/  IADD3 R212, PT, PT, R19, R212, RZ ;  /* 0x000000d413d47210 */ /* 0x000fc40007ffe0ff */
[----:B------:R-:W-:Y:S01]  /*cd10*/  @P1 IADD3 R209, PT, PT, R209, -0x7f000001, RZ ;  /* 0x80ffffffd1d11810 */ /* 0x000fe20007ffe0ff */
[----:B------:R-:W-:Y:S01]  /*cd20*/  ISETP.GE.U32.AND P0, PT, R242, 0x7f000001, PT ;  /* 0x7f000001f200780c */ /* 0x000fe20003f06070 */
[----:B------:R-:W-:Y:S01]  /*cd30*/  IMAD R33, R16, 0x7effffff, RZ ;  /* 0x7effffff10217824 */ /* 0x000fe200078e02ff */
[----:B------:R-:W-:Y:S01]  /*cd40*/  ISETP.GE.U32.AND P1, PT, R13, 0x7f000001, PT ;  /* 0x7f0000010d00780c */ /* 0x000fe20003f26070 */
[----:B------:R-:W-:Y:S01]  /*cd50*/  @P3 IADD3 R236, PT, PT, R236, -0x7f000001, RZ ;  /* 0x80ffffffecec3810 */ /* 0x000fe20007ffe0ff */
[----:B------:R-:W-:Y:S01]  /*cd60*/  ISETP.GE.U32.AND P3, PT, R212, 0x7f000001, PT ;  /* 0x7f000001d400780c */ /* 0x000fe20003f66070 */
[----:B------:R-:W-:Y:S01]  /*cd70*/  IMAD.HI.U32 R215, R33, 0x7f000001, R16 ;  /* 0x7f00000121d77827 */ /* 0x000fe200078e0010 */
[----:B------:R-:W-:Y:S02]  /*cd80*/  IADD3 R33, PT, PT, R209, R10, RZ ;  /* 0x0000000ad1217210 */ /* 0x000fe40007ffe0ff */
[----:B------:R-:W-:Y:S02]  /*cd90*/  @P4 IADD3 R207, PT, PT, R207, -0x7f000001, RZ ;  /* 0x80ffffffcfcf4810 */ /* 0x000fe40007ffe0ff */
[----:B------:R-:W-:-:S02]  /*cda0*/  @P5 IADD3 R15, PT, PT, R15, -0x7f000001, RZ ;  /* 0x80ffffff0f0f5810 */ /* 0x000fc40007ffe0ff */
[----:B------:R-:W-:Y:S01]  /*cdb0*/  @P2 IADD3 R237, PT, PT, R237, -0x7f000001, RZ ;  /* 0x80ffffffeded2810 */ /* 0x000fe20007ffe0ff */
[----:B------:R-:W-:Y:S01]  /*cdc0*/  ISETP.GE.U32.AND P2, PT, R208, 0x7f000001, PT ;  /* 0x7f000001d000780c */ /* 0x000fe20003f46070 */
[----:B------:R-:W-:Y:S01]  /*cdd0*/  ISETP.GE.U32.AND P4, PT, R33, 0x7f000001, PT ;  /* 0x7f0000012100780c */ /* 0x000fe20003f86070 */
[----:B------:R-:W-:Y:S02]  /*cde0*/  IADD3 R19, PT, PT, R236, R207, RZ ;  /* 0x000000cfec137210 */ /* 0x000fe40007ffe0ff */
[----:B------:R-:W-:Y:S02]  /*cdf0*/  IADD3 R15, PT, PT, R15, R206, RZ ;  /* 0x000000ce0f0f7210 */ /* 0x000fe40007ffe0ff */
[----:B------:R-:W-:Y:S02]  /*ce00*/  @P0 IADD3 R242, PT, PT, R242, -0x7f000001, RZ ;  /* 0x80fffffff2f20810 */ /* 0x000fe40007ffe0ff */
[----:B------:R-:W-:Y:S01]  /*ce10*/  @P1 IADD3 R13, PT, PT, R13, -0x7f000001, RZ ;  /* 0x80ffffff0d0d1810 */ /* 0x000fe20007ffe0ff */
[----:B------:R-:W-:Y:S01]  /*ce20*/  IMAD.WIDE.U32 R16, R35, UR7, RZ ;  /* 0x0000000723107c25 */ /* 0x000fe2000f8e00ff */
[----:B------:R-:W-:Y:S01]  /*ce30*/  @P3 IADD3 R212, PT, PT, R212, -0x7f000001, RZ ;  /* 0x80ffffffd4d43810 */ /* 0x000fe20007ffe0ff */
[----:B------:R-:W-:Y:S01]  /*ce40*/  ISETP.GE.U32.AND P0, PT, R19, 0x7f000001, PT ;  /* 0x7f0000011300780c */ /* 0x000fe20003f06070 */
[----:B------:R-:W-:Y:S01]  /*ce50*/  ISETP.GE.U32.AND P1, PT, R15, 0x7f000001, PT ;  /* 0x7f0000010f00780c */ /* 0x000fe20003f26070 */
[----:B------:R-:W-:Y:S01]  /*ce60*/  IADD3 R242, PT, PT, R242, R13, RZ ;  /* 0x0000000df2f27210 */ /* 0x000fe20007ffe0ff */
[----:B------:R-:W-:-:S02]  /*ce70*/  IMAD R35, R16, 0x7effffff, RZ ;  /* 0x7effffff10237824 */ /* 0x000fc400078e02ff */
[----:B------:R-:W-:Y:S01]  /*ce80*/  IMAD.WIDE.U32 R12, R212, UR9, RZ ;  /* 0x00000009d40c7c25 */ /* 0x000fe2000f8e00ff */
[----:B------:R-:W-:Y:S02]  /*ce90*/  @P4 IADD3 R33, PT, PT, R33, -0x7f000001, RZ ;  /* 0x80ffffff21214810 */ /* 0x000fe40007ffe0ff */
[----:B------:R-:W-:Y:S01]  /*cea0*/  @P2 IADD3 R208, PT, PT, R208, -0x7f000001, RZ ;  /* 0x80ffffffd0d02810 */ /* 0x000fe20007ffe0ff */
[----:B------:R-:W-:Y:S01]  /*ceb0*/  IMAD.HI.U32 R35, R35, 0x7f000001, R16 ;  /* 0x7f00000123237827 */ /* 0x000fe200078e0010 */
[----:B------:R-:W-:-:S03]  /*cec0*/  IADD3 R237, PT, PT, R237, R206, RZ ;  /* 0x000000ceeded7210 */ /* 0x000fc60007ffe0ff */
[----:B------:R-:W-:Y:S01]  /*ced0*/  IMAD R17, R12, 0x7effffff, RZ ;  /* 0x7effffff0c117824 */ /* 0x000fe200078e02ff */
[----:B------:R-:W-:-:S03]  /*cee0*/  IADD3 R33, PT, PT, R33, R208, RZ ;  /* 0x000000d021217210 */ /* 0x000fc60007ffe0ff */
[----:B------:R-:W-:Y:S01]  /*cef0*/  IMAD.HI.U32 R206, R17, 0x7f000001, R12 ;  /* 0x7f00000111ce7827 */ /* 0x000fe200078e000c */
[----:B------:R-:W-:Y:S01]  /*cf00*/  ISETP.GE.U32.AND P3, PT, R237, 0x7f000001, PT ;  /* 0x7f000001ed00780c */ /* 0x000fe20003f66070 */
[----:B------:R-:W-:Y:S02]  /*cf10*/  @P0 IADD3 R19, PT, PT, R19, -0x7f000001, RZ ;  /* 0x80ffffff13130810 */ /* 0x000fe40007ffe0ff */
[----:B------:R-:W-:Y:S01]  /*cf20*/  @P1 IADD3 R15, PT, PT, R15, -0x7f000001, RZ ;  /* 0x80ffffff0f0f1810 */ /* 0x000fe20007ffe0ff */
[----:B------:R-:W-:Y:S01]  /*cf30*/  ISETP.GE.U32.AND P2, PT, R35, 0x7f000001, PT ;  /* 0x7f0000012300780c */ /* 0x000fe20003f46070 */
[----:B------:R-:W-:Y:S01]  /*cf40*/  ISETP.GE.U32.AND P0, PT, R33, 0x7f000001, PT ;  /* 0x7f0000012100780c */ /* 0x000fe20003f06070 */
[----:B------:R-:W-:Y:S01]  /*cf50*/  ISETP.GE.U32.AND P1, PT, R206, 0x7f000001, PT ;  /* 0x7f000001ce00780c */ /* 0x000fe20003f26070 */
[-C--:B------:R-:W-:Y:S01]  /*cf60*/  IADD3 R19, PT, PT, R19, R10.reuse, RZ ;  /* 0x0000000a13137210 */ /* 0x080fe20007ffe0ff */
[----:B------:R-:W-:Y:S01]  /*cf70*/  ISETP.GE.U32.AND P6, PT, R18, 0x7f000001, PT ;  /* 0x7f0000011200780c */ /* 0x000fe20003fc6070 */
[----:B------:R-:W-:Y:S01]  /*cf80*/  ISETP.GE.U32.AND P4, PT, R244, 0x7f000001, PT ;  /* 0x7f000001f400780c */ /* 0x000fe20003f86070 */
[----:B------:R-:W-:-:S03]  /*cf90*/  IADD3 R34, PT, PT, R15, R10, RZ ;  /* 0x0000000a0f227210 */ /* 0x000fc60007ffe0ff */
[----:B------:R-:W-:-:S04]  /*cfa0*/  @P3 IADD3 R237, PT, PT, R237, -0x7f000001, RZ ;  /* 0x80ffffffeded3810 */ /* 0x000fc80007ffe0ff */
[----:B------:R-:W-:Y:S01]  /*cfb0*/  @P2 IADD3 R35, PT, PT, R35, -0x7f000001, RZ ;  /* 0x80ffffff23232810 */ /* 0x000fe20007ffe0ff */
[----:B------:R-:W-:Y:S01]  /*cfc0*/  ISETP.GE.U32.AND P2, PT, R19, 0x7f000001, PT ;  /* 0x7f0000011300780c */ /* 0x000fe20003f46070 */
[----:B------:R-:W-:Y:S02]  /*cfd0*/  @P0 IADD3 R33, PT, PT, R33, -0x7f000001, RZ ;  /* 0x80ffffff21210810 */ /* 0x000fe40007ffe0ff */
[----:B------:R-:W-:Y:S02]  /*cfe0*/  @P1 IADD3 R206, PT, PT, R206, -0x7f000001, RZ ;  /* 0x80ffffffcece1810 */ /* 0x000fe40007ffe0ff */
[----:B------:R-:W-:Y:S01]  /*cff0*/  IADD3 R237, PT, PT, R237, R10, RZ ;  /* 0x0000000aeded7210 */ /* 0x000fe20007ffe0ff */
[----:B------:R-:W-:Y:S01]  /*d000*/  ISETP.GE.U32.AND P0, PT, R34, 0x7f000001, PT ;  /* 0x7f0000012200780c */ /* 0x000fe20003f06070 */
[----:B------:R-:W-:Y:S01]  /*d010*/  IMAD.WIDE.U32 R16, R212, UR7, RZ ;  /* 0x00000007d4107c25 */ /* 0x000fe2000f8e00ff */
[----:B------:R-:W-:Y:S01]  /*d020*/  IADD3 R10, PT, PT, R33, R206, RZ ;  /* 0x000000ce210a7210 */ /* 0x000fe20007ffe0ff */
[----:B------:R0:W-:Y:S01]  /*d030*/  STL [R1+0x114], R8 ;  /* 0x0001140801007387 */ /* 0x0001e20000100800 */
[----:B------:R-:W-:-:S02]  /*d040*/  @P6 IADD3 R18, PT, PT, R18, -0x7f000001, RZ ;  /* 0x80ffffff12126810 */ /* 0x000fc40007ffe0ff */
[----:B------:R-:W-:Y:S01]  /*d050*/  @P4 IADD3 R244, PT, PT, R244, -0x7f000001, RZ ;  /* 0x80fffffff4f44810 */ /* 0x000fe20007ffe0ff */
[----:B------:R-:W-:Y:S01]  /*d060*/  ISETP.GE.U32.AND P6, PT, R242, 0x7f000001, PT ;  /* 0x7f000001f200780c */ /* 0x000fe20003fc6070 */
[----:B------:R-:W-:Y:S01]  /*d070*/  IMAD R15, R16, 0x7effffff, RZ ;  /* 0x7effffff100f7824 */ /* 0x000fe200078e02ff */
[----:B------:R-:W-:Y:S01]  /*d080*/  ISETP.GE.U32.AND P1, PT, R237, 0x7f000001, PT ;  /* 0x7f000001ed00780c */ /* 0x000fe20003f26070 */
[----:B------:R-:W-:Y:S01]  /*d090*/  ISETP.GE.U32.AND P4, PT, R10, 0x7f000001, PT ;  /* 0x7f0000010a00780c */ /* 0x000fe20003f86070 */
[----:B------:R-:W-:Y:S01]  /*d0a0*/  IMAD.WIDE.U32 R12, R212, UR8, RZ ;  /* 0x00000008d40c7c25 */ /* 0x000fe2000f8e00ff */
[----:B0-----:R-:W-:Y:S02]  /*d0b0*/  IADD3 R8, PT, PT, R246, R243, RZ ;  /* 0x000000f3f6087210 */ /* 0x001fe40007ffe0ff */
[----:B------:R-:W-:Y:S02]  /*d0c0*/  @P2 IADD3 R19, PT, PT, R19, -0x7f000001, RZ ;  /* 0x80ffffff13132810 */ /* 0x000fe40007ffe0ff */
[----:B------:R-:W-:-:S02]  /*d0d0*/  IADD3 R9, PT, PT, R248, R9, RZ ;  /* 0x00000009f8097210 */ /* 0x000fc40007ffe0ff */
[----:B------:R-:W-:Y:S01]  /*d0e0*/  IADD3 R18, PT, PT, R18, R35, RZ ;  /* 0x0000002312127210 */ /* 0x000fe20007ffe0ff */
[----:B------:R-:W-:Y:S01]  /*d0f0*/  IMAD.HI.U32 R218, R15, 0x7f000001, R16 ;  /* 0x7f0000010fda7827 */ /* 0x000fe200078e0010 */
[----:B------:R-:W-:-:S03]  /*d100*/  ISETP.GE.U32.AND P2, PT, R8, 0x7f000001, PT ;  /* 0x7f0000010800780c */ /* 0x000fc60003f46070 */
[----:B------:R-:W-:Y:S01]  /*d110*/  IMAD R35, R12, 0x7effffff, RZ ;  /* 0x7effffff0c237824 */ /* 0x000fe200078e02ff */
[----:B------:R-:W-:Y:S01]  /*d120*/  @P0 IADD3 R34, PT, PT, R34, -0x7f000001, RZ ;  /* 0x80ffffff22220810 */ /* 0x000fe20007ffe0ff */
[----:B------:R-:W-:Y:S01]  /*d130*/  ISETP.GE.U32.AND P5, PT, R9, 0x7f000001, PT ;  /* 0x7f0000010900780c */ /* 0x000fe20003fa6070 */
[----:B------:R-:W-:Y:S01]  /*d140*/  ISETP.GE.U32.AND P3, PT, R215, 0x7f000001, PT ;  /* 0x7f000001d700780c */ /* 0x000fe20003f66070 */
[----:B------:R-:W-:Y:S01]  /*d150*/  IMAD.HI.U32 R33, R35, 0x7f000001, R12 ;  /* 0x7f00000123217827 */ /* 0x000fe200078e000c */
[----:B------:R-:W-:Y:S01]  /*d160*/  ISETP.GE.U32.AND P0, PT, R218, 0x7f000001, PT ;  /* 0x7f000001da00780c */ /* 0x000fe20003f06070 */
[----:B------:R-:W-:Y:S02]  /*d170*/  @P6 IADD3 R242, PT, PT, R242, -0x7f000001, RZ ;  /* 0x80fffffff2f26810 */ /* 0x000fe40007ffe0ff */
[----:B------:R-:W-:Y:S02]  /*d180*/  @P1 IADD3 R237, PT, PT, R237, -0x7f000001, RZ ;  /* 0x80ffffffeded1810 */ /* 0x000fe40007ffe0ff */
[----:B------:R-:W-:-:S02]  /*d190*/  IADD3 R34, PT, PT, R34, R208, RZ ;  /* 0x000000d022227210 */ /* 0x000fc40007ffe0ff */
[----:B------:R-:W-:Y:S01]  /*d1a0*/  @P4 IADD3 R10, PT, PT, R10, -0x7f000001, RZ ;  /* 0x80ffffff0a0a4810 */ /* 0x000fe20007ffe0ff */
[----:B------:R-:W-:Y:S01]  /*d1b0*/  ISETP.GE.U32.AND P1, PT, R18, 0x7f000001, PT ;  /* 0x7f0000011200780c */ /* 0x000fe20003f26070 */
[----:B------:R-:W-:Y:S01]  /*d1c0*/  ISETP.GE.U32.AND P4, PT, R33, 0x7f000001, PT ;  /* 0x7f0000012100780c */ /* 0x000fe20003f86070 */
[----:B------:R0:W-:Y:S01]  /*d1d0*/  STL [R1+0x11c], R8 ;  /* 0x00011c0801007387 */ /* 0x0001e20000100800 */
[-C--:B------:R-:W-:Y:S02]  /*d1e0*/  IADD3 R15, PT, PT, R242, R208.reuse, RZ ;  /* 0x000000d0f20f7210 */ /* 0x080fe40007ffe0ff */
[----:B------:R-:W-:Y:S02]  /*d1f0*/  IADD3 R16, PT, PT, R19, R208, RZ ;  /* 0x000000d013107210 */ /* 0x000fe40007ffe0ff */
[----:B------:R-:W-:Y:S02]  /*d200*/  @P5 IADD3 R9, PT, PT, R9, -0x7f000001, RZ ;  /* 0x80ffffff09095810 */ /* 0x000fe40007ffe0ff */
[----:B------:R-:W-:-:S02]  /*d210*/  @P3 IADD3 R215, PT, PT, R215, -0x7f000001, RZ ;  /* 0x80ffffffd7d73810 */ /* 0x000fc40007ffe0ff */
[----:B0-----:R-:W-:Y:S01]  /*d220*/  @P2 IADD3 R8, PT, PT, R8, -0x7f000001, RZ ;  /* 0x80ffffff08082810 */ /* 0x001fe20007ffe0ff */
[----:B------:R-:W-:Y:S01]  /*d230*/  ISETP.GE.U32.AND P2, PT, R34, 0x7f000001, PT ;  /* 0x7f0000012200780c */ /* 0x000fe20003f46070 */
[----:B------:R-:W-:Y:S01]  /*d240*/  @P0 IADD3 R218, PT, PT, R218, -0x7f000001, RZ ;  /* 0x80ffffffdada0810 */ /* 0x000fe20007ffe0ff */
[----:B------:R-:W-:Y:S01]  /*d250*/  ISETP.GE.U32.AND P5, PT, R15, 0x7f000001, PT ;  /* 0x7f0000010f00780c */ /* 0x000fe20003fa6070 */
[----:B------:R-:W-:Y:S01]  /*d260*/  ISETP.GE.U32.AND P3, PT, R16, 0x7f000001, PT ;  /* 0x7f0000011000780c */ /* 0x000fe20003f66070 */
[----:B------:R-:W-:Y:S01]  /*d270*/  IADD3 R17, PT, PT, R237, R208, RZ ;  /* 0x000000d0ed117210 */ /* 0x000fe20007ffe0ff */
[----:B------:R-:W-:Y:S01]  /*d280*/  IMAD.WIDE.U32 R12, R10, UR8, RZ ;  /* 0x000000080a0c7c25 */ /* 0x000fe2000f8e00ff */
[----:B------:R-:W-:Y:S02]  /*d290*/  IADD3 R218, PT, PT, R9, R218, RZ ;  /* 0x000000da09da7210 */ /* 0x000fe40007ffe0ff */
[----:B------:R-:W-:Y:S02]  /*d2a0*/  @P1 IADD3 R18, PT, PT, R18, -0x7f000001, RZ ;  /* 0x80ffffff12121810 */ /* 0x000fe40007ffe0ff */
[----:B------:R-:W-:Y:S01]  /*d2b0*/  @P4 IADD3 R33, PT, PT, R33, -0x7f000001, RZ ;  /* 0x80ffffff21214810 */ /* 0x000fe20007ffe0ff */
[----:B------:R-:W-:Y:S01]  /*d2c0*/  IMAD R19, R12, 0x7effffff, RZ ;  /* 0x7effffff0c137824 */ /* 0x000fe200078e02ff */
[----:B------:R-:W-:Y:S01]  /*d2d0*/  ISETP.GE.U32.AND P0, PT, R17, 0x7f000001, PT ;  /* 0x7f0000011100780c */ /* 0x000fe20003f06070 */
[----:B------:R-:W-:-:S02]  /*d2e0*/  @P2 IADD3 R34, PT, PT, R34, -0x7f000001, RZ ;  /* 0x80ffffff22222810 */ /* 0x000fc40007ffe0ff */
[----:B------:R-:W-:Y:S01]  /*d2f0*/  IMAD.HI.U32 R13, R19, 0x7f000001, R12 ;  /* 0x7f000001130d7827 */ /* 0x000fe200078e000c */
[----:B------:R-:W-:Y:S01]  /*d300*/  IADD3 R18, PT, PT, R18, R33, RZ ;  /* 0x0000002112127210 */ /* 0x000fe20007ffe0ff */
[----:B------:R-:W-:Y:S01]  /*d310*/  ISETP.GE.U32.AND P2, PT, R218, 0x7f000001, PT ;  /* 0x7f000001da00780c */ /* 0x000fe20003f46070 */
[----:B------:R-:W-:Y:S02]  /*d320*/  IADD3 R244, PT, PT, R244, R215, RZ ;  /* 0x000000d7f4f47210 */ /* 0x000fe40007ffe0ff */
[----:B------:R-:W-:Y:S02]  /*d330*/  @P5 IADD3 R15, PT, PT, R15, -0x7f000001, RZ ;  /* 0x80ffffff0f0f5810 */ /* 0x000fe40007ffe0ff */
[----:B------:R-:W-:Y:S01]  /*d340*/  @P3 IADD3 R16, PT, PT, R16, -0x7f000001, RZ ;  /* 0x80ffffff10103810 */ /* 0x000fe20007ffe0ff */
[----:B------:R0:W-:Y:S01]  /*d350*/  STL [R1+0x11c], R8 ;  /* 0x00011c0801007387 */ /* 0x0001e20000100800 */
[----:B------:R-:W-:Y:S01]  /*d360*/  ISETP.GE.U32.AND P4, PT, R13, 0x7f000001, PT ;  /* 0x7f0000010d00780c */ /* 0x000fe20003f86070 */
[----:B------:R-:W-:Y:S01]  /*d370*/  ISETP.GE.U32.AND P3, PT, R18, 0x7f000001, PT ;  /* 0x7f0000011200780c */ /* 0x000fe20003f66070 */
[----:B------:R-:W-:Y:S01]  /*d380*/  ISETP.GE.U32.AND P1, PT, R244, 0x7f000001, PT ;  /* 0x7f000001f400780c */ /* 0x000fe20003f26070 */
[----:B------:R1:W-:Y:S01]  /*d390*/  STL [R1+0x110], R214 ;  /* 0x000110d601007387 */ /* 0x0003e20000100800 */
[----:B------:R-:W-:-:S02]  /*d3a0*/  @P0 IADD3 R17, PT, PT, R17, -0x7f000001, RZ ;  /* 0x80ffffff11110810 */ /* 0x000fc40007ffe0ff */
[-C--:B------:R-:W-:Y:S01]  /*d3b0*/  IADD3 R34, PT, PT, R34, R33.reuse, RZ ;  /* 0x0000002122227210 */ /* 0x080fe20007ffe0ff */
[----:B0-----:R-:W-:Y:S01]  /*d3c0*/  IMAD.WIDE.U32 R8, R10, UR9, RZ ;  /* 0x000000090a087c25 */ /* 0x001fe2000f8e00ff */
[----:B-1----:R-:W-:-:S03]  /*d3d0*/  IADD3 R214, PT, PT, R15, R33, RZ ;  /* 0x000000210fd67210 */ /* 0x002fc60007ffe0ff */
[----:B------:R-:W-:Y:S01]  /*d3e0*/  IMAD R15, R8, 0x7effffff, RZ ;  /* 0x7effffff080f7824 */ /* 0x000fe200078e02ff */
[----:B------:R-:W-:Y:S02]  /*d3f0*/  @P2 IADD3 R218, PT, PT, R218, -0x7f000001, RZ ;  /* 0x80ffffffdada2810 */ /* 0x000fe40007ffe0ff */
[-C--:B------:R-:W-:Y:S01]  /*d400*/  IADD3 R17, PT, PT, R17, R33.reuse, RZ ;  /* 0x0000002111117210 */ /* 0x080fe20007ffe0ff */
[----:B------:R-:W-:Y:S01]  /*d410*/  ISETP.GE.U32.AND P2, PT, R34, 0x7f000001, PT ;  /* 0x7f0000012200780c */ /* 0x000fe20003f46070 */
[----:B------:R-:W-:Y:S01]  /*d420*/  ISETP.GE.U32.AND P0, PT, R214, 0x7f000001, PT ;  /* 0x7f000001d600780c */ /* 0x000fe20003f06070 */
[----:B------:R-:W-:Y:S01]  /*d430*/  IMAD.HI.U32 R12, R15, 0x7f000001, R8 ;  /* 0x7f0000010f0c7827 */ /* 0x000fe200078e0008 */
[----:B------:R-:W-:Y:S02]  /*d440*/  IADD3 R16, PT, PT, R16, R33, RZ ;  /* 0x0000002110107210 */ /* 0x000fe40007ffe0ff */
[----:B------:R-:W-:Y:S02]  /*d450*/  @P4 IADD3 R13, PT, PT, R13, -0x7f000001, RZ ;  /* 0x80ffffff0d0d4810 */ /* 0x000fe40007ffe0ff */
[----:B------:R-:W-:Y:S01]  /*d460*/  @P3 IADD3 R18, PT, PT, R18, -0x7f000001, RZ ;  /* 0x80ffffff12123810 */ /* 0x000fe20007ffe0ff */
[----:B------:R-:W-:Y:S01]  /*d470*/  ISETP.GE.U32.AND P3, PT, R17, 0x7f000001, PT ;  /* 0x7f0000011100780c */ /* 0x000fe20003f66070 */
[----:B------:R-:W-:Y:S01]  /*d480*/  ISETP.GE.U32.AND P6, PT, R12, 0x7f000001, PT ;  /* 0x7f0000010c00780c */ /* 0x000fe20003fc6070 */
[----:B------:R0:W-:Y:S01]  /*d490*/  STL [R1+0x118], R216 ;  /* 0x000118d801007387 */ /* 0x0001e20000100800 */
[----:B------:R-:W-:Y:S01]  /*d4a0*/  @P1 IADD3 R244, PT, PT, R244, -0x7f000001, RZ ;  /* 0x80fffffff4f41810 */ /* 0x000fe20007ffe0ff */
[----:B------:R-:W-:Y:S01]  /*d4b0*/  ISETP.GE.U32.AND P1, PT, R16, 0x7f000001, PT ;  /* 0x7f0000011000780c */ /* 0x000fe20003f26070 */
[----:B------:R-:W-:Y:S01]  /*d4c0*/  IADD3 R218, PT, PT, R218, R13, RZ ;  /* 0x0000000ddada7210 */ /* 0x000fe20007ffe0ff */
[----:B------:R-:W-:Y:S01]  /*d4d0*/  IMAD.WIDE.U32 R208, R14, UR8, RZ ;  /* 0x000000080ed07c25 */ /* 0x000fe2000f8e00ff */
[----:B------:R-:W-:-:S02]  /*d4e0*/  @P2 IADD3 R34, PT, PT, R34, -0x7f000001, RZ ;  /* 0x80ffffff22222810 */ /* 0x000fc40007ffe0ff */
[----:B------:R-:W-:Y:S02]  /*d4f0*/  @P0 IADD3 R214, PT, PT, R214, -0x7f000001, RZ ;  /* 0x80ffffffd6d60810 */ /* 0x000fe40007ffe0ff */
[----:B------:R-:W-:Y:S02]  /*d500*/  IADD3 R11, PT, PT, R245, R11, RZ ;  /* 0x0000000bf50b7210 */ /* 0x000fe40007ffe0ff */
[-C--:B0-----:R-:W-:Y:S02]  /*d510*/  IADD3 R216, PT, PT, R18, R13.reuse, RZ ;  /* 0x0000000d12d87210 */ /* 0x081fe40007ffe0ff */
[----:B------:R-:W-:Y:S02]  /*d520*/  IADD3 R214, PT, PT, R214, R13, RZ ;  /* 0x0000000dd6d67210 */ /* 0x000fe40007ffe0ff */
[----:B------:R-:W-:Y:S02]  /*d530*/  @P3 IADD3 R17, PT, PT, R17, -0x7f000001, RZ ;  /* 0x80ffffff11113810 */ /* 0x000fe40007ffe0ff */
[----:B------:R-:W-:-:S02]  /*d540*/  @P6 IADD3 R12, PT, PT, R12, -0x7f000001, RZ ;  /* 0x80ffffff0c0c6810 */ /* 0x000fc40007ffe0ff */
[----:B------:R-:W-:Y:S01]  /*d550*/  IADD3 R210, PT, PT, R251, R210, RZ ;  /* 0x000000d2fbd27210 */ /* 0x000fe20007ffe0ff */
[----:B------:R-:W-:Y:S01]  /*d560*/  ISETP.GE.U32.AND P5, PT, R216, 0x7f000001, PT ;  /* 0x7f000001d800780c */ /* 0x000fe20003fa6070 */
[----:B------:R-:W-:Y:S01]  /*d570*/  ISETP.GE.U32.AND P4, PT, R218, 0x7f000001, PT ;  /* 0x7f000001da00780c */ /* 0x000fe20003f86070 */
[----:B------:R-:W-:Y:S02]  /*d580*/  IADD3 R19, PT, PT, R34, R13, RZ ;  /* 0x0000000d22137210 */ /* 0x000fe40007ffe0ff */
[----:B------:R-:W-:Y:S01]  /*d590*/  @P1 IADD3 R16, PT, PT, R16, -0x7f000001, RZ ;  /* 0x80ffffff10101810 */ /* 0x000fe20007ffe0ff */
[----:B------:R-:W-:Y:S01]  /*d5a0*/  ISETP.GE.U32.AND P0, PT, R214, 0x7f000001, PT ;  /* 0x7f000001d600780c */ /* 0x000fe20003f06070 */
[----:B------:R-:W-:Y:S01]  /*d5b0*/  IADD3 R211, PT, PT, R17, R12, RZ ;  /* 0x0000000c11d37210 */ /* 0x000fe20007ffe0ff */
[----:B------:R-:W3:Y:S01]  /*d5c0*/  LDL R225, [R1+0x118] ;  /* 0x0001180001e17983 */ /* 0x000ee20000100800 */
[----:B------:R-:W-:-:S03]  /*d5d0*/  ISETP.GE.U32.AND P1, PT, R19, 0x7f000001, PT ;  /* 0x7f0000011300780c */ /* 0x000fc60003f26070 */
[----:B------:R-:W-:Y:S02]  /*d5e0*/  ISETP.GE.U32.AND P2, PT, R211, 0x7f000001, PT ;  /* 0x7f000001d300780c */ /* 0x000fe40003f46070 */
[----:B------:R-:W-:Y:S01]  /*d5f0*/  @P5 IADD3 R216, PT, PT, R216, -0x7f000001, RZ ;  /* 0x80ffffffd8d85810 */ /* 0x000fe20007ffe0ff */
[----:B------:R-:W-:Y:S01]  /*d600*/  IMAD R15, R208, 0x7effffff, RZ ;  /* 0x7effffffd00f7824 */ /* 0x000fe200078e02ff */
[----:B------:R-:W-:Y:S02]  /*d610*/  IADD3 R212, PT, PT, R16, R13, RZ ;  /* 0x0000000d10d47210 */ /* 0x000fe40007ffe0ff */
[----:B------:R-:W-:Y:S01]  /*d620*/  @P4 IADD3 R218, PT, PT, R218, -0x7f000001, RZ ;  /* 0x80ffffffdada4810 */ /* 0x000fe20007ffe0ff */
[----:B------:R-:W-:-:S04]  /*d630*/  IMAD.WIDE.U32 R8, R244, UR8, RZ ;  /* 0x00000008f4087c25 */ /* 0x000fc8000f8e00ff */
[----:B------:R-:W-:Y:S01]  /*d640*/  IMAD.WIDE.U32 R12, R216, R43, RZ ;  /* 0x0000002bd80c7225 */ /* 0x000fe200078e00ff */
[----:B------:R-:W-:Y:S02]  /*d650*/  @P0 IADD3 R214, PT, PT, R214, -0x7f000001, RZ ;  /* 0x80ffffffd6d60810 */ /* 0x000fe40007ffe0ff */
[----:B------:R-:W-:Y:S01]  /*d660*/  @P1 IADD3 R19, PT, PT, R19, -0x7f000001, RZ ;  /* 0x80ffffff13131810 */ /* 0x000fe20007ffe0ff */
[----:B------:R-:W-:-:S04]  /*d670*/  IMAD.HI.U32 R208, R15, 0x7f000001, R208 ;  /* 0x7f0000010fd07827 */ /* 0x000fc800078e00d0 */
[----:B------:R-:W-:Y:S02]  /*d680*/  IMAD R207, R8, 0x7effffff, RZ ;  /* 0x7effffff08cf7824 */ /* 0x000fe400078e02ff */
[----:B------:R-:W-:-:S04]  /*d690*/  IMAD.WIDE.U32 R34, R218, R43, RZ ;  /* 0x0000002bda227225 */ /* 0x000fc800078e00ff */
[----:B------:R-:W-:Y:S02]  /*d6a0*/  IMAD R209, R12, 0x7effffff, RZ ;  /* 0x7effffff0cd17824 */ /* 0x000fe400078e02ff */
[----:B------:R-:W-:Y:S01]  /*d6b0*/  IMAD.WIDE.U32 R16, R216, R42, RZ ;  /* 0x0000002ad8107225 */ /* 0x000fe200078e00ff */
[----:B------:R-:W-:Y:S01]  /*d6c0*/  ISETP.GE.U32.AND P0, PT, R212, 0x7f000001, PT ;  /* 0x7f000001d400780c */ /* 0x000fe20003f06070 */
[----:B------:R-:W-:Y:S02]  /*d6d0*/  @P2 IADD3 R211, PT, PT, R211, -0x7f000001, RZ ;  /* 0x80ffffffd3d32810 */ /* 0x000fe40007ffe0ff */
[----:B------:R-:W-:-:S04]  /*d6e0*/  IMAD.HI.U32 R207, R207, 0x7f000001, R8 ;  /* 0x7f000001cfcf7827 */ /* 0x000fc800078e0008 */
[----:B------:R-:W-:Y:S02]  /*d6f0*/  IMAD R33, R34, 0x7effffff, RZ ;  /* 0x7effffff22217824 */ /* 0x000fe400078e02ff */
[----:B------:R-:W-:-:S04]  /*d700*/  IMAD.HI.U32 R209, R209, 0x7f000001, R12 ;  /* 0x7f000001d1d17827 */ /* 0x000fc800078e000c */
[----:B------:R-:W-:-:S04]  /*d710*/  IMAD.WIDE.U32 R8, R214, R41, RZ ;  /* 0x00000029d6087225 */ /* 0x000fc800078e00ff */
[----:B------:R-:W-:Y:S02]  /*d720*/  IMAD R15, R16, 0x7effffff, RZ ;  /* 0x7effffff100f7824 */ /* 0x000fe400078e02ff */
[----:B------:R-:W-:-:S04]  /*d730*/  IMAD.WIDE.U32 R12, R19, R43, RZ ;  /* 0x0000002b130c7225 */ /* 0x000fc800078e00ff */
[----:B------:R-:W-:-:S04]  /*d740*/  IMAD.HI.U32 R33, R33, 0x7f000001, R34 ;  /* 0x7f00000121217827 */ /* 0x000fc800078e0022 */
[----:B------:R-:W-:Y:S02]  /*d750*/  IMAD R35, R8, 0x7effffff, RZ ;  /* 0x7effffff08237824 */ /* 0x000fe400078e02ff */
[----:B------:R-:W-:-:S04]  /*d760*/  IMAD.HI.U32 R206, R15, 0x7f000001, R16 ;  /* 0x7f0000010fce7827 */ /* 0x000fc800078e0010 */
[----:B------:R-:W-:Y:S02]  /*d770*/  IMAD R215, R12, 0x7effffff, RZ ;  /* 0x7effffff0cd77824 */ /* 0x000fe400078e02ff */
[----:B------:R-:W-:-:S04]  /*d780*/  IMAD.WIDE.U32 R16, R211, R43, RZ ;  /* 0x0000002bd3107225 */ /* 0x000fc800078e00ff */
[----:B------:R-:W-:-:S04]  /*d790*/  IMAD.HI.U32 R15, R35, 0x7f000001, R8 ;  /* 0x7f000001230f7827 */ /* 0x000fc800078e0008 */
[----:B------:R-:W-:-:S04]  /*d7a0*/  IMAD.HI.U32 R223, R215, 0x7f000001, R12 ;  /* 0x7f000001d7df7827 */ /* 0x000fc800078e000c */
[----:B------:R-:W-:-:S04]  /*d7b0*/  IMAD.WIDE.U32 R8, R211, R42, RZ ;  /* 0x0000002ad3087225 */ /* 0x000fc800078e00ff */
[----:B------:R-:W-:Y:S01]  /*d7c0*/  IMAD R215, R16, 0x7effffff, RZ ;  /* 0x7effffff10d77824 */ /* 0x000fe200078e02ff */
[----:B------:R-:W-:Y:S01]  /*d7d0*/  @P0 IADD3 R212, PT, PT, R212, -0x7f000001, RZ ;  /* 0x80ffffffd4d40810 */ /* 0x000fe20007ffe0ff */
[----:B------:R-:W-:-:S04]  /*d7e0*/  IMAD.WIDE.U32 R34, R214, R42, RZ ;  /* 0x0000002ad6227225 */ /* 0x000fc800078e00ff */
[----:B------:R-:W-:Y:S02]  /*d7f0*/  IMAD R217, R8, 0x7effffff, RZ ;  /* 0x7effffff08d97824 */ /* 0x000fe400078e02ff */
[----:B------:R-:W-:-:S04]  /*d800*/  IMAD.HI.U32 R215, R215, 0x7f000001, R16 ;  /* 0x7f000001d7d77827 */ /* 0x000fc800078e0010 */
[----:B------:R-:W-:Y:S01]  /*d810*/  IMAD R213, R34, 0x7effffff, RZ ;  /* 0x7effffff22d57824 */ /* 0x000fe200078e02ff */
[----:B------:R-:W-:Y:S01]  /*d820*/  ISETP.GE.U32.AND P2, PT, R215, 0x7f000001, PT ;  /* 0x7f000001d700780c */ /* 0x000fe20003f46070 */
[----:B------:R-:W-:Y:S01]  /*d830*/  IMAD.HI.U32 R224, R217, 0x7f000001, R8 ;  /* 0x7f000001d9e07827 */ /* 0x000fe200078e0008 */
[----:B--2---:R-:W2:Y:S03]  /*d840*/  LD.E R229, desc[UR12][R6.64+0x204] ;  /* 0x0002040c06e57980 */ /* 0x004ea6000c101900 */
[C---:B------:R-:W-:Y:S01]  /*d850*/  IMAD.WIDE.U32 R12, R212.reuse, R40, RZ ;  /* 0x00000028d40c7225 */ /* 0x040fe200078e00ff */
[----:B------:R-:W4:Y:S03]  /*d860*/  LD.E R228, desc[UR12][R6.64+0x208] ;  /* 0x0002080c06e47980 */ /* 0x000f26000c101900 */
[----:B------:R-:W-:Y:S01]  /*d870*/  IMAD.WIDE.U32 R8, R212, R41, RZ ;  /* 0x00000029d4087225 */ /* 0x000fe200078e00ff */
[----:B------:R-:W2:Y:S03]  /*d880*/  LD.E R227, desc[UR12][R6.64+0x20c] ;  /* 0x00020c0c06e37980 */ /* 0x000ea6000c101900 */
[----:B------:R-:W-:-:S04]  /*d890*/  IMAD.HI.U32 R220, R213, 0x7f000001, R34 ;  /* 0x7f000001d5dc7827 */ /* 0x000fc800078e0022 */
[----:B------:R-:W-:-:S04]  /*d8a0*/  IMAD.WIDE.U32 R34, R214, R43, RZ ;  /* 0x0000002bd6227225 */ /* 0x000fc800078e00ff */
[----:B------:R-:W-:Y:S02]  /*d8b0*/  IMAD R17, R12, 0x7effffff, RZ ;  /* 0x7effffff0c117824 */ /* 0x000fe400078e02ff */
[----:B------:R-:W-:Y:S02]  /*d8c0*/  IMAD R213, R8, 0x7effffff, RZ ;  /* 0x7effffff08d57824 */ /* 0x000fe400078e02ff */
[----:B------:R-:W-:-:S04]  /*d8d0*/  IMAD.HI.U32 R18, R17, 0x7f000001, R12 ;  /* 0x7f00000111127827 */ /* 0x000fc800078e000c */
[----:B------:R-:W-:-:S04]  /*d8e0*/  IMAD.HI.U32 R213, R213, 0x7f000001, R8 ;  /* 0x7f000001d5d57827 */ /* 0x000fc800078e0008 */
[----:B------:R-:W-:Y:S02]  /*d8f0*/  IMAD R217, R34, 0x7effffff, RZ ;  /* 0x7effffff22d97824 */ /* 0x000fe400078e02ff */
[----:B------:R-:W-:-:S04]  /*d900*/  IMAD.WIDE.U32 R12, R212, R43, RZ ;  /* 0x0000002bd40c7225 */ /* 0x000fc800078e00ff */
[----:B------:R-:W-:Y:S01]  /*d910*/  IMAD.WIDE.U32 R8, R19, R42, RZ ;  /* 0x0000002a13087225 */ /* 0x000fe200078e00ff */
[----:B------:R-:W-:-:S03]  /*d920*/  @P2 IADD3 R215, PT, PT, R215, -0x7f000001, RZ ;  /* 0x80ffffffd7d72810 */ /* 0x000fc60007ffe0ff */
[----:B------:R-:W-:-:S04]  /*d930*/  IMAD.HI.U32 R34, R217, 0x7f000001, R34 ;  /* 0x7f000001d9227827 */ /* 0x000fc800078e0022 */
[----:B------:R-:W-:-:S04]  /*d940*/  IMAD.WIDE.U32 R16, R212, R42, RZ ;  /* 0x0000002ad4107225 */ /* 0x000fc800078e00ff */
[----:B------:R-:W-:Y:S02]  /*d950*/  IMAD R217, R12, 0x7effffff, RZ ;  /* 0x7effffff0cd97824 */ /* 0x000fe400078e02ff */
[----:B------:R-:W-:Y:S01]  /*d960*/  IMAD R219, R8, 0x7effffff, RZ ;  /* 0x7effffff08db7824 */ /* 0x000fe200078e02ff */
[----:B------:R-:W-:Y:S01]  /*d970*/  ISETP.GE.U32.AND P0, PT, R223, 0x7f000001, PT ;  /* 0x7f000001df00780c */ /* 0x000fe20003f06070 */
[----:B------:R-:W-:Y:S01]  /*d980*/  IMAD R35, R16, 0x7effffff, RZ ;  /* 0x7effffff10237824 */ /* 0x000fe200078e02ff */
[----:B------:R-:W-:Y:S01]  /*d990*/  ISETP.GE.U32.AND P4, PT, R209, 0x7f000001, PT ;  /* 0x7f000001d100780c */ /* 0x000fe20003f86070 */
[----:B------:R-:W-:Y:S01]  /*d9a0*/  IMAD.HI.U32 R222, R217, 0x7f000001, R12 ;  /* 0x7f000001d9de7827 */ /* 0x000fe200078e000c */
[----:B------:R-:W-:-:S03]  /*d9b0*/  ISETP.GE.U32.AND P1, PT, R224, 0x7f000001, PT ;  /* 0x7f000001e000780c */ /* 0x000fc60003f26070 */
[----:B------:R-:W-:-:S04]  /*d9c0*/  IMAD.HI.U32 R219, R219, 0x7f000001, R8 ;  /* 0x7f000001dbdb7827 */ /* 0x000fc800078e0008 */
[----:B------:R-:W-:Y:S01]  /*d9d0*/  IMAD.WIDE.U32 R8, R215, UR9, RZ ;  /* 0x00000009d7087c25 */ /* 0x000fe2000f8e00ff */
[----:B------:R-:W-:Y:S01]  /*d9e0*/  ISETP.GE.U32.AND P2, PT, R33, 0x7f000001, PT ;  /* 0x7f0000012100780c */ /* 0x000fe20003f46070 */
[----:B------:R-:W-:Y:S01]  /*d9f0*/  ISETP.GE.U32.AND P5, PT, R222, 0x7f000001, PT ;  /* 0x7f000001de00780c */ /* 0x000fe20003fa6070 */
[----:B------:R-:W-:Y:S01]  /*da00*/  ISETP.GE.U32.AND P6, PT, R219, 0x7f000001, PT ;  /* 0x7f000001db00780c */ /* 0x000fe20003fc6070 */
[----:B------:R-:W-:-:S04]  /*da10*/  IMAD.HI.U32 R221, R35, 0x7f000001, R16 ;  /* 0x7f00000123dd7827 */ /* 0x000fc800078e0010 */
[----:B------:R-:W-:Y:S01]  /*da20*/  IMAD R35, R8, 0x7effffff, RZ ;  /* 0x7effffff08237824 */ /* 0x000fe200078e02ff */
[----:B------:R-:W-:-:S03]  /*da30*/  ISETP.GE.U32.AND P3, PT, R206, 0x7f000001, PT ;  /* 0x7f000001ce00780c */ /* 0x000fc60003f66070 */
[----:B------:R-:W-:Y:S01]  /*da40*/  IMAD.HI.U32 R8, R35, 0x7f000001, R8 ;  /* 0x7f00000123087827 */ /* 0x000fe200078e0008 */
[----:B------:R-:W-:Y:S02]  /*da50*/  @P0 IADD3 R223, PT, PT, R223, -0x7f000001, RZ ;  /* 0x80ffffffdfdf0810 */ /* 0x000fe40007ffe0ff */
[----:B------:R-:W-:Y:S02]  /*da60*/  @P4 IADD3 R209, PT, PT, R209, -0x7f000001, RZ ;  /* 0x80ffffffd1d14810 */ /* 0x000fe40007ffe0ff */
[----:B------:R-:W-:Y:S01]  /*da70*/  @P1 IADD3 R224, PT, PT, R224, -0x7f000001, RZ ;  /* 0x80ffffffe0e01810 */ /* 0x000fe20007ffe0ff */
[----:B------:R-:W-:Y:S01]  /*da80*/  IMAD.WIDE.U32 R12, R211, R41, RZ ;  /* 0x00000029d30c7225 */ /* 0x000fe200078e00ff */
[----:B------:R-:W-:Y:S01]  /*da90*/  ISETP.GE.U32.AND P0, PT, R220, 0x7f000001, PT ;  /* 0x7f000001dc00780c */ /* 0x000fe20003f06070 */
[----:B------:R-:W-:Y:S01]  /*daa0*/  ISETP.GE.U32.AND P4, PT, R8, 0x7f000001, PT ;  /* 0x7f0000010800780c */ /* 0x000fe20003f86070 */
[----:B------:R-:W-:Y:S01]  /*dab0*/  @P2 IADD3 R33, PT, PT, R33, -0x7f000001, RZ ;  /* 0x80ffffff21212810 */ /* 0x000fe20007ffe0ff */
[----:B------:R-:W-:Y:S01]  /*dac0*/  IMAD R35, R12, 0x7effffff, RZ ;  /* 0x7effffff0c237824 */ /* 0x000fe200078e02ff */
[----:B------:R-:W-:-:S02]  /*dad0*/  @P5 IADD3 R222, PT, PT, R222, -0x7f000001, RZ ;  /* 0x80ffffffdede5810 */ /* 0x000fc40007ffe0ff */
[----:B------:R-:W-:Y:S02]  /*dae0*/  @P6 IADD3 R219, PT, PT, R219, -0x7f000001, RZ ;  /* 0x80ffffffdbdb6810 */ /* 0x000fe40007ffe0ff */
[----:B------:R-:W-:Y:S01]  /*daf0*/  IADD3 R217, PT, PT, R223, R224, RZ ;  /* 0x000000e0dfd97210 */ /* 0x000fe20007ffe0ff */
[----:B------:R-:W-:Y:S01]  /*db00*/  ISETP.GE.U32.AND P1, PT, R34, 0x7f000001, PT ;  /* 0x7f0000012200780c */ /* 0x000fe20003f26070 */
[----:B------:R-:W-:Y:S01]  /*db10*/  ISETP.GE.U32.AND P2, PT, R221, 0x7f000001, PT ;  /* 0x7f000001dd00780c */ /* 0x000fe20003f46070 */
[----:B------:R-:W-:Y:S01]  /*db20*/  IMAD.HI.U32 R226, R35, 0x7f000001, R12 ;  /* 0x7f00000123e27827 */ /* 0x000fe200078e000c */
[----:B------:R-:W-:Y:S02]  /*db30*/  @P3 IADD3 R206, PT, PT, R206, -0x7f000001, RZ ;  /* 0x80ffffffcece3810 */ /* 0x000fe40007ffe0ff */
[----:B------:R-:W-:Y:S01]  /*db40*/  IADD3 R35, PT, PT, R222, R219, RZ ;  /* 0x000000dbde237210 */ /* 0x000fe20007ffe0ff */
[----:B------:R-:W-:Y:S01]  /*db50*/  ISETP.GE.U32.AND P3, PT, R217, 0x7f000001, PT ;  /* 0x7f000001d900780c */ /* 0x000fe20003f66070 */
[----:B------:R-:W-:-:S02]  /*db60*/  @P0 IADD3 R220, PT, PT, R220, -0x7f000001, RZ ;  /* 0x80ffffffdcdc0810 */ /* 0x000fc40007ffe0ff */
[----:B------:R-:W-:Y:S01]  /*db70*/  @P4 IADD3 R8, PT, PT, R8, -0x7f000001, RZ ;  /* 0x80ffffff08084810 */ /* 0x000fe20007ffe0ff */
[----:B------:R-:W-:Y:S01]  /*db80*/  ISETP.GE.U32.AND P0, PT, R226, 0x7f000001, PT ;  /* 0x7f000001e200780c */ /* 0x000fe20003f06070 */
[----:B------:R-:W-:Y:S01]  /*db90*/  ISETP.GE.U32.AND P4, PT, R35, 0x7f000001, PT ;  /* 0x7f0000012300780c */ /* 0x000fe20003f86070 */
[----:B------:R-:W-:Y:S01]  /*dba0*/  IMAD.WIDE.U32 R16, R19, R41, RZ ;  /* 0x0000002913107225 */ /* 0x000fe200078e00ff */
[----:B------:R-:W-:Y:S02]  /*dbb0*/  @P1 IADD3 R34, PT, PT, R34, -0x7f000001, RZ ;  /* 0x80ffffff22221810 */ /* 0x000fe40007ffe0ff */
[----:B------:R-:W-:Y:S02]  /*dbc0*/  @P2 IADD3 R221, PT, PT, R221, -0x7f000001, RZ ;  /* 0x80ffffffdddd2810 */ /* 0x000fe40007ffe0ff */
[----:B------:R-:W-:Y:S01]  /*dbd0*/  IADD3 R220, PT, PT, R209, R220, RZ ;  /* 0x000000dcd1dc7210 */ /* 0x000fe20007ffe0ff */
[----:B------:R-:W-:Y:S01]  /*dbe0*/  IMAD R9, R16, 0x7effffff, RZ ;  /* 0x7effffff10097824 */ /* 0x000fe200078e02ff */
[----:B------:R-:W-:-:S02]  /*dbf0*/  @P3 IADD3 R217, PT, PT, R217, -0x7f000001, RZ ;  /* 0x80ffffffd9d93810 */ /* 0x000fc40007ffe0ff */
[----:B------:R-:W-:Y:S01]  /*dc00*/  IADD3 R34, PT, PT, R34, R221, RZ ;  /* 0x000000dd22227210 */ /* 0x000fe20007ffe0ff */
[----:B------:R-:W-:Y:S01]  /*dc10*/  IMAD.HI.U32 R223, R9, 0x7f000001, R16 ;  /* 0x7f00000109df7827 */ /* 0x000fe200078e0010 */
[----:B------:R-:W-:Y:S02]  /*dc20*/  @P0 IADD3 R226, PT, PT, R226, -0x7f000001, RZ ;  /* 0x80ffffffe2e20810 */ /* 0x000fe40007ffe0ff */
[----:B------:R-:W-:Y:S02]  /*dc30*/  @P4 IADD3 R35, PT, PT, R35, -0x7f000001, RZ ;  /* 0x80ffffff23234810 */ /* 0x000fe40007ffe0ff */
[----:B------:R-:W-:Y:S01]  /*dc40*/  IADD3 R217, PT, PT, R217, R8, RZ ;  /* 0x00000008d9d97210 */ /* 0x000fe20007ffe0ff */
[----:B------:R-:W-:Y:S01]  /*dc50*/  IMAD.WIDE.U32 R12, R211, R40, RZ ;  /* 0x00000028d30c7225 */ /* 0x000fe200078e00ff */
[----:B------:R-:W-:Y:S01]  /*dc60*/  ISETP.GE.U32.AND P4, PT, R220, 0x7f000001, PT ;  /* 0x7f000001dc00780c */ /* 0x000fe20003f86070 */
[----:B------:R-:W-:Y:S02]  /*dc70*/  ISETP.GE.U32.AND P0, PT, R34, 0x7f000001, PT ;  /* 0x7f0000012200780c */ /* 0x000fe40003f06070 */
[----:B------:R-:W-:-:S04]  /*dc80*/  IMAD.WIDE.U32 R8, R215, UR8, RZ ;  /* 0x00000008d7087c25 */ /* 0x000fc8000f8e00ff */
[----:B------:R-:W-:Y:S02]  /*dc90*/  IMAD R209, R12, 0x7effffff, RZ ;  /* 0x7effffff0cd17824 */ /* 0x000fe400078e02ff */
[----:B------:R-:W-:Y:S01]  /*dca0*/  IMAD R219, R8, 0x7effffff, RZ ;  /* 0x7effffff08db7824 */ /* 0x000fe200078e02ff */
[----:B------:R-:W-:Y:S01]  /*dcb0*/  IADD3 R222, PT, PT, R35, R226, RZ ;  /* 0x000000e223de7210 */ /* 0x000fe20007ffe0ff */
[----:B------:R-:W-:Y:S01]  /*dcc0*/  IMAD.HI.U32 R221, R209, 0x7f000001, R12 ;  /* 0x7f000001d1dd7827 */ /* 0x000fe200078e000c */
[----:B------:R-:W-:Y:S01]  /*dcd0*/  ISETP.GE.U32.AND P3, PT, R15, 0x7f000001, PT ;  /* 0x7f0000010f00780c */ /* 0x000fe20003f66070 */
[----:B------:R-:W-:Y:S02]  /*dce0*/  @P4 IADD3 R220, PT, PT, R220, -0x7f000001, RZ ;  /* 0x80ffffffdcdc4810 */ /* 0x000fe40007ffe0ff */
[----:B------:R-:W-:Y:S01]  /*dcf0*/  @P0 IADD3 R34, PT, PT, R34, -0x7f000001, RZ ;  /* 0x80ffffff22220810 */ /* 0x000fe20007ffe0ff */
[----:B------:R-:W-:Y:S01]  /*dd00*/  IMAD.HI.U32 R209, R219, 0x7f000001, R8 ;  /* 0x7f000001dbd17827 */ /* 0x000fe200078e0008 */
[----:B------:R-:W-:Y:S01]  /*dd10*/  ISETP.GE.U32.AND P2, PT, R223, 0x7f000001, PT ;  /* 0x7f000001df00780c */ /* 0x000fe20003f46070 */
[----:B------:R-:W-:Y:S01]  /*dd20*/  ISETP.GE.U32.AND P0, PT, R222, 0x7f000001, PT ;  /* 0x7f000001de00780c */ /* 0x000fe20003f06070 */
[----:B------:R-:W-:Y:S01]  /*dd30*/  ISETP.GE.U32.AND P6, PT, R217, 0x7f000001, PT ;  /* 0x7f000001d900780c */ /* 0x000fe20003fc6070 */
[----:B------:R-:W-:Y:S01]  /*dd40*/  IADD3 R206, PT, PT, R33, R206, RZ ;  /* 0x000000ce21ce7210 */ /* 0x000fe20007ffe0ff */
[----:B------:R-:W-:Y:S01]  /*dd50*/  ISETP.GE.U32.AND P4, PT, R209, 0x7f000001, PT ;  /* 0x7f000001d100780c */ /* 0x000fe20003f86070 */
[----:B------:R-:W-:Y:S01]  /*dd60*/  ISETP.GE.U32.AND P1, PT, R213, 0x7f000001, PT ;  /* 0x7f000001d500780c */ /* 0x000fe20003f26070 */
[----:B------:R-:W-:Y:S01]  /*dd70*/  IMAD.WIDE.U32 R16, R19, R40, RZ ;  /* 0x0000002813107225 */ /* 0x000fe200078e00ff */
[----:B------:R-:W2:Y:S01]  /*dd80*/  LDL R226, [R1+0x110] ;  /* 0x0001100001e27983 */ /* 0x000ea20000100800 */
[----:B------:R-:W-:Y:S01]  /*dd90*/  ISETP.GE.U32.AND P5, PT, R206, 0x7f000001, PT ;  /* 0x7f000001ce00780c */ /* 0x000fe20003fa6070 */
[----:B------:R-:W-:Y:S01]  /*dda0*/  @P3 IADD3 R15, PT, PT, R15, -0x7f000001, RZ ;  /* 0x80ffffff0f0f3810 */ /* 0x000fe20007ffe0ff */
[----:B------:R-:W-:-:S03]  /*ddb0*/  ISETP.GE.U32.AND P3, PT, R208, 0x7f000001, PT ;  /* 0x7f000001d000780c */ /* 0x000fc60003f66070 */
[----:B------:R-:W-:Y:S02]  /*ddc0*/  @P2 IADD3 R223, PT, PT, R223, -0x7f000001, RZ ;  /* 0x80ffffffdfdf2810 */ /* 0x000fe40007ffe0ff */
[----:B------:R-:W-:Y:S02]  /*ddd0*/  @P0 IADD3 R222, PT, PT, R222, -0x7f000001, RZ ;  /* 0x80ffffffdede0810 */ /* 0x000fe40007ffe0ff */
[----:B------:R-:W-:Y:S01]  /*dde0*/  @P6 IADD3 R217, PT, PT, R217, -0x7f000001, RZ ;  /* 0x80ffffffd9d96810 */ /* 0x000fe20007ffe0ff */
[----:B------:R-:W-:Y:S01]  /*ddf0*/  ISETP.GE.U32.AND P2, PT, R18, 0x7f000001, PT ;  /* 0x7f0000011200780c */ /* 0x000fe20003f46070 */
[----:B------:R-:W-:Y:S02]  /*de00*/  @P4 IADD3 R209, PT, PT, R209, -0x7f000001, RZ ;  /* 0x80ffffffd1d14810 */ /* 0x000fe40007ffe0ff */
[----:B------:R-:W-:Y:S01]  /*de10*/  @P1 IADD3 R213, PT, PT, R213, -0x7f000001, RZ ;  /* 0x80ffffffd5d51810 */ /* 0x000fe20007ffe0ff */
[----:B------:R-:W-:Y:S01]  /*de20*/  IMAD R33, R16, 0x7effffff, RZ ;  /* 0x7effffff10217824 */ /* 0x000fe200078e02ff */
[----:B------:R-:W-:Y:S01]  /*de30*/  ISETP.GE.U32.AND P1, PT, R11, 0x7f000001, PT ;  /* 0x7f0000010b00780c */ /* 0x000fe20003f26070 */
[----:B------:R-:W-:Y:S01]  /*de40*/  IMAD.WIDE.U32 R8, R217, UR9, RZ ;  /* 0x00000009d9087c25 */ /* 0x000fe2000f8e00ff */
[----:B------:R-:W-:-:S02]  /*de50*/  IADD3 R222, PT, PT, R222, R209, RZ ;  /* 0x000000d1dede7210 */ /* 0x000fc40007ffe0ff */
[----:B------:R-:W-:Y:S02]  /*de60*/  IADD3 R34, PT, PT, R34, R223, RZ ;  /* 0x000000df22227210 */ /* 0x000fe40007ffe0ff */
[----:B------:R-:W-:Y:S01]  /*de70*/  @P5 IADD3 R206, PT, PT, R206, -0x7f000001, RZ ;  /* 0x80ffffffcece5810 */ /* 0x000fe20007ffe0ff */
[----:B------:R-:W-:Y:S01]  /*de80*/  IMAD.HI.U32 R224, R33, 0x7f000001, R16 ;  /* 0x7f00000121e07827 */ /* 0x000fe200078e0010 */
[----:B------:R-:W-:Y:S02]  /*de90*/  IADD3 R213, PT, PT, R220, R213, RZ ;  /* 0x000000d5dcd57210 */ /* 0x000fe40007ffe0ff */
[----:B------:R-:W-:Y:S01]  /*dea0*/  @P3 IADD3 R208, PT, PT, R208, -0x7f000001, RZ ;  /* 0x80ffffffd0d03810 */ /* 0x000fe20007ffe0ff */
[----:B------:R-:W-:Y:S01]  /*deb0*/  ISETP.GE.U32.AND P4, PT, R222, 0x7f000001, PT ;  /* 0x7f000001de00780c */ /* 0x000fe20003f86070 */
[----:B------:R-:W-:Y:S01]  /*dec0*/  IMAD R13, R8, 0x7effffff, RZ ;  /* 0x7effffff080d7824 */ /* 0x000fe200078e02ff */
[----:B------:R-:W-:Y:S01]  /*ded0*/  ISETP.GE.U32.AND P0, PT, R221, 0x7f000001, PT ;  /* 0x7f000001dd00780c */ /* 0x000fe20003f06070 */
[----:B------:R-:W-:Y:S01]  /*dee0*/  IMAD.WIDE.U32 R16, R244, UR9, RZ ;  /* 0x00000009f4107c25 */ /* 0x000fe2000f8e00ff */
[----:B------:R-:W-:Y:S01]  /*def0*/  ISETP.GE.U32.AND P3, PT, R34, 0x7f000001, PT ;  /* 0x7f0000012200780c */ /* 0x000fe20003f66070 */
[----:B------:R-:W-:-:S02]  /*df00*/  IADD3 R33, PT, PT, R206, R15, RZ ;  /* 0x0000000fce217210 */ /* 0x000fc40007ffe0ff */
[----:B------:R-:W-:Y:S01]  /*df10*/  @P2 IADD3 R18, PT, PT, R18, -0x7f000001, RZ ;  /* 0x80ffffff12122810 */ /* 0x000fe20007ffe0ff */
[----:B------:R-:W-:Y:S01]  /*df20*/  IMAD.HI.U32 R223, R13, 0x7f000001, R8 ;  /* 0x7f0000010ddf7827 */ /* 0x000fe200078e0008 */
[----:B------:R-:W-:Y:S01]  /*df30*/  ISETP.GE.U32.AND P6, PT, R224, 0x7f000001, PT ;  /* 0x7f000001e000780c */ /* 0x000fe20003fc6070 */
[----:B------:R-:W-:Y:S02]  /*df40*/  ISETP.GE.U32.AND P2, PT, R213, 0x7f000001, PT ;  /* 0x7f000001d500780c */ /* 0x000fe40003f46070 */
[----:B------:R-:W-:Y:S02]  /*df50*/  IMAD R15, R16, 0x7effffff, RZ ;  /* 0x7effffff100f7824 */ /* 0x000fe400078e02ff */
[----:B------:R-:W-:Y:S01]  /*df60*/  IMAD.WIDE.U32 R12, R19, R39, RZ ;  /* 0x00000027130c7225 */ /* 0x000fe200078e00ff */
[----:B------:R-:W-:-:S03]  /*df70*/  @P1 IADD3 R11, PT, PT, R11, -0x7f000001, RZ ;  /* 0x80ffffff0b0b1810 */ /* 0x000fc60007ffe0ff */
[----:B------:R-:W-:Y:S02]  /*df80*/  IMAD R35, R12, 0x7effffff, RZ ;  /* 0x7effffff0c237824 */ /* 0x000fe400078e02ff */
[----:B------:R-:W-:Y:S01]  /*df90*/  IMAD.HI.U32 R16, R15, 0x7f000001, R16 ;  /* 0x7f0000010f107827 */ /* 0x000fe200078e0010 */
[----:B------:R-:W-:Y:S01]  /*dfa0*/  @P4 IADD3 R222, PT, PT, R222, -0x7f000001, RZ ;  /* 0x80ffffffdede4810 */ /* 0x000fe20007ffe0ff */
[----:B------:R-:W-:Y:S01]  /*dfb0*/  ISETP.GE.U32.AND P1, PT, R33, 0x7f000001, PT ;  /* 0x7f0000012100780c */ /* 0x000fe20003f26070 */
[----:B------:R-:W-:Y:S01]  /*dfc0*/  ISETP.GE.U32.AND P5, PT, R223, 0x7f000001, PT ;  /* 0x7f000001df00780c */ /* 0x000fe20003fa6070 */
[----:B------:R-:W-:Y:S01]  /*dfd0*/  IMAD.HI.U32 R206, R35, 0x7f000001, R12 ;  /* 0x7f00000123ce7827 */ /* 0x000fe200078e000c */
[----:B------:R-:W-:Y:S02]  /*dfe0*/  IADD3 R11, PT, PT, R11, R208, RZ ;  /* 0x000000d00b0b7210 */ /* 0x000fe40007ffe0ff */
[----:B------:R-:W-:Y:S02]  /*dff0*/  @P0 IADD3 R221, PT, PT, R221, -0x7f000001, RZ ;  /* 0x80ffffffdddd0810 */ /* 0x000fe40007ffe0ff */
[----:B------:R-:W-:Y:S01]  /*e000*/  @P3 IADD3 R34, PT, PT, R34, -0x7f000001, RZ ;  /* 0x80ffffff22223810 */ /* 0x000fe20007ffe0ff */
[----:B------:R-:W-:Y:S01]  /*e010*/  ISETP.GE.U32.AND P4, PT, R16, 0x7f000001, PT ;  /* 0x7f0000011000780c */ /* 0x000fe20003f86070 */
[----:B------:R0:W2:Y:S01]  /*e020*/  LD.E R12, desc[UR12][R6.64+0x200] ;  /* 0x0002000c060c7980 */ /* 0x0000a2000c101900 */
[----:B------:R-:W-:Y:S01]  /*e030*/  IMAD.WIDE.U32 R8, R211, R39, RZ ;  /* 0x00000027d3087225 */ /* 0x000fe200078e00ff */
[----:B------:R-:W-:-:S02]  /*e040*/  @P6 IADD3 R224, PT, PT, R224, -0x7f000001, RZ ;  /* 0x80ffffffe0e06810 */ /* 0x000fc40007ffe0ff */
[----:B------:R-:W-:Y:S01]  /*e050*/  @P2 IADD3 R213, PT, PT, R213, -0x7f000001, RZ ;  /* 0x80ffffffd5d52810 */ /* 0x000fe20007ffe0ff */
[----:B------:R-:W-:Y:S01]  /*e060*/  ISETP.GE.U32.AND P6, PT, R11, 0x7f000001, PT ;  /* 0x7f0000010b00780c */ /* 0x000fe20003fc6070 */
[----:B------:R-:W-:Y:S01]  /*e070*/  IMAD R219, R8, 0x7effffff, RZ ;  /* 0x7effffff08db7824 */ /* 0x000fe200078e02ff */
[----:B------:R-:W-:Y:S02]  /*e080*/  IADD3 R34, PT, PT, R34, R221, RZ ;  /* 0x000000dd22227210 */ /* 0x000fe40007ffe0ff */
[----:B------:R-:W-:Y:S01]  /*e090*/  IADD3 R13, PT, PT, R213, R224, RZ ;  /* 0x000000e0d50d7210 */ /* 0x000fe20007ffe0ff */
[----:B------:R-:W-:Y:S01]  /*e0a0*/  IMAD.HI.U32 R220, R219, 0x7f000001, R8 ;  /* 0x7f000001dbdc7827 */ /* 0x000fe200078e0008 */
[----:B------:R-:W-:Y:S01]  /*e0b0*/  ISETP.GE.U32.AND P0, PT, R206, 0x7f000001, PT ;  /* 0x7f000001ce00780c */ /* 0x000fe20003f06070 */
[----:B------:R-:W-:Y:S01]  /*e0c0*/  ISETP.GE.U32.AND P3, PT, R34, 0x7f000001, PT ;  /* 0x7f0000012200780c */ /* 0x000fe20003f66070 */
[----:B------:R-:W-:Y:S02]  /*e0d0*/  @P1 IADD3 R33, PT, PT, R33, -0x7f000001, RZ ;  /* 0x80ffffff21211810 */ /* 0x000fe40007ffe0ff */
[----:B------:R-:W-:-:S02]  /*e0e0*/  @P5 IADD3 R223, PT, PT, R223, -0x7f000001, RZ ;  /* 0x80ffffffdfdf5810 */ /* 0x000fc40007ffe0ff */
[----:B------:R-:W-:Y:S01]  /*e0f0*/  @P4 IADD3 R16, PT, PT, R16, -0x7f000001, RZ ;  /* 0x80ffffff10104810 */ /* 0x000fe20007ffe0ff */
[----:B------:R-:W-:Y:S01]  /*e100*/  ISETP.GE.U32.AND P5, PT, R220, 0x7f000001, PT ;  /* 0x7f000001dc00780c */ /* 0x000fe20003fa6070 */
[----:B------:R-:W-:Y:S01]  /*e110*/  ISETP.GE.U32.AND P4, PT, R13, 0x7f000001, PT ;  /* 0x7f0000010d00780c */ /* 0x000fe20003f86070 */
[----:B------:R-:W-:Y:S01]  /*e120*/  IMAD.WIDE.U32 R8, R211, R38, RZ ;  /* 0x00000026d3087225 */ /* 0x000fe200078e00ff */
[----:B------:R-:W-:Y:S02]  /*e130*/  IADD3 R33, PT, PT, R33, R18, RZ ;  /* 0x0000001221217210 */ /* 0x000fe40007ffe0ff */
[----:B------:R-:W-:Y:S02]  /*e140*/  @P6 IADD3 R11, PT, PT, R11, -0x7f000001, RZ ;  /* 0x80ffffff0b0b6810 */ /* 0x000fe40007ffe0ff */
[----:B------:R-:W-:Y:S01]  /*e150*/  IADD3 R213, PT, PT, R222, R223, RZ ;  /* 0x000000dfded57210 */ /* 0x000fe20007ffe0ff */
[----:B------:R-:W-:Y:S01]  /*e160*/  IMAD R15, R8, 0x7effffff, RZ ;  /* 0x7effffff080f7824 */ /* 0x000fe200078e02ff */
[----:B------:R-:W2:Y:S01]  /*e170*/  LDL R224, [R1+0x11c] ;  /* 0x00011c0001e07983 */ /* 0x000ea20000100800 */
[----:B0-----:R-:W-:Y:S01]  /*e180*/  IMAD.WIDE.U32 R6, R217, UR8, RZ ;  /* 0x00000008d9067c25 */ /* 0x001fe2000f8e00ff */
[----:B------:R-:W-:Y:S01]  /*e190*/  ISETP.GE.U32.AND P2, PT, R33, 0x7f000001, PT ;  /* 0x7f0000012100780c */ /* 0x000fe20003f46070 */
[----:B------:R-:W-:-:S02]  /*e1a0*/  IADD3 R18, PT, PT, R11, R16, RZ ;  /* 0x000000100b127210 */ /* 0x000fc40007ffe0ff */
[----:B------:R-:W-:Y:S01]  /*e1b0*/  @P3 IADD3 R34, PT, PT, R34, -0x7f000001, RZ ;  /* 0x80ffffff22223810 */ /* 0x000fe20007ffe0ff */
[----:B------:R-:W-:Y:S01]  /*e1c0*/  IMAD.HI.U32 R232, R15, 0x7f000001, R8 ;  /* 0x7f0000010fe87827 */ /* 0x000fe200078e0008 */
[----:B------:R-:W-:Y:S01]  /*e1d0*/  @P0 IADD3 R206, PT, PT, R206, -0x7f000001, RZ ;  /* 0x80ffffffcece0810 */ /* 0x000fe20007ffe0ff */
[----:B------:R-:W-:Y:S01]  /*e1e0*/  ISETP.GE.U32.AND P0, PT, R213, 0x7f000001, PT ;  /* 0x7f000001d500780c */ /* 0x000fe20003f06070 */
[----:B------:R-:W-:Y:S01]  /*e1f0*/  ISETP.GE.U32.AND P1, PT, R210, 0x7f000001, PT ;  /* 0x7f000001d200780c */ /* 0x000fe20003f26070 */
[----:B------:R-:W-:Y:S01]  /*e200*/  IMAD R15, R6, 0x7effffff, RZ ;  /* 0x7effffff060f7824 */ /* 0x000fe200078e02ff */
[----:B------:R-:W-:Y:S02]  /*e210*/  @P5 IADD3 R220, PT, PT, R220, -0x7f000001, RZ ;  /* 0x80ffffffdcdc5810 */ /* 0x000fe40007ffe0ff */
[----:B------:R-:W-:Y:S02]  /*e220*/  @P4 IADD3 R13, PT, PT, R13, -0x7f000001, RZ ;  /* 0x80ffffff0d0d4810 */ /* 0x000fe40007ffe0ff */
[----:B------:R-:W-:Y:S01]  /*e230*/  IADD3 R8, PT, PT, R34, R209, RZ ;  /* 0x000000d122087210 */ /* 0x000fe20007ffe0ff */
[----:B------:R-:W-:Y:S01]  /*e240*/  IMAD.HI.U32 R15, R15, 0x7f000001, R6 ;  /* 0x7f0000010f0f7827 */ /* 0x000fe200078e0006 */
[----:B------:R-:W-:Y:S01]  /*e250*/  ISETP.GE.U32.AND P3, PT, R18, 0x7f000001, PT ;  /* 0x7f0000011200780c */ /* 0x000fe20003f66070 */
[----:B------:R-:W2:Y:S01]  /*e260*/  LDL R222, [R1+0x114] ;  /* 0x0001140001de7983 */ /* 0x000ea20000100800 */
[----:B------:R-:W-:Y:S01]  /*e270*/  IADD3 R16, PT, PT, R13, R220, RZ ;  /* 0x000000dc0d107210 */ /* 0x000fe20007ffe0ff */
[----:B------:R-:W-:Y:S01]  /*e280*/  ISETP.GE.U32.AND P4, PT, R8, 0x7f000001, PT ;  /* 0x7f0000010800780c */ /* 0x000fe20003f86070 */
[----:B------:R-:W-:Y:S01]  /*e290*/  ISETP.GE.U32.AND P5, PT, R15, 0x7f000001, PT ;  /* 0x7f0000010f00780c */ /* 0x000fe20003fa6070 */
[----:B------:R-:W-:-:S02]  /*e2a0*/  @P2 IADD3 R33, PT, PT, R33, -0x7f000001, RZ ;  /* 0x80ffffff21212810 */ /* 0x000fc40007ffe0ff */
[----:B------:R-:W-:Y:S01]  /*e2b0*/  @P0 IADD3 R213, PT, PT, R213, -0x7f000001, RZ ;  /* 0x80ffffffd5d50810 */ /* 0x000fe20007ffe0ff */
[----:B------:R-:W-:Y:S01]  /*e2c0*/  ISETP.GE.U32.AND P2, PT, R16, 0x7f000001, PT ;  /* 0x7f0000011000780c */ /* 0x000fe20003f46070 */
[----:B------:R-:W-:Y:S02]  /*e2d0*/  @P1 IADD3 R210, PT, PT, R210, -0x7f000001, RZ ;  /* 0x80ffffffd2d21810 */ /* 0x000fe40007ffe0ff */
[----:B------:R-:W-:Y:S01]  /*e2e0*/  IADD3 R33, PT, PT, R33, R206, RZ ;  /* 0x000000ce21217210 */ /* 0x000fe20007ffe0ff */
[----:B------:R-:W-:Y:S01]  /*e2f0*/  IMAD.WIDE.U32 R6, R213, UR9, RZ ;  /* 0x00000009d5067c25 */ /* 0x000fe2000f8e00ff */
[----:B------:R-:W-:Y:S01]  /*e300*/  @P3 IADD3 R18, PT, PT, R18, -0x7f000001, RZ ;  /* 0x80ffffff12123810 */ /* 0x000fe20007ffe0ff */
[----:B------:R-:W-:Y:S01]  /*e310*/  ISETP.GE.U32.AND P3, PT, R232, 0x7f000001, PT ;  /* 0x7f000001e800780c */ /* 0x000fe20003f66070 */
[----:B------:R-:W-:Y:S02]  /*e320*/  IADD3 R210, PT, PT, R210, R208, RZ ;  /* 0x000000d0d2d27210 */ /* 0x000fe40007ffe0ff */
[----:B------:R-:W-:-:S02]  /*e330*/  @P4 IADD3 R8, PT, PT, R8, -0x7f000001, RZ ;  /* 0x80ffffff08084810 */ /* 0x000fc40007ffe0ff */
[----:B------:R-:W-:Y:S01]  /*e340*/  @P5 IADD3 R15, PT, PT, R15, -0x7f000001, RZ ;  /* 0x80ffffff0f0f5810 */ /* 0x000fe20007ffe0ff */
[----:B------:R-:W-:Y:S01]  /*e350*/  IMAD R9, R6, 0x7effffff, RZ ;  /* 0x7effffff06097824 */ /* 0x000fe200078e02ff */
[----:B------:R-:W-:Y:S01]  /*e360*/  ISETP.GE.U32.AND P5, PT, R33, 0x7f000001, PT ;  /* 0x7f0000012100780c */ /* 0x000fe20003fa6070 */
[----:B------:R-:W-:Y:S01]  /*e370*/  ISETP.GE.U32.AND P0, PT, R210, 0x7f000001, PT ;  /* 0x7f000001d200780c */ /* 0x000fe20003f06070 */
[----:B------:R-:W-:Y:S01]  /*e380*/  ISETP.GE.U32.AND P1, PT, R207, 0x7f000001, PT ;  /* 0x7f000001cf00780c */ /* 0x000fe20003f26070 */
[----:B------:R-:W-:Y:S01]  /*e390*/  @P2 IADD3 R16, PT, PT, R16, -0x7f000001, RZ ;  /* 0x80ffffff10102810 */ /* 0x000fe20007ffe0ff */
[----:B------:R-:W-:Y:S01]  /*e3a0*/  IMAD.HI.U32 R34, R9, 0x7f000001, R6 ;  /* 0x7f00000109227827 */ /* 0x000fe200078e0006 */
[----:B------:R-:W-:Y:S02]  /*e3b0*/  IADD3 R223, PT, PT, R8, R15, RZ ;  /* 0x0000000f08df7210 */ /* 0x000fe40007ffe0ff */
[----:B------:R-:W-:Y:S02]  /*e3c0*/  @P3 IADD3 R232, PT, PT, R232, -0x7f000001, RZ ;  /* 0x80ffffffe8e83810 */ /* 0x000fe40007ffe0ff */
[----:B------:R-:W-:Y:S01]  /*e3d0*/  IADD3 R230, PT, PT, R16, R209, RZ ;  /* 0x000000d110e67210 */ /* 0x000fe20007ffe0ff */
[----:B------:R-:W-:Y:S01]  /*e3e0*/  ISETP.GE.U32.AND P2, PT, R223, 0x7f000001, PT ;  /* 0x7f000001df00780c */ /* 0x000fe20003f46070 */
[----:B------:R-:W-:Y:S01]  /*e3f0*/  ISETP.GE.U32.AND P3, PT, R34, 0x7f000001, PT ;  /* 0x7f0000012200780c */ /* 0x000fe20003f66070 */
[----:B------:R-:W2:Y:S01]  /*e400*/  LDL.64 R16, [R1+0x100] ;  /* 0x0001000001107983 */ /* 0x000ea20000100a00 */
[----:B------:R-:W-:Y:S01]  /*e410*/  ISETP.GE.U32.AND P4, PT, R21, 0x7f000001, PT ;  /* 0x7f0000011500780c */ /* 0x000fe20003f86070 */
[----:B------:R-:W-:Y:S01]  /*e420*/  IMAD.WIDE.U32 R6, R18, UR9, RZ ;  /* 0x0000000912067c25 */ /* 0x000fe2000f8e00ff */
[----:B------:R-:W-:-:S02]  /*e430*/  @P5 IADD3 R33, PT, PT, R33, -0x7f000001, RZ ;  /* 0x80ffffff21215810 */ /* 0x000fc40007ffe0ff */
[----:B------:R-:W-:Y:S02]  /*e440*/  @P0 IADD3 R210, PT, PT, R210, -0x7f000001, RZ ;  /* 0x80ffffffd2d20810 */ /* 0x000fe40007ffe0ff */
[----:B------:R-:W-:Y:S01]  /*e450*/  @P1 IADD3 R207, PT, PT, R207, -0x7f000001, RZ ;  /* 0x80ffffffcfcf1810 */ /* 0x000fe20007ffe0ff */
[----:B------:R-:W-:Y:S01]  /*e460*/  IMAD R9, R6, 0x7effffff, RZ ;  /* 0x7effffff06097824 */ /* 0x000fe200078e02ff */
[----:B------:R-:W-:Y:S01]  /*e470*/  ISETP.GE.U32.AND P1, PT, R230, 0x7f000001, PT ;  /* 0x7f000001e600780c */ /* 0x000fe20003f26070 */
[----:B------:R-:W-:Y:S02]  /*e480*/  IADD3 R8, PT, PT, R33, R232, RZ ;  /* 0x000000e821087210 */ /* 0x000fe40007ffe0ff */
[----:B------:R-:W-:Y:S01]  /*e490*/  IMAD.HI.U32 R11, R9, 0x7f000001, R6 ;  /* 0x7f000001090b7827 */ /* 0x000fe200078e0006 */
[----:B------:R-:W-:Y:S02]  /*e4a0*/  IADD3 R220, PT, PT, R210, R207, RZ ;  /* 0x000000cfd2dc7210 */ /* 0x000fe40007ffe0ff */
[----:B------:R-:W-:-:S02]  /*e4b0*/  @P2 IADD3 R223, PT, PT, R223, -0x7f000001, RZ ;  /* 0x80ffffffdfdf2810 */ /* 0x000fc40007ffe0ff */
[----:B------:R-:W-:Y:S02]  /*e4c0*/  @P3 IADD3 R34, PT, PT, R34, -0x7f000001, RZ ;  /* 0x80ffffff22223810 */ /* 0x000fe40007ffe0ff */
[----:B------:R-:W-:Y:S01]  /*e4d0*/  @P4 IADD3 R21, PT, PT, R21, -0x7f000001, RZ ;  /* 0x80ffffff15154810 */ /* 0x000fe20007ffe0ff */
[----:B------:R-:W-:Y:S01]  /*e4e0*/  ISETP.GE.U32.AND P5, PT, R8, 0x7f000001, PT ;  /* 0x7f0000010800780c */ /* 0x000fe20003fa6070 */
[----:B------:R-:W-:Y:S01]  /*e4f0*/  IMAD.WIDE.U32 R6, R213, UR8, RZ ;  /* 0x00000008d5067c25 */ /* 0x000fe2000f8e00ff */
[----:B------:R-:W-:Y:S01]  /*e500*/  ISETP.GE.U32.AND P0, PT, R220, 0x7f000001, PT ;  /* 0x7f000001dc00780c */ /* 0x000fe20003f06070 */
[----:B------:R-:W-:Y:S01]  /*e510*/  ISETP.GE.U32.AND P4, PT, R11, 0x7f000001, PT ;  /* 0x7f0000010b00780c */ /* 0x000fe20003f86070 */
[----:B------:R-:W-:Y:S02]  /*e520*/  IADD3 R223, PT, PT, R223, R34, RZ ;  /* 0x00000022dfdf7210 */ /* 0x000fe40007ffe0ff */
[----:B------:R-:W-:Y:S01]  /*e530*/  IADD3 R210, PT, PT, R21, R208, RZ ;  /* 0x000000d015d27210 */ /* 0x000fe20007ffe0ff */
[----:B------:R-:W-:Y:S01]  /*e540*/  IMAD R9, R6, 0x7effffff, RZ ;  /* 0x7effffff06097824 */ /* 0x000fe200078e02ff */
[----:B------:R-:W-:Y:S01]  /*e550*/  @P1 IADD3 R230, PT, PT, R230, -0x7f000001, RZ ;  /* 0x80ffffffe6e61810 */ /* 0x000fe20007ffe0ff */
[----:B------:R-:W-:-:S02]  /*e560*/  ISETP.GE.U32.AND P2, PT, R223, 0x7f000001, PT ;  /* 0x7f000001df00780c */ /* 0x000fc40003f46070 */
[----:B------:R-:W-:Y:S01]  /*e570*/  IMAD.HI.U32 R206, R9, 0x7f000001, R6 ;  /* 0x7f00000109ce7827 */ /* 0x000fe200078e0006 */
[----:B------:R-:W-:Y:S01]  /*e580*/  ISETP.GE.U32.AND P1, PT, R20, 0x7f000001, PT ;  /* 0x7f0000011400780c */ /* 0x000fe20003f26070 */
[----:B------:R-:W-:Y:S01]  /*e590*/  ISETP.GE.U32.AND P3, PT, R210, 0x7f000001, PT ;  /* 0x7f000001d200780c */ /* 0x000fe20003f66070 */
[----:B------:R-:W-:Y:S02]  /*e5a0*/  IADD3 R9, PT, PT, R230, R15, RZ ;  /* 0x0000000fe6097210 */ /* 0x000fe40007ffe0ff */
[----:B------:R-:W-:Y:S02]  /*e5b0*/  @P5 IADD3 R8, PT, PT, R8, -0x7f000001, RZ ;  /* 0x80ffffff08085810 */ /* 0x000fe40007ffe0ff */
[----:B------:R-:W-:Y:S02]  /*e5c0*/  @P0 IADD3 R220, PT, PT, R220, -0x7f000001, RZ ;  /* 0x80ffffffdcdc0810 */ /* 0x000fe40007ffe0ff */
[----:B------:R-:W-:Y:S01]  /*e5d0*/  @P4 IADD3 R11, PT, PT, R11, -0x7f000001, RZ ;  /* 0x80ffffff0b0b4810 */ /* 0x000fe20007ffe0ff */
[----:B------:R-:W-:Y:S01]  /*e5e0*/  ISETP.GE.U32.AND P5, PT, R206, 0x7f000001, PT ;  /* 0x7f000001ce00780c */ /* 0x000fe20003fa6070 */
[----:B------:R-:W-:Y:S01]  /*e5f0*/  ISETP.GE.U32.AND P4, PT, R9, 0x7f000001, PT ;  /* 0x7f0000010900780c */ /* 0x000fe20003f86070 */
[----:B------:R-:W-:Y:S01]  /*e600*/  IMAD.WIDE.U32 R6, R18, UR8, RZ ;  /* 0x0000000812067c25 */ /* 0x000fe2000f8e00ff */
[----:B------:R-:W-:-:S02]  /*e610*/  IADD3 R8, PT, PT, R8, R209, RZ ;  /* 0x000000d108087210 */ /* 0x000fc40007ffe0ff */
[----:B------:R-:W-:Y:S02]  /*e620*/  IADD3 R220, PT, PT, R220, R11, RZ ;  /* 0x0000000bdcdc7210 */ /* 0x000fe40007ffe0ff */
[----:B------:R-:W-:Y:S01]  /*e630*/  @P2 IADD3 R223, PT, PT, R223, -0x7f000001, RZ ;  /* 0x80ffffffdfdf2810 */ /* 0x000fe20007ffe0ff */
[----:B------:R-:W-:Y:S01]  /*e640*/  IMAD R35, R6, 0x7effffff, RZ ;  /* 0x7effffff06237824 */ /* 0x000fe200078e02ff */
[----:B------:R-:W-:Y:S02]  /*e650*/  @P1 IADD3 R20, PT, PT, R20, -0x7f000001, RZ ;  /* 0x80ffffff14141810 */ /* 0x000fe40007ffe0ff */
[----:B------:R-:W-:Y:S01]  /*e660*/  @P3 IADD3 R210, PT, PT, R210, -0x7f000001, RZ ;  /* 0x80ffffffd2d23810 */ /* 0x000fe20007ffe0ff */
[----:B------:R-:W-:Y:S01]  /*e670*/  ISETP.GE.U32.AND P1, PT, R8, 0x7f000001, PT ;  /* 0x7f0000010800780c */ /* 0x000fe20003f26070 */
[----:B------:R-:W-:Y:S01]  /*e680*/  IMAD.HI.U32 R35, R35, 0x7f000001, R6 ;  /* 0x7f00000123237827 */ /* 0x000fe200078e0006 */
[----:B------:R-:W-:-:S03]  /*e690*/  ISETP.GE.U32.AND P0, PT, R220, 0x7f000001, PT ;  /* 0x7f000001dc00780c */ /* 0x000fc60003f06070 */
[----:B------:R-:W-:Y:S01]  /*e6a0*/  IMAD.WIDE.U32 R6, R223, UR9, RZ ;  /* 0x00000009df067c25 */ /* 0x000fe2000f8e00ff */
[----:B------:R-:W-:Y:S02]  /*e6b0*/  IADD3 R210, PT, PT, R210, R207, RZ ;  /* 0x000000cfd2d27210 */ /* 0x000fe40007ffe0ff */
[----:B------:R-:W-:Y:S02]  /*e6c0*/  @P4 IADD3 R9, PT, PT, R9, -0x7f000001, RZ ;  /* 0x80ffffff09094810 */ /* 0x000fe40007ffe0ff */
[----:B------:R-:W-:Y:S01]  /*e6d0*/  @P5 IADD3 R206, PT, PT, R206, -0x7f000001, RZ ;  /* 0x80ffffffcece5810 */ /* 0x000fe20007ffe0ff */
[----:B------:R-:W-:Y:S01]  /*e6e0*/  IMAD R11, R6, 0x7effffff, RZ ;  /* 0x7effffff060b7824 */ /* 0x000fe200078e02ff */
[----:B------:R-:W-:Y:S01]  /*e6f0*/  ISETP.GE.U32.AND P3, PT, R35, 0x7f000001, PT ;  /* 0x7f0000012300780c */ /* 0x000fe20003f66070 */
[----:B------:R-:W-:Y:S01]  /*e700*/  ISETP.GE.U32.AND P2, PT, R210, 0x7f000001, PT ;  /* 0x7f000001d200780c */ /* 0x000fe20003f46070 */
[----:B------:R-:W-:Y:S01]  /*e710*/  IADD3 R221, PT, PT, R9, R206, RZ ;  /* 0x000000ce09dd7210 */ /* 0x000fe20007ffe0ff */
[----:B------:R-:W-:Y:S01]  /*e720*/  IMAD.HI.U32 R34, R11, 0x7f000001, R6 ;  /* 0x7f0000010b227827 */ /* 0x000fe200078e0006 */
[----:B------:R-:W-:-:S02]  /*e730*/  IADD3 R20, PT, PT, R20, R208, RZ ;  /* 0x000000d014147210 */ /* 0x000fc40007ffe0ff */
[----:B------:R-:W-:Y:S02]  /*e740*/  @P1 IADD3 R8, PT, PT, R8, -0x7f000001, RZ ;  /* 0x80ffffff08081810 */ /* 0x000fe40007ffe0ff */
[----:B------:R-:W-:Y:S01]  /*e750*/  @P0 IADD3 R220, PT, PT, R220, -0x7f000001, RZ ;  /* 0x80ffffffdcdc0810 */ /* 0x000fe20007ffe0ff */
[----:B------:R-:W-:Y:S01]  /*e760*/  ISETP.GE.U32.AND P4, PT, R221, 0x7f000001, PT ;  /* 0x7f000001dd00780c */ /* 0x000fe20003f86070 */
[----:B------:R-:W-:Y:S01]  /*e770*/  ISETP.GE.U32.AND P5, PT, R34, 0x7f000001, PT ;  /* 0x7f0000012200780c */ /* 0x000fe20003fa6070 */
[----:B------:R-:W-:Y:S01]  /*e780*/  ISETP.GE.U32.AND P1, PT, R20, 0x7f000001, PT ;  /* 0x7f0000011400780c */ /* 0x000fe20003f26070 */
[----:B------:R-:W-:Y:S01]  /*e790*/  IADD3 R11, PT, PT, R8, R15, RZ ;  /* 0x0000000f080b7210 */ /* 0x000fe20007ffe0ff */
[----:B------:R-:W-:Y:S01]  /*e7a0*/  IMAD.WIDE.U32 R6, R220, UR9, RZ ;  /* 0x00000009dc067c25 */ /* 0x000fe2000f8e00ff */
[----:B------:R-:W-:Y:S02]  /*e7b0*/  @P3 IADD3 R35, PT, PT, R35, -0x7f000001, RZ ;  /* 0x80ffffff23233810 */ /* 0x000fe40007ffe0ff */
[----:B------:R-:W-:Y:S01]  /*e7c0*/  @P2 IADD3 R210, PT, PT, R210, -0x7f000001, RZ ;  /* 0x80ffffffd2d22810 */ /* 0x000fe20007ffe0ff */
[----:B------:R-:W-:Y:S01]  /*e7d0*/  ISETP.GE.U32.AND P0, PT, R11, 0x7f000001, PT ;  /* 0x7f0000010b00780c */ /* 0x000fe20003f06070 */
[----:B------:R-:W-:-:S02]  /*e7e0*/  IMAD R9, R6, 0x7effffff, RZ ;  /* 0x7effffff06097824 */ /* 0x000fc400078e02ff */
[----:B------:R-:W-:Y:S02]  /*e7f0*/  IADD3 R210, PT, PT, R210, R35, RZ ;  /* 0x00000023d2d27210 */ /* 0x000fe40007ffe0ff */
[----:B------:R-:W-:Y:S01]  /*e800*/  IMAD.HI.U32 R219, R9, 0x7f000001, R6 ;  /* 0x7f00000109db7827 */ /* 0x000fe200078e0006 */
[----:B------:R-:W-:Y:S02]  /*e810*/  @P4 IADD3 R221, PT, PT, R221, -0x7f000001, RZ ;  /* 0x80ffffffdddd4810 */ /* 0x000fe40007ffe0ff */
[----:B------:R-:W-:Y:S02]  /*e820*/  @P5 IADD3 R34, PT, PT, R34, -0x7f000001, RZ ;  /* 0x80ffffff22225810 */ /* 0x000fe40007ffe0ff */
[----:B------:R-:W-:Y:S01]  /*e830*/  @P1 IADD3 R20, PT, PT, R20, -0x7f000001, RZ ;  /* 0x80ffffff14141810 */ /* 0x000fe20007ffe0ff */
[----:B------:R-:W-:Y:S01]  /*e840*/  ISETP.GE.U32.AND P1, PT, R210, 0x7f000001, PT ;  /* 0x7f000001d200780c */ /* 0x000fe20003f26070 */
[----:B------:R-:W-:Y:S01]  /*e850*/  ISETP.GE.U32.AND P2, PT, R219, 0x7f000001, PT ;  /* 0x7f000001db00780c */ /* 0x000fe20003f46070 */
[----:B------:R-:W-:Y:S01]  /*e860*/  IMAD.WIDE.U32 R6, R223, UR8, RZ ;  /* 0x00000008df067c25 */ /* 0x000fe2000f8e00ff */
[----:B------:R-:W-:-:S02]  /*e870*/  IADD3 R221, PT, PT, R221, R34, RZ ;  /* 0x00000022dddd7210 */ /* 0x000fc40007ffe0ff */
[----:B------:R-:W-:Y:S01]  /*e880*/  @P0 IADD3 R11, PT, PT, R11, -0x7f000001, RZ ;  /* 0x80ffffff0b0b0810 */ /* 0x000fe20007ffe0ff */
[----:B------:R-:W-:Y:S02]  /*e890*/  IMAD R21, R6, 0x7effffff, RZ ;  /* 0x7effffff06157824 */ /* 0x000fe400078e02ff */
[----:B------:R-:W-:Y:S01]  /*e8a0*/  ISETP.GE.U32.AND P3, PT, R221, 0x7f000001, PT ;  /* 0x7f000001dd00780c */ /* 0x000fe20003f66070 */
[----:B------:R-:W-:Y:S01]  /*e8b0*/  IADD3 R20, PT, PT, R20, R207, RZ ;  /* 0x000000cf14147210 */ /* 0x000fe20007ffe0ff */
[----:B------:R-:W-:Y:S01]  /*e8c0*/  IMAD.HI.U32 R21, R21, 0x7f000001, R6 ;  /* 0x7f00000115157827 */ /* 0x000fe200078e0006 */
[----:B------:R-:W-:Y:S02]  /*e8d0*/  IADD3 R34, PT, PT, R11, R206, RZ ;  /* 0x000000ce0b227210 */ /* 0x000fe40007ffe0ff */
[----:B------:R-:W-:Y:S01]  /*e8e0*/  @P1 IADD3 R210, PT, PT, R210, -0x7f000001, RZ ;  /* 0x80ffffffd2d21810 */ /* 0x000fe20007ffe0ff */
[----:B------:R-:W-:Y:S01]  /*e8f0*/  ISETP.GE.U32.AND P0, PT, R20, 0x7f000001, PT ;  /* 0x7f0000011400780c */ /* 0x000fe20003f06070 */
[----:B------:R-:W-:Y:S01]  /*e900*/  @P2 IADD3 R219, PT, PT, R219, -0x7f000001, RZ ;  /* 0x80ffffffdbdb2810 */ /* 0x000fe20007ffe0ff */
[----:B------:R-:W-:Y:S01]  /*e910*/  ISETP.GE.U32.AND P1, PT, R34, 0x7f000001, PT ;  /* 0x7f0000012200780c */ /* 0x000fe20003f26070 */
[----:B------:R-:W-:Y:S01]  /*e920*/  ISETP.GE.U32.AND P2, PT, R21, 0x7f000001, PT ;  /* 0x7f0000011500780c */ /* 0x000fe20003f46070 */
[----:B------:R-:W-:-:S04]  /*e930*/  IMAD.WIDE.U32 R8, R152, R152, RZ ;  /* 0x0000009898087225 */ /* 0x000fc800078e00ff */
[----:B------:R-:W-:Y:S01]  /*e940*/  IMAD.WIDE.U32 R6, R220, UR8, RZ ;  /* 0x00000008dc067c25 */ /* 0x000fe2000f8e00ff */
[----:B------:R-:W-:-:S03]  /*e950*/  @P3 IADD3 R221, PT, PT, R221, -0x7f000001, RZ ;  /* 0x80ffffffdddd3810 */ /* 0x000fc60007ffe0ff */
[----:B------:R-:W-:Y:S02]  /*e960*/  IMAD R11, R8, 0x7effffff, RZ ;  /* 0x7effffff080b7824 */ /* 0x000fe400078e02ff */
[----:B------:R-:W-:Y:S01]  /*e970*/  IMAD R33, R6, 0x7effffff, RZ ;  /* 0x7effffff06217824 */ /* 0x000fe200078e02ff */
[----:B------:R-:W-:Y:S01]  /*e980*/  IADD3 R219, PT, PT, R210, R219, RZ ;  /* 0x000000dbd2db7210 */ /* 0x000fe20007ffe0ff */
[----:B------:R-:W-:Y:S01]  /*e990*/  IMAD.HI.U32 R230, R11, 0x7f000001, R8 ;  /* 0x7f0000010be67827 */ /* 0x000fe200078e0008 */
[----:B------:R-:W-:-:S03]  /*e9a0*/  @P0 IADD3 R20, PT, PT, R20, -0x7f000001, RZ ;  /* 0x80ffffff14140810 */ /* 0x000fc60007ffe0ff */
[----:B------:R-:W-:Y:S01]  /*e9b0*/  IMAD.HI.U32 R33, R33, 0x7f000001, R6 ;  /* 0x7f00000121217827 */ /* 0x000fe200078e0006 */
[----:B------:R-:W-:-:S03]  /*e9c0*/  @P1 IADD3 R34, PT, PT, R34, -0x7f000001, RZ ;  /* 0x80ffffff22221810 */ /* 0x000fc60007ffe0ff */
[----:B------:R-:W-:Y:S01]  /*e9d0*/  IMAD.WIDE.U32 R8, R10, UR7, RZ ;  /* 0x000000070a087c25 */ /* 0x000fe2000f8e00ff */
[----:B------:R-:W-:-:S03]  /*e9e0*/  @P2 IADD3 R21, PT, PT, R21, -0x7f000001, RZ ;  /* 0x80ffffff15152810 */ /* 0x000fc60007ffe0ff */
[----:B------:R-:W-:Y:S01]  /*e9f0*/  IMAD.WIDE.U32 R6, R221, UR9, RZ ;  /* 0x00000009dd067c25 */ /* 0x000fe2000f8e00ff */
[----:B------:R-:W-:-:S03]  /*ea00*/  ISETP.GE.U32.AND P0, PT, R219, 0x7f000001, PT ;  /* 0x7f000001db00780c */ /* 0x000fc60003f06070 */
[----:B------:R-:W-:Y:S02]  /*ea10*/  IMAD R11, R8, 0x7effffff, RZ ;  /* 0x7effffff080b7824 */ /* 0x000fe400078e02ff */
[----:B------:R-:W-:Y:S01]  /*ea20*/  IMAD R13, R6, 0x7effffff, RZ ;  /* 0x7effffff060d7824 */ /* 0x000fe200078e02ff */
[----:B------:R-:W-:Y:S01]  /*ea30*/  IADD3 R20, PT, PT, R20, R35, RZ ;  /* 0x0000002314147210 */ /* 0x000fe20007ffe0ff */
[----:B------:R-:W-:Y:S01]  /*ea40*/  IMAD.HI.U32 R11, R11, 0x7f000001, R8 ;  /* 0x7f0000010b0b7827 */ /* 0x000fe200078e0008 */
[----:B------:R-:W-:-:S03]  /*ea50*/  IADD3 R34, PT, PT, R34, R21, RZ ;  /* 0x0000001522227210 */ /* 0x000fc60007ffe0ff */
[----:B------:R-:W-:Y:S01]  /*ea60*/  IMAD.HI.U32 R13, R13, 0x7f000001, R6 ;  /* 0x7f0000010d0d7827 */ /* 0x000fe200078e0006 */
[----:B------:R-:W-:Y:S01]  /*ea70*/  ISETP.GE.U32.AND P1, PT, R20, 0x7f000001, PT ;  /* 0x7f0000011400780c */ /* 0x000fe20003f26070 */
[----:B------:R-:W-:Y:S01]  /*ea80*/  ISETP.GE.U32.AND P2, PT, R33, 0x7f000001, PT ;  /* 0x7f0000012100780c */ /* 0x000fe20003f46070 */
[----:B------:R-:W-:Y:S01]  /*ea90*/  ISETP.GE.U32.AND P3, PT, R230, 0x7f000001, PT ;  /* 0x7f000001e600780c */ /* 0x000fe20003f66070 */
[----:B------:R-:W-:Y:S01]  /*eaa0*/  ISETP.GE.U32.AND P4, PT, R11, 0x7f000001, PT ;  /* 0x7f0000010b00780c */ /* 0x000fe20003f86070 */
[----:B------:R-:W-:Y:S01]  /*eab0*/  ISETP.GE.U32.AND P5, PT, R34, 0x7f000001, PT ;  /* 0x7f0000012200780c */ /* 0x000fe20003fa6070 */
[----:B------:R-:W-:Y:S01]  /*eac0*/  ISETP.GE.U32.AND P6, PT, R13, 0x7f000001, PT ;  /* 0x7f0000010d00780c */ /* 0x000fe20003fc6070 */
[----:B------:R-:W-:-:S05]  /*ead0*/  @P0 IADD3 R219, PT, PT, R219, -0x7f000001, RZ ;  /* 0x80ffffffdbdb0810 */ /* 0x000fca0007ffe0ff */
[----:B------:R-:W-:Y:S02]  /*eae0*/  IMAD.WIDE.U32 R6, R219, UR9, RZ ;  /* 0x00000009db067c25 */ /* 0x000fe4000f8e00ff */
[----:B------:R-:W-:Y:S02]  /*eaf0*/  @P1 IADD3 R20, PT, PT, R20, -0x7f000001, RZ ;  /* 0x80ffffff14141810 */ /* 0x000fe40007ffe0ff */
[----:B------:R-:W-:Y:S02]  /*eb00*/  @P2 IADD3 R33, PT, PT, R33, -0x7f000001, RZ ;  /* 0x80ffffff21212810 */ /* 0x000fe40007ffe0ff */
[----:B------:R-:W-:Y:S01]  /*eb10*/  @P3 IADD3 R230, PT, PT, R230, -0x7f000001, RZ ;  /* 0x80ffffffe6e63810 */ /* 0x000fe20007ffe0ff */
[----:B------:R-:W-:Y:S01]  /*eb20*/  IMAD R9, R6, 0x7effffff, RZ ;  /* 0x7effffff06097824 */ /* 0x000fe200078e02ff */
[----:B------:R-:W-:Y:S02]  /*eb30*/  @P4 IADD3 R11, PT, PT, R11, -0x7f000001, RZ ;  /* 0x80ffffff0b0b4810 */ /* 0x000fe40007ffe0ff */
[----:B------:R-:W-:-:S02]  /*eb40*/  @P5 IADD3 R34, PT, PT, R34, -0x7f000001, RZ ;  /* 0x80ffffff22225810 */ /* 0x000fc40007ffe0ff */
[----:B------:R-:W-:Y:S02]  /*eb50*/  @P6 IADD3 R13, PT, PT, R13, -0x7f000001, RZ ;  /* 0x80ffffff0d0d6810 */ /* 0x000fe40007ffe0ff */
[----:B------:R-:W-:Y:S01]  /*eb60*/  IADD3 R20, PT, PT, R20, R33, RZ ;  /* 0x0000002114147210 */ /* 0x000fe20007ffe0ff */
[----:B------:R-:W-:Y:S01]  /*eb70*/  IMAD.HI.U32 R7, R9, 0x7f000001, R6 ;  /* 0x7f00000109077827 */ /* 0x000fe200078e0006 */
[----:B------:R-:W-:Y:S02]  /*eb80*/  IADD3 R210, PT, PT, R230, R11, RZ ;  /* 0x0000000be6d27210 */ /* 0x000fe40007ffe0ff */
[----:B------:R-:W-:Y:S01]  /*eb90*/  IADD3 R34, PT, PT, R34, R13, RZ ;  /* 0x0000000d22227210 */ /* 0x000fe20007ffe0ff */
        /* <DEDUP_REMOVED lines=8> */
[----:B------:R-:W-:Y:S01]  /*ec20*/  IADD3 R20, PT, PT, R20, R7, RZ ;  /* 0x0000000714147210 */ /* 0x000fe20007ffe0ff */
[----:B------:R-:W-:-:S04]  /*ec30*/  IMAD.WIDE.U32 R8, R210, R152, RZ ;  /* 0x00000098d2087225 */ /* 0x000fc800078e00ff */
[----:B------:R-:W-:Y:S01]  /*ec40*/  IMAD.WIDE.U32 R6, R34, UR7, RZ ;  /* 0x0000000722067c25 */ /* 0x000fe2000f8e00ff */
[----:B------:R-:W-:-:S03]  /*ec50*/  ISETP.GE.U32.AND P0, PT, R20, 0x7f000001, PT ;  /* 0x7f0000011400780c */ /* 0x000fc60003f06070 */
[----:B------:R-:W-:Y:S02]  /*ec60*/  IMAD R11, R8, 0x7effffff, RZ ;  /* 0x7effffff080b7824 */ /* 0x000fe400078e02ff */
[----:B------:R-:W-:Y:S02]  /*ec70*/  IMAD R13, R6, 0x7effffff, RZ ;  /* 0x7effffff060d7824 */ /* 0x000fe400078e02ff */
[----:B------:R-:W-:-:S04]  /*ec80*/  IMAD.HI.U32 R230, R11, 0x7f000001, R8 ;  /* 0x7f0000010be67827 */ /* 0x000fc800078e0008 */
[----:B------:R-:W-:Y:S01]  /*ec90*/  IMAD.HI.U32 R235, R13, 0x7f000001, R6 ;  /* 0x7f0000010deb7827 */ /* 0x000fe200078e0006 */
[----:B------:R-:W-:-:S04]  /*eca0*/  ISETP.GE.U32.AND P1, PT, R230, 0x7f000001, PT ;  /* 0x7f000001e600780c */ /* 0x000fc80003f26070 */
[----:B------:R-:W-:Y:S01]  /*ecb0*/  ISETP.GE.U32.AND P2, PT, R235, 0x7f000001, PT ;  /* 0x7f000001eb00780c */ /* 0x000fe20003f46070 */
[----:B------:R-:W-:Y:S01]  /*ecc0*/  @P0 IADD3 R20, PT, PT, R20, -0x7f000001, RZ ;  /* 0x80ffffff14140810 */ /* 0x000fe20007ffe0ff */
[----:B------:R-:W-:-:S04]  /*ecd0*/  IMAD.WIDE.U32 R6, R152, UR7, RZ ;  /* 0x0000000798067c25 */ /* 0x000fc8000f8e00ff */
[----:B------:R-:W-:-:S04]  /*ece0*/  IMAD.WIDE.U32 R10, R44, R44, RZ ;  /* 0x0000002c2c0a7225 */ /* 0x000fc800078e00ff */
[----:B------:R-:W-:Y:S01]  /*ecf0*/  IMAD.WIDE.U32 R8, R20, UR7, RZ ;  /* 0x0000000714087c25 */ /* 0x000fe2000f8e00ff */
[----:B------:R-:W-:Y:S02]  /*ed00*/  @P1 IADD3 R230, PT, PT, R230, -0x7f000001, RZ ;  /* 0x80ffffffe6e61810 */ /* 0x000fe40007ffe0ff */
[----:B------:R-:W-:Y:S01]  /*ed10*/  @P2 IADD3 R235, PT, PT, R235, -0x7f000001, RZ ;  /* 0x80ffffffebeb2810 */ /* 0x000fe20007ffe0ff */
[----:B------:R-:W-:Y:S02]  /*ed20*/  IMAD R233, R6, 0x7effffff, RZ ;  /* 0x7effffff06e97824 */ /* 0x000fe400078e02ff */
[----:B------:R-:W-:Y:S02]  /*ed30*/  IMAD R13, R10, 0x7effffff, RZ ;  /* 0x7effffff0a0d7824 */ /* 0x000fe400078e02ff */
[----:B------:R-:W-:Y:S02]  /*ed40*/  IMAD R231, R8, 0x7effffff, RZ ;  /* 0x7effffff08e77824 */ /* 0x000fe400078e02ff */
[----:B------:R-:W-:Y:S01]  /*ed50*/  IMAD.HI.U32 R232, R233, 0x7f000001, R6 ;  /* 0x7f000001e9e87827 */ /* 0x000fe200078e0006 */
[----:B------:R-:W-:-:S03]  /*ed60*/  IADD3 R7, PT, PT, R230, R235, RZ ;  /* 0x000000ebe6077210 */ /* 0x000fc60007ffe0ff */
        /* <DEDUP_REMOVED lines=11> */
[----:B------:R-:W-:-:S03]  /*ee20*/  IADD3 R6, PT, PT, R10, R9, RZ ;  /* 0x000000090a067210 */ /* 0x000fc60007ffe0ff */
[----:B------:R-:W-:Y:S02]  /*ee30*/  ISETP.GE.U32.AND P1, PT, R7, 0x7f000001, PT ;  /* 0x7f0000010700780c */ /* 0x000fe40003f26070 */
[----:B------:R-:W-:-:S11]  /*ee40*/  ISETP.GE.U32.AND P0, PT, R6, 0x7f000001, PT ;  /* 0x7f0000010600780c */ /* 0x000fd60003f06070 */
[----:B------:R-:W-:Y:S02]  /*ee50*/  @P1 IADD3 R7, PT, PT, R7, -0x7f000001, RZ ;  /* 0x80ffffff07071810 */ /* 0x000fe40007ffe0ff */
[----:B------:R-:W-:-:S05]  /*ee60*/  @P0 IADD3 R6, PT, PT, R6, -0x7f000001, RZ ;  /* 0x80ffffff06060810 */ /* 0x000fca0007ffe0ff */
[CC--:B------:R-:W-:Y:S01]  /*ee70*/  ISETP.GE.U32.AND P0, PT, R6.reuse, R7.reuse, PT ;  /* 0x000000070600720c */ /* 0x0c0fe20003f06070 */
[----:B------:R-:W-:-:S12]  /*ee80*/  IADD3 R6, PT, PT, R6, -R7, RZ ;  /* 0x8000000706067210 */ /* 0x000fd80007ffe0ff */
[----:B------:R-:W-:-:S05]  /*ee90*/  @!P0 IADD3 R6, PT, PT, R6, 0x7f000001, RZ ;  /* 0x7f00000106068810 */ /* 0x000fca0007ffe0ff */
[----:B--2---:R-:W-:-:S04]  /*eea0*/  IMAD.WIDE.U32 R12, R12, R6, RZ ;  /* 0x000000060c0c7225 */ /* 0x004fc800078e00ff */
[----:B------:R-:W-:-:S04]  /*eeb0*/  IMAD.WIDE.U32 R10, R229, R6, RZ ;  /* 0x00000006e50a7225 */ /* 0x000fc800078e00ff */
        /* <DEDUP_REMOVED lines=20> */
[----:B---3--:R-:W-:Y:S02]  /*f000*/  IADD3 R6, PT, PT, R8, R225, RZ ;  /* 0x000000e108067210 */ /* 0x008fe40007ffe0ff */
        /* <DEDUP_REMOVED lines=16> */
[----:B------:R2:W-:Y:S04]  /*f110*/  STL [R1+0x11c], R224 ;  /* 0x00011ce001007387 */ /* 0x0005e80000100800 */
[----:B------:R-:W3:Y:S04]  /*f120*/  LD.E R12, desc[UR12][R16.64+0x210] ;  /* 0x0002100c100c7980 */ /* 0x000ee8000c101900 */
[----:B------:R-:W4:Y:S04]  /*f130*/  LD.E R231, desc[UR12][R16.64+0x214] ;  /* 0x0002140c10e77980 */ /* 0x000f28000c101900 */
[----:B------:R-:W4:Y:S04]  /*f140*/  LD.E R229, desc[UR12][R16.64+0x218] ;  /* 0x0002180c10e57980 */ /* 0x000f28000c101900 */
[----:B------:R-:W4:Y:S04]  /*f150*/  LD.E R230, desc[UR12][R16.64+0x21c] ;  /* 0x00021c0c10e67980 */ /* 0x000f28000c101900 */
[----:B------:R-:W4:Y:S04]  /*f160*/  LDL R228, [R1+0x110] ;  /* 0x0001100001e47983 */ /* 0x000f280000100800 */
[----:B------:R-:W4:Y:S04]  /*f170*/  LDL R225, [R1+0x114] ;  /* 0x0001140001e17983 */ /* 0x000f280000100800 */
[----:B------:R-:W4:Y:S04]  /*f180*/  LDL R227, [R1+0x118] ;  /* 0x0001180001e37983 */ /* 0x000f280000100800 */
[----:B0-----:R-:W4:Y:S04]  /*f190*/  LDL R226, [R1+0x11c] ;  /* 0x00011c0001e27983 */ /* 0x001f280000100800 */
[----:B------:R-:W4:Y:S01]  /*f1a0*/  LDL.64 R16, [R1+0x100] ;  /* 0x0001000001107983 */ /* 0x000f220000100a00 */
[----:B------:R-:W-:-:S04]  /*f1b0*/  IMAD.WIDE.U32 R8, R210, R38, RZ ;  /* 0x00000026d2087225 */ /* 0x000fc800078e00ff */
[----:B-1----:R-:W-:-:S04]  /*f1c0*/  IMAD.WIDE.U32 R6, R218, R152, RZ ;  /* 0x00000098da067225 */ /* 0x002fc800078e00ff */
[----:B------:R-:W-:Y:S02]  /*f1d0*/  IMAD R11, R8, 0x7effffff, RZ ;  /* 0x7effffff080b7824 */ /* 0x000fe400078e02ff */
[----:B------:R-:W-:Y:S02]  /*f1e0*/  IMAD R13, R6, 0x7effffff, RZ ;  /* 0x7effffff060d7824 */ /* 0x000fe400078e02ff */
[----:B------:R-:W-:-:S04]  /*f1f0*/  IMAD.HI.U32 R222, R11, 0x7f000001, R8 ;  /* 0x7f0000010bde7827 */ /* 0x000fc800078e0008 */
[----:B------:R-:W-:Y:S01]  /*f200*/  IMAD.HI.U32 R13, R13, 0x7f000001, R6 ;  /* 0x7f0000010d0d7827 */ /* 0x000fe200078e0006 */
[----:B------:R-:W-:-:S04]  /*f210*/  ISETP.GE.U32.AND P0, PT, R222, 0x7f000001, PT ;  /* 0x7f000001de00780c */ /* 0x000fc80003f06070 */
[----:B------:R-:W-:Y:S01]  /*f220*/  ISETP.GE.U32.AND P1, PT, R13, 0x7f000001, PT ;  /* 0x7f0000010d00780c */ /* 0x000fe20003f26070 */
[----:B------:R-:W-:-:S04]  /*f230*/  IMAD.WIDE.U32 R10, R44, R45, RZ ;  /* 0x0000002d2c0a7225 */ /* 0x000fc800078e00ff */
[----:B------:R-:W-:Y:S02]  /*f240*/  IMAD R233, R10, 0x7effffff, RZ ;  /* 0x7effffff0ae97824 */ /* 0x000fe400078e02ff */
[----:B------:R-:W-:Y:S02]  /*f250*/  IMAD.WIDE.U32 R8, R45, R44, RZ ;  /* 0x0000002c2d087225 */ /* 0x000fe400078e00ff */
[----:B------:R-:W-:Y:S02]  /*f260*/  @P0 IADD3 R222, PT, PT, R222, -0x7f000001, RZ ;  /* 0x80ffffffdede0810 */ /* 0x000fe40007ffe0ff */
[----:B------:R-:W-:Y:S02]  /*f270*/  IMAD.WIDE.U32 R6, R221, UR7, RZ ;  /* 0x00000007dd067c25 */ /* 0x000fe4000f8e00ff */
[----:B------:R-:W-:Y:S02]  /*f280*/  @P1 IADD3 R13, PT, PT, R13, -0x7f000001, RZ ;  /* 0x80ffffff0d0d1810 */ /* 0x000fe40007ffe0ff */
[----:B------:R-:W-:-:S04]  /*f290*/  IMAD.HI.U32 R10, R233, 0x7f000001, R10 ;  /* 0x7f000001e90a7827 */ /* 0x000fc800078e000a */
[----:B------:R-:W-:Y:S02]  /*f2a0*/  IMAD R235, R8, 0x7effffff, RZ ;  /* 0x7effffff08eb7824 */ /* 0x000fe400078e02ff */
[----:B------:R-:W-:Y:S01]  /*f2b0*/  IMAD R11, R6, 0x7effffff, RZ ;  /* 0x7effffff060b7824 */ /* 0x000fe200078e02ff */
[----:B------:R-:W-:Y:S01]  /*f2c0*/  IADD3 R13, PT, PT, R222, R13, RZ ;  /* 0x0000000dde0d7210 */ /* 0x000fe20007ffe0ff */
[----:B------:R-:W-:-:S04]  /*f2d0*/  IMAD.HI.U32 R235, R235, 0x7f000001, R8 ;  /* 0x7f000001ebeb7827 */ /* 0x000fc800078e0008 */
[----:B------:R-:W-:Y:S01]  /*f2e0*/  IMAD.HI.U32 R222, R11, 0x7f000001, R6 ;  /* 0x7f0000010bde7827 */ /* 0x000fe200078e0006 */
[----:B------:R-:W-:Y:S01]  /*f2f0*/  ISETP.GE.U32.AND P0, PT, R10, 0x7f000001, PT ;  /* 0x7f0000010a00780c */ /* 0x000fe20003f06070 */
[----:B------:R-:W-:Y:S01]  /*f300*/  ISETP.GE.U32.AND P1, PT, R235, 0x7f000001, PT ;  /* 0x7f000001eb00780c */ /* 0x000fe20003f26070 */
[----:B------:R-:W-:Y:S02]  /*f310*/  ISETP.GE.U32.AND P2, PT, R13, 0x7f000001, PT ;  /* 0x7f0000010d00780c */ /* 0x000fe40003f46070 */
[----:B------:R-:W-:Y:S01]  /*f320*/  ISETP.GE.U32.AND P3, PT, R222, 0x7f000001, PT ;  /* 0x7f000001de00780c */ /* 0x000fe20003f66070 */
[----:B------:R-:W-:-:S04]  /*f330*/  IMAD.WIDE.U32 R8, R219, UR7, RZ ;  /* 0x00000007db087c25 */ /* 0x000fc8000f8e00ff */
[----:B------:R-:W-:-:S04]  /*f340*/  IMAD.WIDE.U32 R6, R34, UR8, RZ ;  /* 0x0000000822067c25 */ /* 0x000fc8000f8e00ff */
[----:B------:R-:W-:Y:S02]  /*f350*/  @P0 IADD3 R10, PT, PT, R10, -0x7f000001, RZ ;  /* 0x80ffffff0a0a0810 */ /* 0x000fe40007ffe0ff */
[----:B------:R-:W-:Y:S02]  /*f360*/  @P1 IADD3 R235, PT, PT, R235, -0x7f000001, RZ ;  /* 0x80ffffffebeb1810 */ /* 0x000fe40007ffe0ff */
[----:B------:R-:W-:Y:S02]  /*f370*/  @P2 IADD3 R13, PT, PT, R13, -0x7f000001, RZ ;  /* 0x80ffffff0d0d2810 */ /* 0x000fe40007ffe0ff */
[----:B------:R-:W-:Y:S01]  /*f380*/  @P3 IADD3 R222, PT, PT, R222, -0x7f000001, RZ ;  /* 0x80ffffffdede3810 */ /* 0x000fe20007ffe0ff */
[----:B------:R-:W-:Y:S02]  /*f390*/  IMAD R11, R8, 0x7effffff, RZ ;  /* 0x7effffff080b7824 */ /* 0x000fe400078e02ff */
[----:B------:R-:W-:Y:S01]  /*f3a0*/  IMAD R233, R6, 0x7effffff, RZ ;  /* 0x7effffff06e97824 */ /* 0x000fe200078e02ff */
[----:B------:R-:W-:-:S02]  /*f3b0*/  IADD3 R10, PT, PT, R10, R235, RZ ;  /* 0x000000eb0a0a7210 */ /* 0x000fc40007ffe0ff */
        /* <DEDUP_REMOVED lines=9> */
[----:B------:R-:W-:Y:S01]  /*f450*/  IMAD R233, R6, 0x7effffff, RZ ;  /* 0x7effffff06e97824 */ /* 0x000fe200078e02ff */
[----:B------:R-:W-:Y:S02]  /*f460*/  @P0 IADD3 R10, PT, PT, R10, -0x7f000001, RZ ;  /* 0x80ffffff0a0a0810 */ /* 0x000fe40007ffe0ff */
[----:B------:R-:W-:Y:S02]  /*f470*/  @P1 IADD3 R235, PT, PT, R235, -0x7f000001, RZ ;  /* 0x80ffffffebeb1810 */ /* 0x000fe40007ffe0ff */
[----:B------:R-:W-:Y:S02]  /*f480*/  @P2 IADD3 R13, PT, PT, R13, -0x7f000001, RZ ;  /* 0x80ffffff0d0d2810 */ /* 0x000fe40007ffe0ff */
[----:B------:R-:W-:Y:S01]  /*f490*/  @P3 IADD3 R222, PT, PT, R222, -0x7f000001, RZ ;  /* 0x80ffffffdede3810 */ /* 0x000fe20007ffe0ff */
[----:B------:R-:W-:Y:S02]  /*f4a0*/  IMAD R11, R8, 0x7effffff, RZ ;  /* 0x7effffff080b7824 */ /* 0x000fe400078e02ff */
[----:B------:R-:W-:Y:S01]  /*f4b0*/  IMAD.HI.U32 R6, R233, 0x7f000001, R6 ;  /* 0x7f000001e9067827 */ /* 0x000fe200078e0006 */
[----:B------:R-:W-:-:S02]  /*f4c0*/  IADD3 R7, PT, PT, R10, R235, RZ ;  /* 0x000000eb0a077210 */ /* 0x000fc40007ffe0ff */
[----:B------:R-:W-:Y:S01]  /*f4d0*/  IADD3 R13, PT, PT, R13, R222, RZ ;  /* 0x000000de0d0d7210 */ /* 0x000fe20007ffe0ff */
[----:B--2---:R-:W-:Y:S01]  /*f4e0*/  IMAD.HI.U32 R224, R11, 0x7f000001, R8 ;  /* 0x7f0000010be07827 */ /* 0x004fe200078e0008 */
[----:B------:R-:W-:Y:S01]  /*f4f0*/  ISETP.GE.U32.AND P3, PT, R6, 0x7f000001, PT ;  /* 0x7f0000010600780c */ /* 0x000fe20003f66070 */
[----:B------:R-:W-:Y:S02]  /*f500*/  ISETP.GE.U32.AND P0, PT, R7, 0x7f000001, PT ;  /* 0x7f0000010700780c */ /* 0x000fe40003f06070 */
[----:B------:R-:W-:Y:S01]  /*f510*/  ISETP.GE.U32.AND P2, PT, R13, 0x7f000001, PT ;  /* 0x7f0000010d00780c */ /* 0x000fe20003f46070 */
        /* <DEDUP_REMOVED lines=14> */
[----:B---3--:R-:W-:-:S04]  /*f600*/  IMAD.WIDE.U32 R12, R12, R6, RZ ;  /* 0x000000060c0c7225 */ /* 0x008fc800078e00ff */
[----:B----4-:R-:W-:-:S04]  /*f610*/  IMAD.WIDE.U32 R10, R231, R6, RZ ;  /* 0x00000006e70a7225 */ /* 0x010fc800078e00ff */
[----:B------:R-:W-:-:S04]  /*f620*/  IMAD.WIDE.U32 R8, R229, R6, RZ ;  /* 0x00000006e5087225 */ /* 0x000fc800078e00ff */
        /* <DEDUP_REMOVED lines=47> */
[----:B------:R-:W-:-:S04]  /*f920*/  IMAD.WIDE.U32 R6, R218, R38, RZ ;  /* 0x00000026da067225 */ /* 0x000fc800078e00ff */
[----:B------:R-:W-:Y:S02]  /*f930*/  IMAD R11, R8, 0x7effffff, RZ ;  /* 0x7effffff080b7824 */ /* 0x000fe400078e02ff */
[----:B------:R-:W-:Y:S02]  /*f940*/  IMAD R13, R6, 0x7effffff, RZ ;  /* 0x7effffff060d7824 */ /* 0x000fe400078e02ff */
[----:B------:R-:W-:-:S04]  /*f950*/  IMAD.HI.U32 R231, R11, 0x7f000001, R8 ;  /* 0x7f0000010be77827 */ /* 0x000fc800078e0008 */
[----:B-1----:R-:W-:Y:S01]  /*f960*/  IMAD.HI.U32 R232, R13, 0x7f000001, R6 ;  /* 0x7f0000010de87827 */ /* 0x002fe200078e0006 */
[----:B------:R-:W-:-:S03]  /*f970*/  ISETP.GE.U32.AND P0, PT, R231, 0x7f000001, PT ;  /* 0x7f000001e700780c */ /* 0x000fc60003f06070 */
[----:B------:R-:W-:Y:S01]  /*f980*/  IMAD.WIDE.U32 R6, R44, R46, RZ ;  /* 0x0000002e2c067225 */ /* 0x000fe200078e00ff */
[----:B------:R-:W-:-:S03]  /*f990*/  ISETP.GE.U32.AND P1, PT, R232, 0x7f000001, PT ;  /* 0x7f000001e800780c */ /* 0x000fc60003f26070 */
[----:B------:R-:W-:Y:S02]  /*f9a0*/  IMAD R11, R6, 0x7effffff, RZ ;  /* 0x7effffff060b7824 */ /* 0x000fe400078e02ff */
[----:B------:R-:W-:-:S04]  /*f9b0*/  IMAD.WIDE.U32 R8, R45, R45, RZ ;  /* 0x0000002d2d087225 */ /* 0x000fc800078e00ff */
[----:B------:R-:W-:Y:S01]  /*f9c0*/  IMAD.HI.U32 R233, R11, 0x7f000001, R6 ;  /* 0x7f0000010be97827 */ /* 0x000fe200078e0006 */
[----:B------:R-:W-:-:S03]  /*f9d0*/  @P0 IADD3 R231, PT, PT, R231, -0x7f000001, RZ ;  /* 0x80ffffffe7e70810 */ /* 0x000fc60007ffe0ff */
[----:B------:R-:W-:Y:S01]  /*f9e0*/  IMAD.WIDE.U32 R6, R216, R152, RZ ;  /* 0x00000098d8067225 */ /* 0x000fe200078e00ff */
[----:B------:R-:W-:-:S03]  /*f9f0*/  @P1 IADD3 R232, PT, PT, R232, -0x7f000001, RZ ;  /* 0x80ffffffe8e81810 */ /* 0x000fc60007ffe0ff */
[----:B------:R-:W-:Y:S02]  /*fa00*/  IMAD R11, R8, 0x7effffff, RZ ;  /* 0x7effffff080b7824 */ /* 0x000fe400078e02ff */
[----:B------:R-:W-:Y:S01]  /*fa10*/  IMAD R13, R6, 0x7effffff, RZ ;  /* 0x7effffff060d7824 */ /* 0x000fe200078e02ff */
[----:B------:R-:W-:Y:S01]  /*fa20*/  IADD3 R231, PT, PT, R231, R232, RZ ;  /* 0x000000e8e7e77210 */ /* 0x000fe20007ffe0ff */
[----:B--2---:R-:W-:-:S04]  /*fa30*/  IMAD.HI.U32 R234, R11, 0x7f000001, R8 ;  /* 0x7f0000010bea7827 */ /* 0x004fc800078e0008 */
[----:B------:R-:W-:Y:S01]  /*fa40*/  IMAD.HI.U32 R236, R13, 0x7f000001, R6 ;  /* 0x7f0000010dec7827 */ /* 0x000fe200078e0006 */
[----:B------:R-:W-:Y:S01]  /*fa50*/  ISETP.GE.U32.AND P0, PT, R233, 0x7f000001, PT ;  /* 0x7f000001e900780c */ /* 0x000fe20003f06070 */
[----:B------:R-:W-:Y:S01]  /*fa60*/  ISETP.GE.U32.AND P1, PT, R234, 0x7f000001, PT ;  /* 0x7f000001ea00780c */ /* 0x000fe20003f26070 */
[----:B------:R-:W-:Y:S02]  /*fa70*/  ISETP.GE.U32.AND P2, PT, R231, 0x7f000001, PT ;  /* 0x7f000001e700780c */ /* 0x000fe40003f46070 */
[----:B------:R-:W-:Y:S01]  /*fa80*/  ISETP.GE.U32.AND P3, PT, R236, 0x7f000001, PT ;  /* 0x7f000001ec00780c */ /* 0x000fe20003f66070 */
[----:B------:R-:W-:-:S04]  /*fa90*/  IMAD.WIDE.U32 R8, R46, R44, RZ ;  /* 0x0000002c2e087225 */ /* 0x000fc800078e00ff */
[----:B------:R-:W-:Y:S02]  /*faa0*/  IMAD R11, R8, 0x7effffff, RZ ;  /* 0x7effffff080b7824 */ /* 0x000fe400078e02ff */
[----:B------:R-:W-:Y:S02]  /*fab0*/  IMAD.WIDE.U32 R6, R223, UR7, RZ ;  /* 0x00000007df067c25 */ /* 0x000fe4000f8e00ff */
[----:B------:R-:W-:Y:S02]  /*fac0*/  @P0 IADD3 R233, PT, PT, R233, -0x7f000001, RZ ;  /* 0x80ffffffe9e90810 */ /* 0x000fe40007ffe0ff */
[----:B------:R-:W-:Y:S02]  /*fad0*/  @P1 IADD3 R234, PT, PT, R234, -0x7f000001, RZ ;  /* 0x80ffffffeaea1810 */ /* 0x000fe40007ffe0ff */
[----:B------:R-:W-:Y:S01]  /*fae0*/  @P2 IADD3 R231, PT, PT, R231, -0x7f000001, RZ ;  /* 0x80ffffffe7e72810 */ /* 0x000fe20007ffe0ff */
[----:B------:R-:W-:Y:S01]  /*faf0*/  IMAD.HI.U32 R232, R11, 0x7f000001, R8 ;  /* 0x7f0000010be87827 */ /* 0x000fe200078e0008 */
[----:B------:R-:W-:-:S03]  /*fb00*/  @P3 IADD3 R236, PT, PT, R236, -0x7f000001, RZ ;  /* 0x80ffffffecec3810 */ /* 0x000fc60007ffe0ff */
[----:B------:R-:W-:Y:S01]  /*fb10*/  IMAD R9, R6, 0x7effffff, RZ ;  /* 0x7effffff06097824 */ /* 0x000fe200078e02ff */
[----:B------:R-:W-:Y:S02]  /*fb20*/  IADD3 R11, PT, PT, R233, R234, RZ ;  /* 0x000000eae90b7210 */ /* 0x000fe40007ffe0ff */
[----:B------:R-:W-:Y:S01]  /*fb30*/  IADD3 R231, PT, PT, R231, R236, RZ ;  /* 0x000000ece7e77210 */ /* 0x000fe20007ffe0ff */
[----:B------:R-:W-:Y:S01]  /*fb40*/  IMAD.HI.U32 R234, R9, 0x7f000001, R6 ;  /* 0x7f00000109ea7827 */ /* 0x000fe200078e0006 */
[----:B------:R-:W-:Y:S01]  /*fb50*/  ISETP.GE.U32.AND P1, PT, R232, 0x7f000001, PT ;  /* 0x7f000001e800780c */ /* 0x000fe20003f26070 */
[----:B------:R-:W-:Y:S02]  /*fb60*/  ISETP.GE.U32.AND P0, PT, R11, 0x7f000001, PT ;  /* 0x7f0000010b00780c */ /* 0x000fe40003f06070 */
[----:B------:R-:W-:Y:S01]  /*fb70*/  ISETP.GE.U32.AND P2, PT, R231, 0x7f000001, PT ;  /* 0x7f000001e700780c */ /* 0x000fe20003f46070 */
[----:B------:R-:W-:Y:S01]  /*fb80*/  ISETP.GE.U32.AND P3, PT, R234, 0x7f000001, PT ;  /* 0x7f000001ea00780c */ /* 0x000fe20003f66070 */
[----:B------:R-:W-:-:S04]  /*fb90*/  IMAD.WIDE.U32 R6, R220, UR7, RZ ;  /* 0x00000007dc067c25 */ /* 0x000fc8000f8e00ff */
[----:B------:R-:W-:-:S04]  /*fba0*/  IMAD.WIDE.U32 R8, R221, UR8, RZ ;  /* 0x00000008dd087c25 */ /* 0x000fc8000f8e00ff */
[----:B------:R-:W-:Y:S02]  /*fbb0*/  @P1 IADD3 R232, PT, PT, R232, -0x7f000001, RZ ;  /* 0x80ffffffe8e81810 */ /* 0x000fe40007ffe0ff */
[----:B------:R-:W-:Y:S02]  /*fbc0*/  @P0 IADD3 R11, PT, PT, R11, -0x7f000001, RZ ;  /* 0x80ffffff0b0b0810 */ /* 0x000fe40007ffe0ff */
[----:B------:R-:W-:Y:S01]  /*fbd0*/  @P2 IADD3 R231, PT, PT, R231, -0x7f000001, RZ ;  /* 0x80ffffffe7e72810 */ /* 0x000fe20007ffe0ff */
[----:B------:R-:W-:Y:S01]  /*fbe0*/  IMAD R13, R6, 0x7effffff, RZ ;  /* 0x7effffff060d7824 */ /* 0x000fe200078e02ff */
[----:B------:R-:W-:Y:S01]  /*fbf0*/  @P3 IADD3 R234, PT, PT, R234, -0x7f000001, RZ ;  /* 0x80ffffffeaea3810 */ /* 0x000fe20007ffe0ff */
[----:B------:R-:W-:Y:S01]  /*fc00*/  IMAD R221, R8, 0x7effffff, RZ ;  /* 0x7effffff08dd7824 */ /* 0x000fe200078e02ff */
[----:B------:R-:W-:Y:S01]  /*fc10*/  IADD3 R11, PT, PT, R11, R232, RZ ;  /* 0x000000e80b0b7210 */ /* 0x000fe20007ffe0ff */
[----:B------:R-:W-:Y:S01]  /*fc20*/  IMAD.HI.U32 R232, R13, 0x7f000001, R6 ;  /* 0x7f0000010de87827 */ /* 0x000fe200078e0006 */
[----:B------:R-:W-:-:S03]  /*fc30*/  IADD3 R231, PT, PT, R231, R234, RZ ;  /* 0x000000eae7e77210 */ /* 0x000fc60007ffe0ff */
[----:B------:R-:W-:Y:S01]  /*fc40*/  IMAD.HI.U32 R220, R221, 0x7f000001, R8 ;  /* 0x7f000001dddc7827 */ /* 0x000fe200078e0008 */
[----:B------:R-:W-:Y:S01]  /*fc50*/  ISETP.GE.U32.AND P0, PT, R11, 0x7f000001, PT ;  /* 0x7f0000010b00780c */ /* 0x000fe20003f06070 */
[----:B------:R-:W-:Y:S01]  /*fc60*/  ISETP.GE.U32.AND P1, PT, R232, 0x7f000001, PT ;  /* 0x7f000001e800780c */ /* 0x000fe20003f26070 */
[----:B------:R-:W-:Y:S02]  /*fc70*/  ISETP.GE.U32.AND P2, PT, R231, 0x7f000001, PT ;  /* 0x7f000001e700780c */ /* 0x000fe40003f46070 */
[----:B------:R-:W-:Y:S01]  /*fc80*/  ISETP.GE.U32.AND P3, PT, R220, 0x7f000001, PT ;  /* 0x7f000001dc00780c */ /* 0x000fe20003f66070 */
[----:B------:R-:W-:-:S04]  /*fc90*/  IMAD.WIDE.U32 R6, R219, UR8, RZ ;  /* 0x00000008db067c25 */ /* 0x000fc8000f8e00ff */
[----:B------:R-:W-:-:S04]  /*fca0*/  IMAD R219, R6, 0x7effffff, RZ ;  /* 0x7effffff06db7824 */ /* 0x000fc800078e02ff */
[----:B------:R-:W-:Y:S02]  /*fcb0*/  @P0 IADD3 R11, PT, PT, R11, -0x7f000001, RZ ;  /* 0x80ffffff0b0b0810 */ /* 0x000fe40007ffe0ff */
[----:B------:R-:W-:Y:S02]  /*fcc0*/  @P1 IADD3 R232, PT, PT, R232, -0x7f000001, RZ ;  /* 0x80ffffffe8e81810 */ /* 0x000fe40007ffe0ff */
[----:B------:R-:W-:Y:S02]  /*fcd0*/  @P2 IADD3 R231, PT, PT, R231, -0x7f000001, RZ ;  /* 0x80ffffffe7e72810 */ /* 0x000fe40007ffe0ff */
[----:B------:R-:W-:Y:S01]  /*fce0*/  @P3 IADD3 R220, PT, PT, R220, -0x7f000001, RZ ;  /* 0x80ffffffdcdc3810 */ /* 0x000fe20007ffe0ff */
[----:B------:R-:W-:Y:S01]  /*fcf0*/  IMAD.HI.U32 R219, R219, 0x7f000001, R6 ;  /* 0x7f000001dbdb7827 */ /* 0x000fe200078e0006 */
[----:B------:R-:W-:Y:S02]  /*fd00*/  IADD3 R8, PT, PT, R11, R232, RZ ;  /* 0x000000e80b087210 */ /* 0x000fe40007ffe0ff */
[----:B------:R-:W-:-:S02]  /*fd10*/  IADD3 R231, PT, PT, R231, R220, RZ ;  /* 0x000000dce7e77210 */ /* 0x000fc40007ffe0ff */
[----:B------:R-:W-:Y:S01]  /*fd20*/  ISETP.GE.U32.AND P1, PT, R219, 0x7f000001, PT ;  /* 0x7f000001db00780c */ /* 0x000fe20003f26070 */
[----:B------:R-:W-:Y:S02]  /*fd30*/  ISETP.GE.U32.AND P0, PT, R8, 0x7f000001, PT ;  /* 0x7f0000010800780c */ /* 0x000fe40003f06070 */
[----:B------:R-:W-:Y:S01]  /*fd40*/  ISETP.GE.U32.AND P2, PT, R231, 0x7f000001, PT ;  /* 0x7f000001e700780c */ /* 0x000fe20003f46070 */
[----:B------:R-:W-:-:S04]  /*fd50*/  IMAD.WIDE.U32 R6, R39, UR7, RZ ;  /* 0x0000000727067c25 */ /* 0x000fc8000f8e00ff */
[----:B------:R-:W-:-:S05]  /*fd60*/  IMAD R9, R6, 0x7effffff, RZ ;  /* 0x7effffff06097824 */ /* 0x000fca00078e02ff */
[----:B------:R-:W-:Y:S02]  /*fd70*/  @P1 IADD3 R219, PT, PT, R219, -0x7f000001, RZ ;  /* 0x80ffffffdbdb1810 */ /* 0x000fe40007ffe0ff */
[----:B------:R-:W-:Y:S02]  /*fd80*/  @P0 IADD3 R8, PT, PT, R8, -0x7f000001, RZ ;  /* 0x80ffffff08080810 */ /* 0x000fe40007ffe0ff */
[----:B------:R-:W-:Y:S01]  /*fd90*/  @P2 IADD3 R231, PT, PT, R231, -0x7f000001, RZ ;  /* 0x80ffffffe7e72810 */ /* 0x000fe20007ffe0ff */
[----:B------:R-:W-:Y:S01]  /*fda0*/  IMAD.HI.U32 R6, R9, 0x7f000001, R6 ;  /* 0x7f00000109067827 */ /* 0x000fe200078e0006 */
[----:B------:R-:W-:Y:S02]  /*fdb0*/  IADD3 R7, PT, PT, R8, R219, RZ ;  /* 0x000000db08077210 */ /* 0x000fe40007ffe0ff */
[----:B------:R-:W-:Y:S02]  /*fdc0*/  IADD3 R231, PT, PT, R231, R222, RZ ;  /* 0x000000dee7e77210 */ /* 0x000fe40007ffe0ff */
[----:B------:R-:W-:Y:S01]  /*fdd0*/  ISETP.GE.U32.AND P2, PT, R6, 0x7f000001, PT ;  /* 0x7f0000010600780c */ /* 0x000fe20003f46070 */
[----:B------:R-:W-:-:S02]  /*fde0*/  ISETP.GE.U32.AND P0, PT, R7, 0x7f000001, PT ;  /* 0x7f0000010700780c */ /* 0x000fc40003f06070 */
[----:B------:R-:W-:-:S10]  /*fdf0*/  ISETP.GE.U32.AND P1, PT, R231, 0x7f000001, PT ;  /* 0x7f000001e700780c */ /* 0x000fd40003f26070 */
        /* <DEDUP_REMOVED lines=22> */
[----:B------:R-:W-:Y:S01]  /*ff60*/  IMAD.HI.U32 R12, R229, 0x7f000001, R8 ;  /* 0x7f000001e50c7827 */ /* 0x000fe200078e0008 */
[----:B------:R-:W-:-:S03]  /*ff70*/  ISETP.GE.U32.AND P1, PT, R10, 0x7f000001, PT ;  /* 0x7f0000010a00780c */ /* 0x000fc60003f26070 */
[----:B------:R-:W-:Y:S01]  /*ff80*/  IMAD.HI.U32 R7, R231, 0x7f000001, R6 ;  /* 0x7f000001e7077827 */ /* 0x000fe200078e0006 */
[----:B------:R-:W-:Y:S01]  /*ff90*/  ISETP.GE.U32.AND P2, PT, R12, 0x7f000001, PT ;  /* 0x7f0000010c00780c */ /* 0x000fe20003f46070 */
[----:B------:R-:W-:-:S03]  /*ffa0*/  ISETP.GE.U32.AND P0, PT, R13, 0x7f000001, PT ;  /* 0x7f0000010d00780c */ /* 0x000fc60003f06070 */
[----:B------:R-:W-:-:S05]  /*ffb0*/  ISETP.GE.U32.AND P3, PT, R7, 0x7f000001, PT ;  /* 0x7f0000010700780c */ /* 0x000fca0003f66070 */
[----:B------:R-:W-:-:S04]  /*ffc0*/  @P1 IADD3 R10, PT, PT, R10, -0x7f000001, RZ ;  /* 0x80ffffff0a0a1810 */ /* 0x000fc80007ffe0ff */
[----:B------:R-:W-:Y:S02]  /*ffd0*/  @P2 IADD3 R12, PT, PT, R12, -0x7f000001, RZ ;  /* 0x80ffffff0c0c2810 */ /* 0x000fe40007ffe0ff */
[----:B------:R-:W-:Y:S02]  /*ffe0*/  @P0 IADD3 R13, PT, PT, R13, -0x7f000001, RZ ;  /* 0x80ffffff0d0d0810 */ /* 0x000fe40007ffe0ff */
[----:B------:R-:W-:Y:S02]  /*fff0*/  @P3 IADD3 R7, PT, PT, R7, -0x7f000001, RZ ;  /* 0x80ffffff07073810 */ /* 0x000fe40007ffe0ff */
[----:B------:R-:W-:Y:S02]  /*10000*/  IADD3 R8, PT, PT, R10, R225, RZ ;  /* 0x000000e10a087210 */ /* 0x000fe40007ffe0ff */
[----:B------:R-:W-:Y:S02]  /*10010*/  IADD3 R10, PT, PT, R12, R227, RZ ;  /* 0x000000e30c0a7210 */ /* 0x000fe40007ffe0ff */
[----:B------:R-:W-:-:S02]  /*10020*/  IADD3 R6, PT, PT, R13, R228, RZ ;  /* 0x000000e40d067210 */ /* 0x000fc40007ffe0ff */
[----:B------:R-:W-:Y:S01]  /*10030*/  IADD3 R12, PT, PT, R7, R226, RZ ;  /* 0x000000e2070c7210 */ /* 0x000fe20007ffe0ff */
[----:B------:R-:W-:Y:S01]  /*10040*/  ISETP.GE.U32.AND P1, PT, R8, 0x7f000001, PT ;  /* 0x7f0000010800780c */ /* 0x000fe20003f26070 */
[----:B------:R-:W-:Y:S01]  /*10050*/  ISETP.GE.U32.AND P2, PT, R10, 0x7f000001, PT ;  /* 0x7f0000010a00780c */ /* 0x000fe20003f46070 */
[----:B------:R-:W-:Y:S02]  /*10060*/  ISETP.GE.U32.AND P0, PT, R6, 0x7f000001, PT ;  /* 0x7f0000010600780c */ /* 0x000fe40003f06070 */
[----:B------:R-:W-:Y:S01]  /*10070*/  ISETP.GE.U32.AND P3, PT, R12, 0x7f000001, PT ;  /* 0x7f0000010c00780c */ /* 0x000fe20003f66070 */
[----:B------:R0:W-:Y:S04]  /*10080*/  STL [R1+0x110], R6 ;  /* 0x0001100601007387 */ /* 0x0001e80000100800 */
[----:B------:R1:W-:Y:S04]  /*10090*/  STL [R1+0x114], R8 ;  /* 0x0001140801007387 */ /* 0x0003e80000100800 */
[----:B------:R2:W-:Y:S02]  /*100a0*/  STL [R1+0x118], R10 ;  /* 0x0001180a01007387 */ /* 0x0005e40000100800 */
[----:B0-----:R-:W-:-:S02]  /*100b0*/  @P0 IADD3 R6, PT, PT, R6, -0x7f000001, RZ ;  /* 0x80ffffff06060810 */ /* 0x001fc40007ffe0ff */
        /* <DEDUP_REMOVED lines=11> */
[----:B------:R0:W4:Y:S04]  /*10170*/  LD.E R228, desc[UR12][R16.64+0x23c] ;  /* 0x00023c0c10e47980 */ /* 0x000128000c101900 */
[----:B------:R-:W4:Y:S04]  /*10180*/  LDL R221, [R1+0x110] ;  /* 0x0001100001dd7983 */ /* 0x000f280000100800 */
[----:B------:R-:W4:Y:S04]  /*10190*/  LDL R223, [R1+0x114] ;  /* 0x0001140001df7983 */ /* 0x000f280000100800 */
[----:B------:R-:W4:Y:S04]  /*101a0*/  LDL R225, [R1+0x118] ;  /* 0x0001180001e17983 */ /* 0x000f280000100800 */
[----:B------:R-:W4:Y:S04]  /*101b0*/  LDL R226, [R1+0x11c] ;  /* 0x00011c0001e27983 */ /* 0x000f280000100800 */
[----:B0-----:R-:W4:Y:S01]  /*101c0*/  LDL.64 R6, [R1+0x100] ;  /* 0x0001000001067983 */ /* 0x001f220000100a00 */
[----:B-1----:R-:W-:-:S04]  /*101d0*/  IMAD.WIDE.U32 R10, R210, R40, RZ ;  /* 0x00000028d20a7225 */ /* 0x002fc800078e00ff */
[----:B------:R-:W-:-:S04]  /*101e0*/  IMAD.WIDE.U32 R8, R218, R39, RZ ;  /* 0x00000027da087225 */ /* 0x000fc800078e00ff */
[----:B------:R-:W-:Y:S02]  /*101f0*/  IMAD R13, R10, 0x7effffff, RZ ;  /* 0x7effffff0a0d7824 */ /* 0x000fe400078e02ff */
[----:B------:R-:W-:Y:S02]  /*10200*/  IMAD R231, R8, 0x7effffff, RZ ;  /* 0x7effffff08e77824 */ /* 0x000fe400078e02ff */
[----:B------:R-:W-:-:S04]  /*10210*/  IMAD.HI.U32 R232, R13, 0x7f000001, R10 ;  /* 0x7f0000010de87827 */ /* 0x000fc800078e000a */
[----:B------:R-:W-:Y:S01]  /*10220*/  IMAD.HI.U32 R231, R231, 0x7f000001, R8 ;  /* 0x7f000001e7e77827 */ /* 0x000fe200078e0008 */
[----:B------:R-:W-:-:S04]  /*10230*/  ISETP.GE.U32.AND P0, PT, R232, 0x7f000001, PT ;  /* 0x7f000001e800780c */ /* 0x000fc80003f06070 */
[----:B------:R-:W-:Y:S01]  /*10240*/  ISETP.GE.U32.AND P1, PT, R231, 0x7f000001, PT ;  /* 0x7f000001e700780c */ /* 0x000fe20003f26070 */
[----:B--2---:R-:W-:-:S04]  /*10250*/  IMAD.WIDE.U32 R12, R44, R47, RZ ;  /* 0x0000002f2c0c7225 */ /* 0x004fc800078e00ff */
[----:B------:R-:W-:Y:S02]  /*10260*/  IMAD R17, R12, 0x7effffff, RZ ;  /* 0x7effffff0c117824 */ /* 0x000fe400078e02ff */
[----:B------:R-:W-:-:S04]  /*10270*/  IMAD.WIDE.U32 R10, R45, R46, RZ ;  /* 0x0000002e2d0a7225 */ /* 0x000fc800078e00ff */
[----:B------:R-:W-:Y:S01]  /*10280*/  IMAD.WIDE.U32 R8, R216, R38, RZ ;  /* 0x00000026d8087225 */ /* 0x000fe200078e00ff */
[----:B------:R-:W-:Y:S02]  /*10290*/  @P0 IADD3 R232, PT, PT, R232, -0x7f000001, RZ ;  /* 0x80ffffffe8e80810 */ /* 0x000fe40007ffe0ff */
[----:B------:R-:W-:Y:S01]  /*102a0*/  @P1 IADD3 R231, PT, PT, R231, -0x7f000001, RZ ;  /* 0x80ffffffe7e71810 */ /* 0x000fe20007ffe0ff */
        /* <DEDUP_REMOVED lines=10> */
[----:B------:R-:W-:-:S04]  /*10350*/  IMAD.WIDE.U32 R10, R46, R45, RZ ;  /* 0x0000002d2e0a7225 */ /* 0x000fc800078e00ff */
[----:B------:R-:W-:-:S04]  /*10360*/  IMAD.WIDE.U32 R8, R214, R152, RZ ;  /* 0x00000098d6087225 */ /* 0x000fc800078e00ff */
[----:B------:R-:W-:Y:S02]  /*10370*/  @P0 IADD3 R12, PT, PT, R12, -0x7f000001, RZ ;  /* 0x80ffffff0c0c0810 */ /* 0x000fe40007ffe0ff */
[----:B------:R-:W-:Y:S01]  /*10380*/  @P1 IADD3 R233, PT, PT, R233, -0x7f000001, RZ ;  /* 0x80ffffffe9e91810 */ /* 0x000fe20007ffe0ff */
[----:B------:R-:W-:Y:S01]  /*10390*/  IMAD R13, R10, 0x7effffff, RZ ;  /* 0x7effffff0a0d7824 */ /* 0x000fe200078e02ff */
[----:B------:R-:W-:Y:S02]  /*103a0*/  @P2 IADD3 R231, PT, PT, R231, -0x7f000001, RZ ;  /* 0x80ffffffe7e72810 */ /* 0x000fe40007ffe0ff */
        /* <DEDUP_REMOVED lines=46> */
[----:B------:R-:W-:Y:S02]  /*10690*/  @P1 IADD3 R9, PT, PT, R9, -0x7f000001, RZ ;  /* 0x80ffffff09091810 */ /* 0x000fe40007ffe0ff */
[----:B------:R-:W-:Y:S02]  /*106a0*/  IADD3 R12, PT, PT, R12, R33, RZ ;  /* 0x000000210c0c7210 */ /* 0x000fe40007ffe0ff */
[----:B------:R-:W-:-:S03]  /*106b0*/  IADD3 R11, PT, PT, R9, R220, RZ ;  /* 0x000000dc090b7210 */ /* 0x000fc60007ffe0ff */
[----:B------:R-:W-:Y:S02]  /*106c0*/  ISETP.GE.U32.AND P0, PT, R12, 0x7f000001, PT ;  /* 0x7f0000010c00780c */ /* 0x000fe40003f06070 */
[----:B------:R-:W-:Y:S01]  /*106d0*/  ISETP.GE.U32.AND P1, PT, R11, 0x7f000001, PT ;  /* 0x7f0000010b00780c */ /* 0x000fe20003f26070 */
[----:B------:R-:W-:-:S04]  /*106e0*/  IMAD.WIDE.U32 R8, R40, UR7, RZ ;  /* 0x0000000728087c25 */ /* 0x000fc8000f8e00ff */
[----:B------:R-:W-:-:S06]  /*106f0*/  IMAD R13, R8, 0x7effffff, RZ ;  /* 0x7effffff080d7824 */ /* 0x000fcc00078e02ff */
[----:B------:R-:W-:Y:S02]  /*10700*/  @P0 IADD3 R12, PT, PT, R12, -0x7f000001, RZ ;  /* 0x80ffffff0c0c0810 */ /* 0x000fe40007ffe0ff */
[----:B------:R-:W-:Y:S01]  /*10710*/  @P1 IADD3 R11, PT, PT, R11, -0x7f000001, RZ ;  /* 0x80ffffff0b0b1810 */ /* 0x000fe20007ffe0ff */
[----:B------:R-:W-:Y:S01]  /*10720*/  IMAD.HI.U32 R8, R13, 0x7f000001, R8 ;  /* 0x7f0000010d087827 */ /* 0x000fe200078e0008 */
[----:B------:R-:W-:Y:S02]  /*10730*/  IADD3 R9, PT, PT, R12, R219, RZ ;  /* 0x000000db0c097210 */ /* 0x000fe40007ffe0ff */
[----:B------:R-:W-:Y:S02]  /*10740*/  IADD3 R11, PT, PT, R11, R222, RZ ;  /* 0x000000de0b0b7210 */ /* 0x000fe40007ffe0ff */
        /* <DEDUP_REMOVED lines=53> */
[----:B------:R-:W-:Y:S04]  /*10aa0*/  STL [R1+0x118], R230 ;  /* 0x000118e601007387 */ /* 0x000fe80000100800 */
[----:B------:R2:W-:Y:S04]  /*10ab0*/  STL [R1+0x11c], R232 ;  /* 0x00011ce801007387 */ /* 0x0005e80000100800 */
[----:B------:R-:W3:Y:S04]  /*10ac0*/  LD.E R228, desc[UR12][R6.64+0x240] ;  /* 0x0002400c06e47980 */ /* 0x000ee8000c101900 */
[----:B------:R-:W4:Y:S04]  /*10ad0*/  LD.E R227, desc[UR12][R6.64+0x244] ;  /* 0x0002440c06e37980 */ /* 0x000f28000c101900 */
[----:B------:R-:W2:Y:S04]  /*10ae0*/  LD.E R226, desc[UR12][R6.64+0x248] ;  /* 0x0002480c06e27980 */ /* 0x000ea8000c101900 */
[----:B------:R0:W2:Y:S01]  /*10af0*/  LD.E R18, desc[UR12][R6.64+0x24c] ;  /* 0x00024c0c06127980 */ /* 0x0000a2000c101900 */
[----:B------:R-:W-:-:S03]  /*10b00*/  IMAD.WIDE.U32 R8, R210, R41, RZ ;  /* 0x00000029d2087225 */ /* 0x000fc600078e00ff */
[----:B------:R-:W2:Y:S01]  /*10b10*/  LDL R225, [R1+0x110] ;  /* 0x0001100001e17983 */ /* 0x000ea20000100800 */
[----:B------:R-:W-:-:S03]  /*10b20*/  IMAD R11, R8, 0x7effffff, RZ ;  /* 0x7effffff080b7824 */ /* 0x000fc600078e02ff */
[----:B------:R-:W2:Y:S01]  /*10b30*/  LDL R213, [R1+0x114] ;  /* 0x0001140001d57983 */ /* 0x000ea20000100800 */
[----:B0-----:R-:W-:-:S03]  /*10b40*/  IMAD.WIDE.U32 R6, R218, R40, RZ ;  /* 0x00000028da067225 */ /* 0x001fc600078e00ff */
[----:B------:R-:W2:Y:S01]  /*10b50*/  LDL R221, [R1+0x118] ;  /* 0x0001180001dd7983 */ /* 0x000ea20000100800 */
[----:B------:R-:W-:Y:S02]  /*10b60*/  IMAD R13, R6, 0x7effffff, RZ ;  /* 0x7effffff060d7824 */ /* 0x000fe400078e02ff */
[----:B------:R-:W-:Y:S01]  /*10b70*/  IMAD.HI.U32 R16, R11, 0x7f000001, R8 ;  /* 0x7f0000010b107827 */ /* 0x000fe200078e0008 */
[----:B------:R-:W2:Y:S03]  /*10b80*/  LDL R223, [R1+0x11c] ;  /* 0x00011c0001df7983 */ /* 0x000ea60000100800 */
[----:B------:R-:W-:Y:S01]  /*10b90*/  IMAD.HI.U32 R233, R13, 0x7f000001, R6 ;  /* 0x7f0000010de97827 */ /* 0x000fe200078e0006 */
[----:B------:R-:W-:-:S04]  /*10ba0*/  ISETP.GE.U32.AND P0, PT, R16, 0x7f000001, PT ;  /* 0x7f0000011000780c */ /* 0x000fc80003f06070 */
[----:B------:R-:W-:Y:S01]  /*10bb0*/  ISETP.GE.U32.AND P1, PT, R233, 0x7f000001, PT ;  /* 0x7f000001e900780c */ /* 0x000fe20003f26070 */
[----:B------:R-:W-:-:S04]  /*10bc0*/  IMAD.WIDE.U32 R10, R44, R48, RZ ;  /* 0x000000302c0a7225 */ /* 0x000fc800078e00ff */
[----:B------:R-:W-:-:S04]  /*10bd0*/  IMAD.WIDE.U32 R8, R45, R47, RZ ;  /* 0x0000002f2d087225 */ /* 0x000fc800078e00ff */
[----:B------:R-:W-:Y:S01]  /*10be0*/  IMAD.WIDE.U32 R6, R216, R39, RZ ;  /* 0x00000027d8067225 */ /* 0x000fe200078e00ff */
[----:B------:R-:W-:-:S03]  /*10bf0*/  @P0 IADD3 R16, PT, PT, R16, -0x7f000001, RZ ;  /* 0x80ffffff10100810 */ /* 0x000fc60007ffe0ff */
[----:B------:R-:W-:Y:S01]  /*10c00*/  @P1 IADD3 R233, PT, PT, R233, -0x7f000001, RZ ;  /* 0x80ffffffe9e91810 */ /* 0x000fe20007ffe0ff */
[----:B------:R-:W-:Y:S02]  /*10c10*/  IMAD R13, R10, 0x7effffff, RZ ;  /* 0x7effffff0a0d7824 */ /* 0x000fe400078e02ff */
[----:B------:R-:W-:Y:S02]  /*10c20*/  IMAD R17, R8, 0x7effffff, RZ ;  /* 0x7effffff08117824 */ /* 0x000fe400078e02ff */
[----:B------:R-:W-:Y:S01]  /*10c30*/  IMAD R229, R6, 0x7effffff, RZ ;  /* 0x7effffff06e57824 */ /* 0x000fe200078e02ff */
[----:B------:R-:W-:Y:S01]  /*10c40*/  IADD3 R16, PT, PT, R16, R233, RZ ;  /* 0x000000e910107210 */ /* 0x000fe20007ffe0ff */
[----:B-1----:R-:W-:-:S04]  /*10c50*/  IMAD.HI.U32 R12, R13, 0x7f000001, R10 ;  /* 0x7f0000010d0c7827 */ /* 0x002fc800078e000a */
[----:B------:R-:W-:-:S04]  /*10c60*/  IMAD.HI.U32 R231, R17, 0x7f000001, R8 ;  /* 0x7f00000111e77827 */ /* 0x000fc800078e0008 */
[----:B------:R-:W-:Y:S01]  /*10c70*/  IMAD.HI.U32 R229, R229, 0x7f000001, R6 ;  /* 0x7f000001e5e57827 */ /* 0x000fe200078e0006 */
[----:B------:R-:W-:Y:S01]  /*10c80*/  ISETP.GE.U32.AND P0, PT, R12, 0x7f000001, PT ;  /* 0x7f0000010c00780c */ /* 0x000fe20003f06070 */
[----:B------:R-:W-:Y:S01]  /*10c90*/  ISETP.GE.U32.AND P1, PT, R231, 0x7f000001, PT ;  /* 0x7f000001e700780c */ /* 0x000fe20003f26070 */
[----:B------:R-:W-:Y:S01]  /*10ca0*/  ISETP.GE.U32.AND P2, PT, R16, 0x7f000001, PT ;  /* 0x7f0000011000780c */ /* 0x000fe20003f46070 */
[----:B------:R-:W2:Y:S01]  /*10cb0*/  LDL.64 R6, [R1+0x100] ;  /* 0x0001000001067983 */ /* 0x000ea20000100a00 */
[----:B------:R-:W-:Y:S01]  /*10cc0*/  ISETP.GE.U32.AND P3, PT, R229, 0x7f000001, PT ;  /* 0x7f000001e500780c */ /* 0x000fe20003f66070 */
[----:B------:R-:W-:-:S04]  /*10cd0*/  IMAD.WIDE.U32 R10, R46, R46, RZ ;  /* 0x0000002e2e0a7225 */ /* 0x000fc800078e00ff */
[----:B------:R-:W-:-:S04]  /*10ce0*/  IMAD.WIDE.U32 R8, R214, R38, RZ ;  /* 0x00000026d6087225 */ /* 0x000fc800078e00ff */
        /* <DEDUP_REMOVED lines=97> */
[----:B------:R-:W-:Y:S01]  /*11300*/  IADD3 R231, PT, PT, R9, -R8, RZ ;  /* 0x8000000809e77210 */ /* 0x000fe20007ffe0ff */
[----:B------:R-:W-:-:S04]  /*11310*/  IMAD.WIDE.U32 R16, R210, R42, RZ ;  /* 0x0000002ad2107225 */ /* 0x000fc800078e00ff */
[----:B------:R-:W-:-:S07]  /*11320*/  IMAD.WIDE.U32 R12, R218, R41, RZ ;  /* 0x00000029da0c7225 */ /* 0x000fce00078e00ff */
[----:B------:R-:W-:Y:S01]  /*11330*/  @!P0 IADD3 R231, PT, PT, R231, 0x7f000001, RZ ;  /* 0x7f000001e7e78810 */ /* 0x000fe20007ffe0ff */
[----:B------:R-:W-:Y:S02]  /*11340*/  IMAD R217, R16, 0x7effffff, RZ ;  /* 0x7effffff10d97824 */ /* 0x000fe400078e02ff */
[----:B------:R-:W-:Y:S02]  /*11350*/  IMAD R229, R12, 0x7effffff, RZ ;  /* 0x7effffff0ce57824 */ /* 0x000fe400078e02ff */
[----:B---3--:R-:W-:-:S04]  /*11360*/  IMAD.WIDE.U32 R10, R228, R231, RZ ;  /* 0x000000e7e40a7225 */ /* 0x008fc800078e00ff */
[----:B------:R-:W-:-:S04]  /*11370*/  IMAD.HI.U32 R16, R217, 0x7f000001, R16 ;  /* 0x7f000001d9107827 */ /* 0x000fc800078e0010 */
[----:B----4-:R-:W-:-:S04]  /*11380*/  IMAD.WIDE.U32 R8, R227, R231, RZ ;  /* 0x000000e7e3087225 */ /* 0x010fc800078e00ff */
[----:B------:R-:W-:Y:S02]  /*11390*/  IMAD R17, R10, 0x7effffff, RZ ;  /* 0x7effffff0a117824 */ /* 0x000fe400078e02ff */
[----:B------:R-:W-:-:S04]  /*113a0*/  IMAD.HI.U32 R229, R229, 0x7f000001, R12 ;  /* 0x7f000001e5e57827 */ /* 0x000fc800078e000c */
[----:B--2---:R-:W-:-:S04]  /*113b0*/  IMAD.WIDE.U32 R12, R226, R231, RZ ;  /* 0x000000e7e20c7225 */ /* 0x004fc800078e00ff */
[----:B------:R-:W-:Y:S02]  /*113c0*/  IMAD R217, R8, 0x7effffff, RZ ;  /* 0x7effffff08d97824 */ /* 0x000fe400078e02ff */
[----:B------:R-:W-:-:S04]  /*113d0*/  IMAD.HI.U32 R226, R17, 0x7f000001, R10 ;  /* 0x7f00000111e27827 */ /* 0x000fc800078e000a */
[----:B------:R-:W-:-:S04]  /*113e0*/  IMAD.WIDE.U32 R10, R18, R231, RZ ;  /* 0x000000e7120a7225 */ /* 0x000fc800078e00ff */
[----:B------:R-:W-:-:S04]  /*113f0*/  IMAD.HI.U32 R228, R217, 0x7f000001, R8 ;  /* 0x7f000001d9e47827 */ /* 0x000fc800078e0008 */
[----:B------:R-:W-:Y:S02]  /*11400*/  IMAD R9, R12, 0x7effffff, RZ ;  /* 0x7effffff0c097824 */ /* 0x000fe400078e02ff */
[----:B------:R-:W-:Y:S02]  /*11410*/  IMAD R17, R10, 0x7effffff, RZ ;  /* 0x7effffff0a117824 */ /* 0x000fe400078e02ff */
[----:B------:R-:W-:Y:S01]  /*11420*/  IMAD.HI.U32 R12, R9, 0x7f000001, R12 ;  /* 0x7f000001090c7827 */ /* 0x000fe200078e000c */
[----:B------:R-:W-:Y:S01]  /*11430*/  ISETP.GE.U32.AND P2, PT, R226, 0x7f000001, PT ;  /* 0x7f000001e200780c */ /* 0x000fe20003f46070 */
[----:B------:R-:W-:Y:S01]  /*11440*/  ISETP.GE.U32.AND P3, PT, R228, 0x7f000001, PT ;  /* 0x7f000001e400780c */ /* 0x000fe20003f66070 */
[----:B------:R-:W2:Y:S01]  /*11450*/  LDG.E R13, desc[UR12][R4.64+0x2c] ;  /* 0x00002c0c040d7981 */ /* 0x000ea2000c1e1900 */
[----:B------:R-:W-:Y:S01]  /*11460*/  IMAD.HI.U32 R232, R17, 0x7f000001, R10 ;  /* 0x7f00000111e87827 */ /* 0x000fe200078e000a */
[----:B------:R-:W-:-:S04]  /*11470*/  ISETP.GE.U32.AND P4, PT, R12, 0x7f000001, PT ;  /* 0x7f0000010c00780c */ /* 0x000fc80003f86070 */
[----:B------:R-:W-:Y:S01]  /*11480*/  ISETP.GE.U32.AND P5, PT, R232, 0x7f000001, PT ;  /* 0x7f000001e800780c */ /* 0x000fe20003fa6070 */
[----:B------:R-:W-:Y:S01]  /*11490*/  ISETP.GE.U32.AND P0, PT, R16, 0x7f000001, PT ;  /* 0x7f0000011000780c */ /* 0x000fe20003f06070 */
[----:B------:R-:W-:-:S03]  /*114a0*/  ISETP.GE.U32.AND P1, PT, R229, 0x7f000001, PT ;  /* 0x7f000001e500780c */ /* 0x000fc60003f26070 */
[----:B------:R-:W-:Y:S02]  /*114b0*/  @P2 IADD3 R226, PT, PT, R226, -0x7f000001, RZ ;  /* 0x80ffffffe2e22810 */ /* 0x000fe40007ffe0ff */
[----:B------:R-:W-:Y:S02]  /*114c0*/  @P3 IADD3 R228, PT, PT, R228, -0x7f000001, RZ ;  /* 0x80ffffffe4e43810 */ /* 0x000fe40007ffe0ff */
[----:B------:R-:W-:-:S04]  /*114d0*/  @P4 IADD3 R12, PT, PT, R12, -0x7f000001, RZ ;  /* 0x80ffffff0c0c4810 */ /* 0x000fc80007ffe0ff */
[----:B------:R-:W-:Y:S01]  /*114e0*/  @P5 IADD3 R232, PT, PT, R232, -0x7f000001, RZ ;  /* 0x80ffffffe8e85810 */ /* 0x000fe20007ffe0ff */
[----:B------:R-:W-:Y:S01]  /*114f0*/  IMAD.WIDE.U32 R8, R216, R40, RZ ;  /* 0x00000028d8087225 */ /* 0x000fe200078e00ff */
[----:B------:R-:W-:Y:S02]  /*11500*/  IADD3 R226, PT, PT, R226, R225, RZ ;  /* 0x000000e1e2e27210 */ /* 0x000fe40007ffe0ff */
[----:B------:R-:W-:Y:S02]  /*11510*/  IADD3 R228, PT, PT, R228, R213, RZ ;  /* 0x000000d5e4e47210 */ /* 0x000fe40007ffe0ff */
[----:B------:R-:W-:Y:S02]  /*11520*/  IADD3 R230, PT, PT, R12, R221, RZ ;  /* 0x000000dd0ce67210 */ /* 0x000fe40007ffe0ff */
[----:B------:R-:W-:Y:S02]  /*11530*/  IADD3 R232, PT, PT, R232, R223, RZ ;  /* 0x000000dfe8e87210 */ /* 0x000fe40007ffe0ff */
[----:B------:R-:W-:-:S02]  /*11540*/  @P0 IADD3 R16, PT, PT, R16, -0x7f000001, RZ ;  /* 0x80ffffff10100810 */ /* 0x000fc40007ffe0ff */
[----:B------:R-:W-:Y:S01]  /*11550*/  @P1 IADD3 R229, PT, PT, R229, -0x7f000001, RZ ;  /* 0x80ffffffe5e51810 */ /* 0x000fe20007ffe0ff */
[----:B------:R-:W-:Y:S01]  /*11560*/  IMAD R11, R8, 0x7effffff, RZ ;  /* 0x7effffff080b7824 */ /* 0x000fe200078e02ff */
[----:B------:R-:W-:Y:S01]  /*11570*/  ISETP.GE.U32.AND P2, PT, R226, 0x7f000001, PT ;  /* 0x7f000001e200780c */ /* 0x000fe20003f46070 */
[----:B------:R-:W-:Y:S01]  /*11580*/  ISETP.GE.U32.AND P3, PT, R228, 0x7f000001, PT ;  /* 0x7f000001e400780c */ /* 0x000fe20003f66070 */
[----:B------:R-:W-:Y:S01]  /*11590*/  ISETP.GE.U32.AND P4, PT, R230, 0x7f000001, PT ;  /* 0x7f000001e600780c */ /* 0x000fe20003f86070 */
[----:B------:R-:W-:Y:S01]  /*115a0*/  ISETP.GE.U32.AND P5, PT, R232, 0x7f000001, PT ;  /* 0x7f000001e800780c */ /* 0x000fe20003fa6070 */
[----:B------:R-:W-:Y:S01]  /*115b0*/  IMAD.HI.U32 R18, R11, 0x7f000001, R8 ;  /* 0x7f0000010b127827 */ /* 0x000fe200078e0008 */
[----:B------:R-:W-:-:S03]  /*115c0*/  IADD3 R17, PT, PT, R16, R229, RZ ;  /* 0x000000e510117210 */ /* 0x000fc60007ffe0ff */
[----:B------:R-:W-:Y:S01]  /*115d0*/  IMAD.WIDE.U32 R8, R44, R49, RZ ;  /* 0x000000312c087225 */ /* 0x000fe200078e00ff */
[----:B------:R-:W-:Y:S01]  /*115e0*/  ISETP.GE.U32.AND P1, PT, R18, 0x7f000001, PT ;  /* 0x7f0000011200780c */ /* 0x000fe20003f26070 */
[----:B------:R-:W-:Y:S01]  /*115f0*/  ISETP.GE.U32.AND P0, PT, R17, 0x7f000001, PT ;  /* 0x7f0000011100780c */ /* 0x000fe20003f06070 */
[----:B------:R0:W-:Y:S01]  /*11600*/  STL [R1+0x110], R226 ;  /* 0x000110e201007387 */ /* 0x0001e20000100800 */
[----:B------:R-:W-:-:S03]  /*11610*/  IMAD.WIDE.U32 R10, R45, R48, RZ ;  /* 0x000000302d0a7225 */ /* 0x000fc600078e00ff */
[----:B------:R1:W-:Y:S01]  /*11620*/  STL [R1+0x114], R228 ;  /* 0x000114e401007387 */ /* 0x0003e20000100800 */
[----:B------:R-:W-:-:S03]  /*11630*/  IMAD R213, R8, 0x7effffff, RZ ;  /* 0x7effffff08d57824 */ /* 0x000fc600078e02ff */
[----:B------:R3:W-:Y:S01]  /*11640*/  STL [R1+0x118], R230 ;  /* 0x000118e601007387 */ /* 0x0007e20000100800 */
[----:B0-----:R-:W-:-:S03]  /*11650*/  @P2 IADD3 R226, PT, PT, R226, -0x7f000001, RZ ;  /* 0x80ffffffe2e22810 */ /* 0x001fc60007ffe0ff */
[----:B------:R0:W-:Y:S01]  /*11660*/  STL [R1+0x11c], R232 ;  /* 0x00011ce801007387 */ /* 0x0001e20000100800 */
[----:B-1----:R-:W-:Y:S01]  /*11670*/  @P3 IADD3 R228, PT, PT, R228, -0x7f000001, RZ ;  /* 0x80ffffffe4e43810 */ /* 0x002fe20007ffe0ff */
[----:B------:R-:W-:Y:S01]  /*11680*/  IMAD R217, R10, 0x7effffff, RZ ;  /* 0x7effffff0ad97824 */ /* 0x000fe200078e02ff */
[----:B---3--:R-:W-:Y:S01]  /*11690*/  @P4 IADD3 R230, PT, PT, R230, -0x7f000001, RZ ;  /* 0x80ffffffe6e64810 */ /* 0x008fe20007ffe0ff */
[----:B------:R-:W-:Y:S01]  /*116a0*/  IMAD.HI.U32 R213, R213, 0x7f000001, R8 ;  /* 0x7f000001d5d57827 */ /* 0x000fe200078e0008 */
[----:B0-----:R-:W-:-:S03]  /*116b0*/  @P5 IADD3 R232, PT, PT, R232, -0x7f000001, RZ ;  /* 0x80ffffffe8e85810 */ /* 0x001fc60007ffe0ff */
[----:B------:R-:W-:Y:S01]  /*116c0*/  IMAD.WIDE.U32 R8, R214, R39, RZ ;  /* 0x00000027d6087225 */ /* 0x000fe200078e00ff */
[----:B------:R0:W-:Y:S01]  /*116d0*/  STL [R1+0x110], R226 ;  /* 0x000110e201007387 */ /* 0x0001e20000100800 */
[----:B------:R-:W-:Y:S02]  /*116e0*/  @P1 IADD3 R18, PT, PT, R18, -0x7f000001, RZ ;  /* 0x80ffffff12121810 */ /* 0x000fe40007ffe0ff */
[----:B------:R-:W-:Y:S01]  /*116f0*/  @P0 IADD3 R17, PT, PT, R17, -0x7f000001, RZ ;  /* 0x80ffffff11110810 */ /* 0x000fe20007ffe0ff */
[----:B------:R1:W-:Y:S01]  /*11700*/  STL [R1+0x114], R228 ;  /* 0x000114e401007387 */ /* 0x0003e20000100800 */
[----:B------:R-:W-:-:S03]  /*11710*/  IMAD.HI.U32 R10, R217, 0x7f000001, R10 ;  /* 0x7f000001d90a7827 */ /* 0x000fc600078e000a */
[----:B------:R3:W-:Y:S01]  /*11720*/  STL [R1+0x118], R230 ;  /* 0x000118e601007387 */ /* 0x0007e20000100800 */
[----:B------:R-:W-:-:S03]  /*11730*/  IMAD R11, R8, 0x7effffff, RZ ;  /* 0x7effffff080b7824 */ /* 0x000fc600078e02ff */
[----:B------:R-:W-:Y:S04]  /*11740*/  STL [R1+0x11c], R232 ;  /* 0x00011ce801007387 */ /* 0x000fe80000100800 */
[----:B------:R-:W4:Y:S01]  /*11750*/  LD.E R16, desc[UR12][R6.64+0x250] ;  /* 0x0002500c06107980 */ /* 0x000f22000c101900 */
[----:B0-----:R-:W-:Y:S01]  /*11760*/  IMAD.HI.U32 R226, R11, 0x7f000001, R8 ;  /* 0x7f0000010be27827 */ /* 0x001fe200078e0008 */
[----:B------:R-:W-:Y:S02]  /*11770*/  IADD3 R17, PT, PT, R17, R18, RZ ;  /* 0x0000001211117210 */ /* 0x000fe40007ffe0ff */
[----:B------:R-:W4:Y:S04]  /*11780*/  LD.E R12, desc[UR12][R6.64+0x254] ;  /* 0x0002540c060c7980 */ /* 0x000f28000c101900 */
[----:B------:R-:W4:Y:S01]  /*11790*/  LD.E R223, desc[UR12][R6.64+0x25c] ;  /* 0x00025c0c06df7980 */ /* 0x000f22000c101900 */
[----:B------:R-:W-:-:S03]  /*117a0*/  ISETP.GE.U32.AND P0, PT, R213, 0x7f000001, PT ;  /* 0x7f000001d500780c */ /* 0x000fc60003f06070 */
[----:B------:R0:W4:Y:S01]  /*117b0*/  LD.E R221, desc[UR12][R6.64+0x258] ;  /* 0x0002580c06dd7980 */ /* 0x000122000c101900 */
[----:B------:R-:W-:Y:S01]  /*117c0*/  ISETP.GE.U32.AND P1, PT, R10, 0x7f000001, PT ;  /* 0x7f0000010a00780c */ /* 0x000fe20003f26070 */
[----:B------:R-:W-:Y:S01]  /*117d0*/  ISETP.GE.U32.AND P3, PT, R226, 0x7f000001, PT ;  /* 0x7f000001e200780c */ /* 0x000fe20003f66070 */
[----:B------:R-:W-:Y:S01]  /*117e0*/  ISETP.GE.U32.AND P2, PT, R17, 0x7f000001, PT ;  /* 0x7f0000011100780c */ /* 0x000fe20003f46070 */
[----:B------:R-:W-:Y:S01]  /*117f0*/  IMAD.WIDE.U32 R8, R46, R47, RZ ;  /* 0x0000002f2e087225 */ /* 0x000fe200078e00ff */
[----:B------:R-:W4:Y:S04]  /*11800*/  LDL R225, [R1+0x110] ;  /* 0x0001100001e17983 */ /* 0x000f280000100800 */
[----:B------:R-:W4:Y:S01]  /*11810*/  LDL R217, [R1+0x114] ;  /* 0x0001140001d97983 */ /* 0x000f220000100800 */
[----:B0-----:R-:W-:Y:S01]  /*11820*/  IMAD.WIDE.U32 R6, R212, R38, RZ ;  /* 0x00000026d4067225 */ /* 0x001fe200078e00ff */
[----:B------:R-:W-:-:S02]  /*11830*/  @P0 IADD3 R213, PT, PT, R213, -0x7f000001, RZ ;  /* 0x80ffffffd5d50810 */ /* 0x000fc40007ffe0ff */
[----:B------:R-:W4:Y:S01]  /*11840*/  LDL R18, [R1+0x11c] ;  /* 0x00011c0001127983 */ /* 0x000f220000100800 */
[----:B------:R-:W-:Y:S01]  /*11850*/  @P1 IADD3 R10, PT, PT, R10, -0x7f000001, RZ ;  /* 0x80ffffff0a0a1810 */ /* 0x000fe20007ffe0ff */
[----:B------:R-:W-:Y:S01]  /*11860*/  IMAD R229, R8, 0x7effffff, RZ ;  /* 0x7effffff08e57824 */ /* 0x000fe200078e02ff */
[----:B------:R-:W-:Y:S02]  /*11870*/  @P3 IADD3 R226, PT, PT, R226, -0x7f000001, RZ ;  /* 0x80ffffffe2e23810 */ /* 0x000fe40007ffe0ff */
[----:B------:R-:W-:Y:S01]  /*11880*/  @P2 IADD3 R17, PT, PT, R17, -0x7f000001, RZ ;  /* 0x80ffffff11112810 */ /* 0x000fe20007ffe0ff */
[----:B------:R-:W-:Y:S01]  /*11890*/  IMAD R231, R6, 0x7effffff, RZ ;  /* 0x7effffff06e77824 */ /* 0x000fe200078e02ff */
[----:B------:R-:W-:Y:S01]  /*118a0*/  IADD3 R10, PT, PT, R213, R10, RZ ;  /* 0x0000000ad50a7210 */ /* 0x000fe20007ffe0ff */
[----:B------:R-:W-:Y:S01]  /*118b0*/  IMAD.HI.U32 R229, R229, 0x7f000001, R8 ;  /* 0x7f000001e5e57827 */ /* 0x000fe200078e0008 */
[----:B------:R-:W4:Y:S01]  /*118c0*/  LDL R213, [R1+0x118] ;  /* 0x0001180001d57983 */ /* 0x000f220000100800 */
[----:B------:R-:W-:-:S02]  /*118d0*/  IADD3 R226, PT, PT, R17, R226, RZ ;  /* 0x000000e211e27210 */ /* 0x000fc40007ffe0ff */
        /* <DEDUP_REMOVED lines=14> */
[----:B-1----:R-:W-:Y:S01]  /*119c0*/  IMAD.HI.U32 R228, R11, 0x7f000001, R8 ;  /* 0x7f0000010be47827 */ /* 0x002fe200078e0008 */
[----:B------:R-:W-:Y:S01]  /*119d0*/  IADD3 R226, PT, PT, R226, R231, RZ ;  /* 0x000000e7e2e27210 */ /* 0x000fe20007ffe0ff */
[----:B------:R-:W4:Y:S02]  /*119e0*/  LDL.64 R8, [R1+0x100] ;  /* 0x0001000001087983 */ /* 0x000f240000100a00 */
[----:B------:R-:W-:Y:S01]  /*119f0*/  IMAD.HI.U32 R229, R227, 0x7f000001, R6 ;  /* 0x7f000001e3e57827 */ /* 0x000fe200078e0006 */
[----:B------:R-:W-:Y:S01]  /*11a00*/  ISETP.GE.U32.AND P1, PT, R228, 0x7f000001, PT ;  /* 0x7f000001e400780c */ /* 0x000fe20003f26070 */
[----:B------:R-:W-:Y:S01]  /*11a10*/  ISETP.GE.U32.AND P0, PT, R17, 0x7f000001, PT ;  /* 0x7f0000011100780c */ /* 0x000fe20003f06070 */
[----:B------:R-:W-:-:S02]  /*11a20*/  ISETP.GE.U32.AND P2, PT, R226, 0x7f000001, PT ;  /* 0x7f000001e200780c */ /* 0x000fc40003f46070 */
[----:B------:R-:W-:Y:S01]  /*11a30*/  ISETP.GE.U32.AND P3, PT, R229, 0x7f000001, PT ;  /* 0x7f000001e500780c */ /* 0x000fe20003f66070 */
[----:B------:R-:W-:-:S04]  /*11a40*/  IMAD.WIDE.U32 R6, R48, R45, RZ ;  /* 0x0000002d30067225 */ /* 0x000fc800078e00ff */
        /* <DEDUP_REMOVED lines=8> */
[----:B---3--:R-:W-:Y:S01]  /*11ad0*/  IMAD.HI.U32 R230, R227, 0x7f000001, R6 ;  /* 0x7f000001e3e67827 */ /* 0x008fe200078e0006 */
[----:B------:R-:W-:-:S03]  /*11ae0*/  IADD3 R229, PT, PT, R226, R229, RZ ;  /* 0x000000e5e2e57210 */ /* 0x000fc60007ffe0ff */
[----:B------:R-:W-:Y:S01]  /*11af0*/  IMAD.HI.U32 R10, R215, 0x7f000001, R10 ;  /* 0x7f000001d70a7827 */ /* 0x000fe200078e000a */
[----:B------:R-:W-:Y:S01]  /*11b00*/  ISETP.GE.U32.AND P1, PT, R230, 0x7f000001, PT ;  /* 0x7f000001e600780c */ /* 0x000fe20003f26070 */
[----:B------:R-:W-:Y:S01]  /*11b10*/  ISETP.GE.U32.AND P0, PT, R17, 0x7f000001, PT ;  /* 0x7f0000011100780c */ /* 0x000fe20003f06070 */
[----:B------:R-:W-:Y:S02]  /*11b20*/  ISETP.GE.U32.AND P2, PT, R229, 0x7f000001, PT ;  /* 0x7f000001e500780c */ /* 0x000fe40003f46070 */
[----:B------:R-:W-:Y:S01]  /*11b30*/  ISETP.GE.U32.AND P3, PT, R10, 0x7f000001, PT ;  /* 0x7f0000010a00780c */ /* 0x000fe20003f66070 */
[----:B------:R-:W-:-:S04]  /*11b40*/  IMAD.WIDE.U32 R6, R49, R44, RZ ;  /* 0x0000002c31067225 */ /* 0x000fc800078e00ff */
        /* <DEDUP_REMOVED lines=61> */
[----:B--2---:R-:W-:-:S03]  /*11f20*/  IADD3 R6, PT, PT, R6, R13, RZ ;  /* 0x0000000d06067210 */ /* 0x004fc60007ffe0ff */
[----:B------:R-:W-:Y:S02]  /*11f30*/  ISETP.GE.U32.AND P0, PT, R7, 0x7f000001, PT ;  /* 0x7f0000010700780c */ /* 0x000fe40003f06070 */
[----:B------:R-:W-:-:S11]  /*11f40*/  ISETP.GE.U32.AND P1, PT, R6, 0x7f000001, PT ;  /* 0x7f0000010600780c */ /* 0x000fd60003f26070 */
[----:B------:R-:W-:Y:S02]  /*11f50*/  @P0 IADD3 R7, PT, PT, R7, -0x7f000001, RZ ;  /* 0x80ffffff07070810 */ /* 0x000fe40007ffe0ff */
[----:B------:R-:W-:-:S05]  /*11f60*/  @P1 IADD3 R6, PT, PT, R6, -0x7f000001, RZ ;  /* 0x80ffffff06061810 */ /* 0x000fca0007ffe0ff */
[CC--:B------:R-:W-:Y:S01]  /*11f70*/  ISETP.GE.U32.AND P0, PT, R7.reuse, R6.reuse, PT ;  /* 0x000000060700720c */ /* 0x0c0fe20003f06070 */
[----:B------:R-:W-:Y:S01]  /*11f80*/  IADD3 R14, PT, PT, R7, -R6, RZ ;  /* 0x80000006070e7210 */ /* 0x000fe20007ffe0ff */
[----:B------:R-:W-:-:S04]  /*11f90*/  IMAD.WIDE.U32 R6, R210, R43, RZ ;  /* 0x0000002bd2067225 */ /* 0x000fc800078e00ff */
[----:B------:R-:W-:-:S07]  /*11fa0*/  IMAD R11, R6, 0x7effffff, RZ ;  /* 0x7effffff060b7824 */ /* 0x000fce00078e02ff */
[----:B------:R-:W-:Y:S01]  /*11fb0*/  @!P0 IADD3 R14, PT, PT, R14, 0x7f000001, RZ ;  /* 0x7f0000010e0e8810 */ /* 0x000fe20007ffe0ff */
[----:B------:R-:W-:-:S04]  /*11fc0*/  IMAD.HI.U32 R210, R11, 0x7f000001, R6 ;  /* 0x7f0000010bd27827 */ /* 0x000fc800078e0006 */
[----:B----4-:R-:W-:-:S04]  /*11fd0*/  IMAD.WIDE.U32 R16, R16, R14, RZ ;  /* 0x0000000e10107225 */ /* 0x010fc800078e00ff */
[----:B------:R-:W-:Y:S02]  /*11fe0*/  IMAD R215, R16, 0x7effffff, RZ ;  /* 0x7effffff10d77824 */ /* 0x000fe400078e02ff */
[----:B------:R-:W-:-:S04]  /*11ff0*/  IMAD.WIDE.U32 R12, R12, R14, RZ ;  /* 0x0000000e0c0c7225 */ /* 0x000fc800078e00ff */
[----:B------:R-:W-:-:S04]  /*12000*/  IMAD.WIDE.U32 R6, R223, R14, RZ ;  /* 0x0000000edf067225 */ /* 0x000fc800078e00ff */
[----:B------:R-:W-:-:S04]  /*12010*/  IMAD.WIDE.U32 R10, R221, R14, RZ ;  /* 0x0000000edd0a7225 */ /* 0x000fc800078e00ff */
[----:B------:R-:W-:-:S04]  /*12020*/  IMAD.HI.U32 R16, R215, 0x7f000001, R16 ;  /* 0x7f000001d7107827 */ /* 0x000fc800078e0010 */
[----:B------:R-:W-:Y:S02]  /*12030*/  IMAD R221, R12, 0x7effffff, RZ ;  /* 0x7effffff0cdd7824 */ /* 0x000fe400078e02ff */
[----:B------:R-:W-:Y:S02]  /*12040*/  IMAD R227, R6, 0x7effffff, RZ ;  /* 0x7effffff06e37824 */ /* 0x000fe400078e02ff */
[----:B------:R-:W-:Y:S01]  /*12050*/  IMAD R223, R10, 0x7effffff, RZ ;  /* 0x7effffff0adf7824 */ /* 0x000fe200078e02ff */
[----:B------:R-:W-:Y:S01]  /*12060*/  ISETP.GE.U32.AND P0, PT, R16, 0x7f000001, PT ;  /* 0x7f0000011000780c */ /* 0x000fe20003f06070 */
[----:B------:R-:W-:-:S04]  /*12070*/  IMAD.HI.U32 R222, R221, 0x7f000001, R12 ;  /* 0x7f000001ddde7827 */ /* 0x000fc800078e000c */
[----:B------:R-:W-:-:S04]  /*12080*/  IMAD.HI.U32 R227, R227, 0x7f000001, R6 ;  /* 0x7f000001e3e37827 */ /* 0x000fc800078e0006 */
[----:B------:R-:W-:Y:S01]  /*12090*/  IMAD.WIDE.U32 R6, R218, R42, RZ ;  /* 0x0000002ada067225 */ /* 0x000fe200078e00ff */
[----:B------:R-:W-:-:S03]  /*120a0*/  ISETP.GE.U32.AND P3, PT, R222, 0x7f000001, PT ;  /* 0x7f000001de00780c */ /* 0x000fc60003f66070 */
[----:B------:R-:W-:Y:S01]  /*120b0*/  IMAD.HI.U32 R224, R223, 0x7f000001, R10 ;  /* 0x7f000001dfe07827 */ /* 0x000fe200078e000a */
[----:B------:R-:W-:-:S03]  /*120c0*/  ISETP.GE.U32.AND P5, PT, R227, 0x7f000001, PT ;  /* 0x7f000001e300780c */ /* 0x000fc60003fa6070 */
[----:B------:R-:W-:Y:S01]  /*120d0*/  IMAD R215, R6, 0x7effffff, RZ ;  /* 0x7effffff06d77824 */ /* 0x000fe200078e02ff */
[----:B------:R-:W-:Y:S01]  /*120e0*/  ISETP.GE.U32.AND P4, PT, R224, 0x7f000001, PT ;  /* 0x7f000001e000780c */ /* 0x000fe20003f86070 */
[----:B------:R-:W-:-:S04]  /*120f0*/  IMAD.WIDE.U32 R10, R45, R49, RZ ;  /* 0x000000312d0a7225 */ /* 0x000fc800078e00ff */
[----:B------:R-:W-:Y:S01]  /*12100*/  IMAD.HI.U32 R215, R215, 0x7f000001, R6 ;  /* 0x7f000001d7d77827 */ /* 0x000fe200078e0006 */
[----:B------:R-:W-:Y:S01]  /*12110*/  @P0 IADD3 R16, PT, PT, R16, -0x7f000001, RZ ;  /* 0x80ffffff10100810 */ /* 0x000fe20007ffe0ff */
[----:B------:R-:W-:Y:S02]  /*12120*/  ISETP.GE.U32.AND P1, PT, R210, 0x7f000001, PT ;  /* 0x7f000001d200780c */ /* 0x000fe40003f26070 */
[----:B------:R-:W-:Y:S01]  /*12130*/  IMAD R221, R10, 0x7effffff, RZ ;  /* 0x7effffff0add7824 */ /* 0x000fe200078e02ff */
[----:B------:R-:W-:Y:S01]  /*12140*/  ISETP.GE.U32.AND P2, PT, R215, 0x7f000001, PT ;  /* 0x7f000001d700780c */ /* 0x000fe20003f46070 */
[----:B------:R-:W-:Y:S01]  /*12150*/  IMAD.WIDE.U32 R12, R44, R50, RZ ;  /* 0x000000322c0c7225 */ /* 0x000fe200078e00ff */
[----:B------:R-:W-:-:S03]  /*12160*/  @P3 IADD3 R222, PT, PT, R222, -0x7f000001, RZ ;  /* 0x80ffffffdede3810 */ /* 0x000fc60007ffe0ff */
[----:B------:R-:W-:Y:S01]  /*12170*/  IMAD.HI.U32 R221, R221, 0x7f000001, R10 ;  /* 0x7f000001dddd7827 */ /* 0x000fe200078e000a */
[----:B------:R-:W-:Y:S02]  /*12180*/  IADD3 R10, PT, PT, R16, R225, RZ ;  /* 0x000000e1100a7210 */ /* 0x000fe40007ffe0ff */
[----:B------:R-:W-:Y:S01]  /*12190*/  @P4 IADD3 R224, PT, PT, R224, -0x7f000001, RZ ;  /* 0x80ffffffe0e04810 */ /* 0x000fe20007ffe0ff */
[----:B------:R-:W-:Y:S01]  /*121a0*/  IMAD R17, R12, 0x7effffff, RZ ;  /* 0x7effffff0c117824 */ /* 0x000fe200078e02ff */
[----:B------:R-:W-:Y:S01]  /*121b0*/  @P5 IADD3 R227, PT, PT, R227, -0x7f000001, RZ ;  /* 0x80ffffffe3e35810 */ /* 0x000fe20007ffe0ff */
[----:B------:R-:W-:Y:S02]  /*121c0*/  ISETP.GE.U32.AND P0, PT, R10, 0x7f000001, PT ;  /* 0x7f0000010a00780c */ /* 0x000fe40003f06070 */
[----:B------:R-:W-:Y:S01]  /*121d0*/  IMAD.HI.U32 R14, R17, 0x7f000001, R12 ;  /* 0x7f000001110e7827 */ /* 0x000fe200078e000c */
[----:B------:R-:W-:Y:S02]  /*121e0*/  IADD3 R12, PT, PT, R222, R217, RZ ;  /* 0x000000d9de0c7210 */ /* 0x000fe40007ffe0ff */
[----:B------:R-:W-:-:S02]  /*121f0*/  IADD3 R16, PT, PT, R224, R213, RZ ;  /* 0x000000d5e0107210 */ /* 0x000fc40007ffe0ff */
[----:B------:R-:W-:Y:S01]  /*12200*/  IADD3 R18, PT, PT, R227, R18, RZ ;  /* 0x00000012e3127210 */ /* 0x000fe20007ffe0ff */
[----:B------:R-:W-:Y:S01]  /*12210*/  IMAD.WIDE.U32 R216, R216, R41, RZ ;  /* 0x00000029d8d87225 */ /* 0x000fe200078e00ff */
[----:B------:R-:W-:Y:S02]  /*12220*/  @P1 IADD3 R210, PT, PT, R210, -0x7f000001, RZ ;  /* 0x80ffffffd2d21810 */ /* 0x000fe40007ffe0ff */
[----:B------:R-:W-:Y:S01]  /*12230*/  @P2 IADD3 R215, PT, PT, R215, -0x7f000001, RZ ;  /* 0x80ffffffd7d72810 */ /* 0x000fe20007ffe0ff */
[----:B------:R-:W-:Y:S01]  /*12240*/  IMAD R7, R216, 0x7effffff, RZ ;  /* 0x7effffffd8077824 */ /* 0x000fe200078e02ff */
[----:B------:R-:W-:Y:S01]  /*12250*/  ISETP.GE.U32.AND P6, PT, R12, 0x7f000001, PT ;  /* 0x7f0000010c00780c */ /* 0x000fe20003fc6070 */
[----:B------:R-:W-:Y:S01]  /*12260*/  ISETP.GE.U32.AND P5, PT, R16, 0x7f000001, PT ;  /* 0x7f0000011000780c */ /* 0x000fe20003fa6070 */
[----:B------:R-:W-:Y:S01]  /*12270*/  ISETP.GE.U32.AND P4, PT, R18, 0x7f000001, PT ;  /* 0x7f0000011200780c */ /* 0x000fe20003f86070 */
[----:B------:R-:W-:Y:S01]  /*12280*/  IMAD.HI.U32 R216, R7, 0x7f000001, R216 ;  /* 0x7f00000107d87827 */ /* 0x000fe200078e00d8 */
[----:B------:R-:W-:Y:S01]  /*12290*/  IADD3 R13, PT, PT, R210, R215, RZ ;  /* 0x000000d7d20d7210 */ /* 0x000fe20007ffe0ff */
[----:B------:R0:W-:Y:S01]  /*122a0*/  STL [R1+0x110], R10 ;  /* 0x0001100a01007387 */ /* 0x0001e20000100800 */
[----:B------:R-:W-:Y:S01]  /*122b0*/  ISETP.GE.U32.AND P3, PT, R14, 0x7f000001, PT ;  /* 0x7f0000010e00780c */ /* 0x000fe20003f66070 */
[----:B------:R-:W-:Y:S01]  /*122c0*/  ISETP.GE.U32.AND P2, PT, R221, 0x7f000001, PT ;  /* 0x7f000001dd00780c */ /* 0x000fe20003f46070 */
[----:B------:R-:W-:Y:S01]  /*122d0*/  ISETP.GE.U32.AND P1, PT, R216, 0x7f000001, PT ;  /* 0x7f000001d800780c */ /* 0x000fe20003f26070 */
[----:B------:R1:W-:Y:S01]  /*122e0*/  STL [R1+0x114], R12 ;  /* 0x0001140c01007387 */ /* 0x0003e20000100800 */
[----:B0-----:R-:W-:Y:S01]  /*122f0*/  @P0 IADD3 R10, PT, PT, R10, -0x7f000001, RZ ;  /* 0x80ffffff0a0a0810 */ /* 0x001fe20007ffe0ff */
[----:B------:R-:W-:-:S02]  /*12300*/  ISETP.GE.U32.AND P0, PT, R13, 0x7f000001, PT ;  /* 0x7f0000010d00780c */ /* 0x000fc40003f06070 */
[----:B------:R0:W-:Y:S01]  /*12310*/  STL [R1+0x118], R16 ;  /* 0x0001181001007387 */ /* 0x0001e20000100800 */
[----:B-1----:R-:W-:-:S03]  /*12320*/  @P6 IADD3 R12, PT, PT, R12, -0x7f000001, RZ ;  /* 0x80ffffff0c0c6810 */ /* 0x002fc60007ffe0ff */
[----:B------:R1:W-:Y:S01]  /*12330*/  STL [R1+0x11c], R18 ;  /* 0x00011c1201007387 */ /* 0x0003e20000100800 */
[----:B------:R-:W-:Y:S01]  /*12340*/  IMAD.WIDE.U32 R6, R46, R48, RZ ;  /* 0x000000302e067225 */ /* 0x000fe200078e00ff */
[----:B0-----:R-:W-:Y:S02]  /*12350*/  @P5 IADD3 R16, PT, PT, R16, -0x7f000001, RZ ;  /* 0x80ffffff10105810 */ /* 0x001fe40007ffe0ff */
[----:B-1----:R-:W-:Y:S01]  /*12360*/  @P4 IADD3 R18, PT, PT, R18, -0x7f000001, RZ ;  /* 0x80ffffff12124810 */ /* 0x002fe20007ffe0ff */
[----:B------:R-:W-:Y:S01]  /*12370*/  IMAD.WIDE.U32 R214, R214, R40, RZ ;  /* 0x00000028d6d67225 */ /* 0x000fe200078e00ff */
[----:B------:R-:W-:Y:S01]  /*12380*/  STL [R1+0x110], R10 ;  /* 0x0001100a01007387 */ /* 0x000fe20000100800 */
[----:B------:R-:W-:Y:S02]  /*12390*/  @P3 IADD3 R14, PT, PT, R14, -0x7f000001, RZ ;  /* 0x80ffffff0e0e3810 */ /* 0x000fe40007ffe0ff */
[----:B------:R-:W-:Y:S01]  /*123a0*/  @P2 IADD3 R221, PT, PT, R221, -0x7f000001, RZ ;  /* 0x80ffffffdddd2810 */ /* 0x000fe20007ffe0ff */
[----:B------:R0:W-:Y:S01]  /*123b0*/  STL [R1+0x114], R12 ;  /* 0x0001140c01007387 */ /* 0x0001e20000100800 */
[----:B------:R-:W-:-:S02]  /*123c0*/  @P1 IADD3 R216, PT, PT, R216, -0x7f000001, RZ ;  /* 0x80ffffffd8d81810 */ /* 0x000fc40007ffe0ff */
[----:B------:R-:W-:Y:S01]  /*123d0*/  @P0 IADD3 R13, PT, PT, R13, -0x7f000001, RZ ;  /* 0x80ffffff0d0d0810 */ /* 0x000fe20007ffe0ff */
[----:B------:R-:W-:Y:S01]  /*123e0*/  STL [R1+0x118], R16 ;  /* 0x0001181001007387 */ /* 0x000fe20000100800 */
[----:B------:R-:W-:-:S03]  /*123f0*/  IMAD R11, R6, 0x7effffff, RZ ;  /* 0x7effffff060b7824 */ /* 0x000fc600078e02ff */
[----:B------:R1:W-:Y:S01]  /*12400*/  STL [R1+0x11c], R18 ;  /* 0x00011c1201007387 */ /* 0x0003e20000100800 */
[----:B------:R-:W-:-:S03]  /*12410*/  IMAD R17, R214, 0x7effffff, RZ ;  /* 0x7effffffd6117824 */ /* 0x000fc600078e02ff */
[----:B0-----:R-:W2:Y:S01]  /*12420*/  LD.E R12, desc[UR12][R8.64+0x260] ;  /* 0x0002600c080c7980 */ /* 0x001ea2000c101900 */
[----:B------:R-:W-:Y:S01]  /*12430*/  IADD3 R10, PT, PT, R14, R221, RZ ;  /* 0x000000dd0e0a7210 */ /* 0x000fe20007ffe0ff */
[----:B------:R-:W-:Y:S01]  /*12440*/  IMAD.HI.U32 R11, R11, 0x7f000001, R6 ;  /* 0x7f0000010b0b7827 */ /* 0x000fe200078e0006 */
[----:B------:R-:W-:-:S03]  /*12450*/  IADD3 R14, PT, PT, R13, R216, RZ ;  /* 0x000000d80d0e7210 */ /* 0x000fc60007ffe0ff */
[----:B------:R-:W-:Y:S01]  /*12460*/  IMAD.HI.U32 R215, R17, 0x7f000001, R214 ;  /* 0x7f00000111d77827 */ /* 0x000fe200078e00d6 */
[----:B------:R-:W-:Y:S01]  /*12470*/  ISETP.GE.U32.AND P1, PT, R11, 0x7f000001, PT ;  /* 0x7f0000010b00780c */ /* 0x000fe20003f26070 */
[----:B------:R-:W-:Y:S01]  /*12480*/  ISETP.GE.U32.AND P0, PT, R10, 0x7f000001, PT ;  /* 0x7f0000010a00780c */ /* 0x000fe20003f06070 */
[----:B------:R-:W-:Y:S01]  /*12490*/  ISETP.GE.U32.AND P2, PT, R14, 0x7f000001, PT ;  /* 0x7f0000010e00780c */ /* 0x000fe20003f46070 */
[----:B------:R-:W-:Y:S01]  /*124a0*/  IMAD.WIDE.U32 R212, R212, R39, RZ ;  /* 0x00000027d4d47225 */ /* 0x000fe200078e00ff */
[----:B------:R-:W-:Y:S01]  /*124b0*/  ISETP.GE.U32.AND P3, PT, R215, 0x7f000001, PT ;  /* 0x7f000001d700780c */ /* 0x000fe20003f66070 */
[----:B-1----:R-:W3:Y:S02]  /*124c0*/  LDL R18, [R1+0x110] ;  /* 0x0001100001127983 */ /* 0x002ee40000100800 */
[----:B------:R-:W-:-:S04]  /*124d0*/  IMAD.WIDE.U32 R6, R47, R47, RZ ;  /* 0x0000002f2f067225 */ /* 0x000fc800078e00ff */
[----:B------:R-:W-:Y:S02]  /*124e0*/  IMAD R13, R6, 0x7effffff, RZ ;  /* 0x7effffff060d7824 */ /* 0x000fe400078e02ff */
[----:B------:R-:W-:Y:S02]  /*124f0*/  @P1 IADD3 R11, PT, PT, R11, -0x7f000001, RZ ;  /* 0x80ffffff0b0b1810 */ /* 0x000fe40007ffe0ff */
[----:B------:R-:W-:Y:S02]  /*12500*/  @P0 IADD3 R10, PT, PT, R10, -0x7f000001, RZ ;  /* 0x80ffffff0a0a0810 */ /* 0x000fe40007ffe0ff */
[----:B------:R-:W-:Y:S01]  /*12510*/  @P2 IADD3 R14, PT, PT, R14, -0x7f000001, RZ ;  /* 0x80ffffff0e0e2810 */ /* 0x000fe20007ffe0ff */
[----:B------:R-:W-:Y:S01]  /*12520*/  IMAD R17, R212, 0x7effffff, RZ ;  /* 0x7effffffd4117824 */ /* 0x000fe200078e02ff */
[----:B------:R-:W-:Y:S01]  /*12530*/  @P3 IADD3 R215, PT, PT, R215, -0x7f000001, RZ ;  /* 0x80ffffffd7d73810 */ /* 0x000fe20007ffe0ff */
[----:B------:R-:W-:Y:S01]  /*12540*/  IMAD.HI.U32 R16, R13, 0x7f000001, R6 ;  /* 0x7f0000010d107827 */ /* 0x000fe200078e0006 */
[----:B------:R-:W-:-:S03]  /*12550*/  IADD3 R13, PT, PT, R10, R11, RZ ;  /* 0x0000000b0a0d7210 */ /* 0x000fc60007ffe0ff */
[----:B------:R-:W-:Y:S01]  /*12560*/  IMAD.HI.U32 R213, R17, 0x7f000001, R212 ;  /* 0x7f00000111d57827 */ /* 0x000fe200078e00d4 */
[----:B------:R-:W-:Y:S01]  /*12570*/  IADD3 R14, PT, PT, R14, R215, RZ ;  /* 0x000000d70e0e7210 */ /* 0x000fe20007ffe0ff */
[----:B------:R-:W-:Y:S01]  /*12580*/  ISETP.GE.U32.AND P1, PT, R16, 0x7f000001, PT ;  /* 0x7f0000011000780c */ /* 0x000fe20003f26070 */
[----:B------:R-:W-:Y:S02]  /*12590*/  ISETP.GE.U32.AND P0, PT, R13, 0x7f000001, PT ;  /* 0x7f0000010d00780c */ /* 0x000fe40003f06070 */
[----:B------:R-:W-:Y:S01]  /*125a0*/  ISETP.GE.U32.AND P3, PT, R213, 0x7f000001, PT ;  /* 0x7f000001d500780c */ /* 0x000fe20003f66070 */
        /* <DEDUP_REMOVED lines=27> */
[----:B------:R-:W4:Y:S01]  /*12760*/  LD.E R210, desc[UR12][R8.64+0x264] ;  /* 0x0002640c08d27980 */ /* 0x000f22000c101900 */
[----:B------:R-:W-:-:S02]  /*12770*/  IADD3 R14, PT, PT, R14, R215, RZ ;  /* 0x000000d70e0e7210 */ /* 0x000fc40007ffe0ff */
        /* <DEDUP_REMOVED lines=13> */
[----:B------:R-:W4:Y:S01]  /*12850*/  LDL.64 R16, [R1+0xe8] ;  /* 0x0000e80001107983 */ /* 0x000f220000100a00 */
[----:B------:R-:W-:Y:S01]  /*12860*/  IADD3 R14, PT, PT, R14, R19, RZ ;  /* 0x000000130e0e7210 */ /* 0x000fe20007ffe0ff */
[----:B------:R-:W-:Y:S01]  /*12870*/  ISETP.GE.U32.AND P1, PT, R6, 0x7f000001, PT ;  /* 0x7f0000010600780c */ /* 0x000fe20003f26070 */
[----:B------:R-:W-:-:S03]  /*12880*/  ISETP.GE.U32.AND P0, PT, R13, 0x7f000001, PT ;  /* 0x7f0000010d00780c */ /* 0x000fc60003f06070 */
[----:B------:R-:W-:-:S09]  /*12890*/  ISETP.GE.U32.AND P2, PT, R14, 0x7f000001, PT ;  /* 0x7f0000010e00780c */ /* 0x000fd20003f46070 */
        /* <DEDUP_REMOVED lines=17> */
[----:B------:R-:W-:Y:S01]  /*129b0*/  ISETP.GE.U32.AND P0, PT, R208, 0x7f000001, PT ;  /* 0x7f000001d000780c */ /* 0x000fe20003f06070 */
[----:B------:R-:W4:Y:S01]  /*129c0*/  LDL.64 R14, [R1+0xe0] ;  /* 0x0000e000010e7983 */ /* 0x000f220000100a00 */
[----:B------:R-:W-:-:S11]  /*129d0*/  ISETP.GE.U32.AND P1, PT, R206, 0x7f000001, PT ;  /* 0x7f000001ce00780c */ /* 0x000fd60003f26070 */
[----:B------:R-:W-:Y:S02]  /*129e0*/  @P0 IADD3 R208, PT, PT, R208, -0x7f000001, RZ ;  /* 0x80ffffffd0d00810 */ /* 0x000fe40007ffe0ff */
[----:B------:R-:W-:Y:S02]  /*129f0*/  @P1 IADD3 R206, PT, PT, R206, -0x7f000001, RZ ;  /* 0x80ffffffcece1810 */ /* 0x000fe40007ffe0ff */
[----:B------:R-:W-:Y:S02]  /*12a00*/  IADD3 R208, PT, PT, R208, R35, RZ ;  /* 0x00000023d0d07210 */ /* 0x000fe40007ffe0ff */
[----:B------:R-:W-:-:S03]  /*12a10*/  IADD3 R21, PT, PT, R206, R21, RZ ;  /* 0x00000015ce157210 */ /* 0x000fc60007ffe0ff */
[----:B------:R-:W-:Y:S01]  /*12a20*/  ISETP.GE.U32.AND P0, PT, R208, 0x7f000001, PT ;  /* 0x7f000001d000780c */ /* 0x000fe20003f06070 */
[----:B------:R-:W-:Y:S01]  /*12a30*/  IMAD.WIDE.U32 R34, R34, UR9, RZ ;  /* 0x0000000922227c25 */ /* 0x000fe2000f8e00ff */
[----:B------:R-:W4:Y:S01]  /*12a40*/  LD.E R206, desc[UR12][R8.64+0x26c] ;  /* 0x00026c0c08ce7980 */ /* 0x000f22000c101900 */
[----:B------:R-:W-:Y:S02]  /*12a50*/  ISETP.GE.U32.AND P1, PT, R21, 0x7f000001, PT ;  /* 0x7f0000011500780c */ /* 0x000fe40003f26070 */
[----:B------:R-:W-:-:S08]  /*12a60*/  IMAD R7, R34, 0x7effffff, RZ ;  /* 0x7effffff22077824 */ /* 0x000fd000078e02ff */
[----:B------:R-:W-:-:S03]  /*12a70*/  @P0 IADD3 R208, PT, PT, R208, -0x7f000001, RZ ;  /* 0x80ffffffd0d00810 */ /* 0x000fc60007ffe0ff */
[----:B------:R-:W-:Y:S01]  /*12a80*/  @P1 IADD3 R21, PT, PT, R21, -0x7f000001, RZ ;  /* 0x80ffffff15151810 */ /* 0x000fe20007ffe0ff */
[----:B------:R-:W-:Y:S01]  /*12a90*/  IMAD.HI.U32 R35, R7, 0x7f000001, R34 ;  /* 0x7f00000107237827 */ /* 0x000fe200078e0022 */
[----:B------:R-:W-:Y:S02]  /*12aa0*/  IADD3 R208, PT, PT, R208, R33, RZ ;  /* 0x00000021d0d07210 */ /* 0x000fe40007ffe0ff */
[----:B------:R-:W-:Y:S02]  /*12ab0*/  IADD3 R220, PT, PT, R21, R220, RZ ;  /* 0x000000dc15dc7210 */ /* 0x000fe40007ffe0ff */
[----:B------:R-:W-:Y:S01]  /*12ac0*/  ISETP.GE.U32.AND P2, PT, R35, 0x7f000001, PT ;  /* 0x7f0000012300780c */ /* 0x000fe20003f46070 */
[----:B------:R-:W-:Y:S02]  /*12ad0*/  ISETP.GE.U32.AND P0, PT, R208, 0x7f000001, PT ;  /* 0x7f000001d000780c */ /* 0x000fe40003f06070 */
[----:B------:R-:W-:Y:S01]  /*12ae0*/  ISETP.GE.U32.AND P1, PT, R220, 0x7f000001, PT ;  /* 0x7f000001dc00780c */ /* 0x000fe20003f26070 */
[----:B------:R-:W-:-:S04]  /*12af0*/  IMAD.WIDE.U32 R6, R43, UR7, RZ ;  /* 0x000000072b067c25 */ /* 0x000fc8000f8e00ff */
[----:B------:R-:W-:-:S05]  /*12b00*/  IMAD.WIDE.U32 R20, R20, UR9, RZ ;  /* 0x0000000914147c25 */ /* 0x000fca000f8e00ff */
        /* <DEDUP_REMOVED lines=12> */
[----:B------:R-:W4:Y:S01]  /*12bd0*/  LDL.64 R34, [R1+0xb8] ;  /* 0x0000b80001227983 */ /* 0x000f220000100a00 */
[----:B------:R-:W-:-:S03]  /*12be0*/  ISETP.GE.U32.AND P1, PT, R11, 0x7f000001, PT ;  /* 0x7f0000010b00780c */ /* 0x000fc60003f26070 */
[----:B------:R-:W4:Y:S06]  /*12bf0*/  LDL.64 R20, [R1+0xb0] ;  /* 0x0000b00001147983 */ /* 0x000f2c0000100a00 */
[----:B------:R-:W-:Y:S02]  /*12c00*/  @P3 IADD3 R7, PT, PT, R7, -0x7f000001, RZ ;  /* 0x80ffffff07073810 */ /* 0x000fe40007ffe0ff */
[----:B------:R-:W-:Y:S02]  /*12c10*/  @P0 IADD3 R208, PT, PT, R208, -0x7f000001, RZ ;  /* 0x80ffffffd0d00810 */ /* 0x000fe40007ffe0ff */
[----:B------:R-:W-:-:S02]  /*12c20*/  @P2 IADD3 R220, PT, PT, R220, -0x7f000001, RZ ;  /* 0x80ffffffdcdc2810 */ /* 0x000fc40007ffe0ff */
        /* <DEDUP_REMOVED lines=8> */
[----:B------:R-:W-:Y:S02]  /*12cb0*/  IADD3 R207, PT, PT, R208, -R7, RZ ;  /* 0x80000007d0cf7210 */ /* 0x000fe40007ffe0ff */
[----:B------:R-:W4:Y:S10]  /*12cc0*/  LD.E R208, desc[UR12][R8.64+0x268] ;  /* 0x0002680c08d07980 */ /* 0x000f34000c101900 */
[----:B------:R-:W-:Y:S01]  /*12cd0*/  @!P0 IADD3 R207, PT, PT, R207, 0x7f000001, RZ ;  /* 0x7f000001cfcf8810 */ /* 0x000fe20007ffe0ff */
[----:B------:R-:W4:Y:S04]  /*12ce0*/  LDL.64 R8, [R1+0xc8] ;  /* 0x0000c80001087983 */ /* 0x000f280000100a00 */
[----:B--2---:R-:W-:-:S02]  /*12cf0*/  IMAD.WIDE.U32 R6, R12, R207, RZ ;  /* 0x000000cf0c067225 */ /* 0x004fc400078e00ff */
[----:B------:R-:W2:Y:S02]  /*12d00*/  LDL.64 R12, [R1+0xd8] ;  /* 0x0000d800010c7983 */ /* 0x000ea40000100a00 */
[----:B------:R-:W-:-:S04]  /*12d10*/  IMAD R11, R6, 0x7effffff, RZ ;  /* 0x7effffff060b7824 */ /* 0x000fc800078e02ff */
[----:B------:R-:W-:Y:S02]  /*12d20*/  IMAD.HI.U32 R7, R11, 0x7f000001, R6 ;  /* 0x7f0000010b077827 */ /* 0x000fe400078e0006 */
[----:B------:R-:W2:Y:S03]  /*12d30*/  LDL.64 R10, [R1+0xd0] ;  /* 0x0000d000010a7983 */ /* 0x000ea60000100a00 */
[----:B------:R-:W-:-:S13]  /*12d40*/  ISETP.GE.U32.AND P0, PT, R7, 0x7f000001, PT ;  /* 0x7f0000010700780c */ /* 0x000fda0003f06070 */
[----:B------:R-:W-:-:S04]  /*12d50*/  @P0 IADD3 R7, PT, PT, R7, -0x7f000001, RZ ;  /* 0x80ffffff07070810 */ /* 0x000fc80007ffe0ff */
[----:B---3--:R-:W-:Y:S02]  /*12d60*/  IADD3 R220, PT, PT, R7, R18, RZ ;  /* 0x0000001207dc7210 */ /* 0x008fe40007ffe0ff */
[----:B------:R-:W3:Y:S04]  /*12d70*/  LDL.64 R6, [R1+0xc0] ;  /* 0x0000c00001067983 */ /* 0x000ee80000100a00 */
[----:B------:R-:W2:Y:S04]  /*12d80*/  LDL.64 R18, [R1+0xa8] ;  /* 0x0000a80001127983 */ /* 0x000ea80000100a00 */
[----:B------:R0:W-:Y:S04]  /*12d90*/  STL [R1+0x110], R220 ;  /* 0x000110dc01007387 */ /* 0x0001e80000100800 */
[----:B------:R-:W2:Y:S04]  /*12da0*/  LDL R216, [R1+0x114] ;  /* 0x0001140001d87983 */ /* 0x000ea80000100800 */
[----:B------:R-:W3:Y:S04]  /*12db0*/  LDL R214, [R1+0x118] ;  /* 0x0001180001d67983 */ /* 0x000ee80000100800 */
[----:B------:R-:W3:Y:S04]  /*12dc0*/  LDL R219, [R1+0x11c] ;  /* 0x00011c0001db7983 */ /* 0x000ee80000100800 */
[----:B------:R-:W3:Y:S04]  /*12dd0*/  LDL.64 R212, [R1+0x100] ;  /* 0x0001000001d47983 */ /* 0x000ee80000100a00 */
[----:B------:R-:W3:Y:S01]  /*12de0*/  LDG.E R238, desc[UR12][R4.64+0xb8] ;  /* 0x0000b80c04ee7981 */ /* 0x000ee2000c1e1900 */
[----:B----4-:R-:W-:-:S04]  /*12df0*/  IMAD.WIDE.U32 R210, R210, R207, RZ ;  /* 0x000000cfd2d27225 */ /* 0x010fc800078e00ff */
[----:B------:R-:W-:-:S04]  /*12e00*/  IMAD R33, R210, 0x7effffff, RZ ;  /* 0x7effffffd2217824 */ /* 0x000fc800078e02ff */
[----:B------:R-:W-:-:S05]  /*12e10*/  IMAD.HI.U32 R33, R33, 0x7f000001, R210 ;  /* 0x7f00000121217827 */ /* 0x000fca00078e00d2 */
[----:B------:R-:W-:-:S13]  /*12e20*/  ISETP.GE.U32.AND P0, PT, R33, 0x7f000001, PT ;  /* 0x7f0000012100780c */ /* 0x000fda0003f06070 */
[----:B------:R-:W-:Y:S01]  /*12e30*/  @P0 IADD3 R33, PT, PT, R33, -0x7f000001, RZ ;  /* 0x80ffffff21210810 */ /* 0x000fe20007ffe0ff */
[----:B------:R-:W-:-:S13]  /*12e40*/  ISETP.GE.U32.AND P0, PT, R220, 0x7f000001, PT ;  /* 0x7f000001dc00780c */ /* 0x000fda0003f06070 */
[----:B0-----:R-:W-:-:S05]  /*12e50*/  @P0 IADD3 R220, PT, PT, R220, -0x7f000001, RZ ;  /* 0x80ffffffdcdc0810 */ /* 0x001fca0007ffe0ff */
[----:B------:R-:W-:Y:S01]  /*12e60*/  STL [R1+0x110], R220 ;  /* 0x000110dc01007387 */ /* 0x000fe20000100800 */
[----:B------:R-:W-:-:S04]  /*12e70*/  IMAD.WIDE.U32 R208, R208, R207, RZ ;  /* 0x000000cfd0d07225 */ /* 0x000fc800078e00ff */
[----:B------:R-:W-:-:S04]  /*12e80*/  IMAD.WIDE.U32 R206, R206, R207, RZ ;  /* 0x000000cfcece7225 */ /* 0x000fc800078e00ff */
[----:B------:R-:W-:Y:S02]  /*12e90*/  IMAD R215, R208, 0x7effffff, RZ ;  /* 0x7effffffd0d77824 */ /* 0x000fe400078e02ff */
[----:B------:R-:W-:Y:S02]  /*12ea0*/  IMAD R217, R206, 0x7effffff, RZ ;  /* 0x7effffffced97824 */ /* 0x000fe400078e02ff */
[----:B------:R-:W-:-:S04]  /*12eb0*/  IMAD.HI.U32 R209, R215, 0x7f000001, R208 ;  /* 0x7f000001d7d17827 */ /* 0x000fc800078e00d0 */
[----:B------:R-:W-:Y:S01]  /*12ec0*/  IMAD.HI.U32 R206, R217, 0x7f000001, R206 ;  /* 0x7f000001d9ce7827 */ /* 0x000fe200078e00ce */
[----:B------:R-:W-:Y:S01]  /*12ed0*/  ISETP.GE.U32.AND P1, PT, R209, 0x7f000001, PT ;  /* 0x7f000001d100780c */ /* 0x000fe20003f26070 */
[----:B------:R-:W4:Y:S03]  /*12ee0*/  LDL R217, [R1+0x110] ;  /* 0x0001100001d97983 */ /* 0x000f260000100800 */
[----:B------:R-:W-:-:S09]  /*12ef0*/  ISETP.GE.U32.AND P2, PT, R206, 0x7f000001, PT ;  /* 0x7f000001ce00780c */ /* 0x000fd20003f46070 */
[----:B------:R-:W-:-:S04]  /*12f00*/  @P1 IADD3 R209, PT, PT, R209, -0x7f000001, RZ ;  /* 0x80ffffffd1d11810 */ /* 0x000fc80007ffe0ff */
[----:B------:R-:W-:Y:S02]  /*12f10*/  @P2 IADD3 R206, PT, PT, R206, -0x7f000001, RZ ;  /* 0x80ffffffcece2810 */ /* 0x000fe40007ffe0ff */
[----:B--2---:R-:W-:Y:S02]  /*12f20*/  IADD3 R222, PT, PT, R33, R216, RZ ;  /* 0x000000d821de7210 */ /* 0x004fe40007ffe0ff */
[----:B---3--:R-:W-:Y:S02]  /*12f30*/  IADD3 R224, PT, PT, R209, R214, RZ ;  /* 0x000000d6d1e07210 */ /* 0x008fe40007ffe0ff */
[----:B------:R-:W-:Y:S01]  /*12f40*/  IADD3 R206, PT, PT, R206, R219, RZ ;  /* 0x000000dbcece7210 */ /* 0x000fe20007ffe0ff */
[----:B------:R-:W-:Y:S02]  /*12f50*/  ISETP.GE.U32.AND P1, PT, R222, 0x7f000001, PT ;  /* 0x7f000001de00780c */ /* 0x000fe40003f26070 */
[----:B------:R-:W-:Y:S01]  /*12f60*/  ISETP.GE.U32.AND P2, PT, R224, 0x7f000001, PT ;  /* 0x7f000001e000780c */ /* 0x000fe20003f46070 */
[----:B------:R0:W-:Y:S01]  /*12f70*/  STL [R1+0x114], R222 ;  /* 0x000114de01007387 */ /* 0x0001e20000100800 */
[----:B------:R-:W-:-:S03]  /*12f80*/  ISETP.GE.U32.AND P3, PT, R206, 0x7f000001, PT ;  /* 0x7f000001ce00780c */ /* 0x000fc60003f66070 */
[----:B------:R1:W-:Y:S04]  /*12f90*/  STL [R1+0x118], R224 ;  /* 0x000118e001007387 */ /* 0x0003e80000100800 */
[----:B------:R2:W-:Y:S02]  /*12fa0*/  STL [R1+0x11c], R206 ;  /* 0x00011cce01007387 */ /* 0x0005e40000100800 */
[----:B0-----:R-:W-:Y:S02]  /*12fb0*/  @P1 IADD3 R222, PT, PT, R222, -0x7f000001, RZ ;  /* 0x80ffffffdede1810 */ /* 0x001fe40007ffe0ff */
[----:B------:R-:W3:Y:S01]  /*12fc0*/  LDL.64 R214, [R1+0x100] ;  /* 0x0001000001d67983 */ /* 0x000ee20000100a00 */
[----:B-1----:R-:W-:Y:S02]  /*12fd0*/  @P2 IADD3 R224, PT, PT, R224, -0x7f000001, RZ ;  /* 0x80ffffffe0e02810 */ /* 0x002fe40007ffe0ff */
[----:B--2---:R-:W-:Y:S01]  /*12fe0*/  @P3 IADD3 R206, PT, PT, R206, -0x7f000001, RZ ;  /* 0x80ffffffcece3810 */ /* 0x004fe20007ffe0ff */
[----:B------:R-:W-:Y:S04]  /*12ff0*/  STL [R1+0x114], R222 ;  /* 0x000114de01007387 */ /* 0x000fe80000100800 */
[----:B------:R-:W-:Y:S04]  /*13000*/  STL [R1+0x118], R224 ;  /* 0x000118e001007387 */ /* 0x000fe80000100800 */
[----:B------:R0:W-:Y:S04]  /*13010*/  STL [R1+0x11c], R206 ;  /* 0x00011cce01007387 */ /* 0x0001e80000100800 */
[----:B------:R-:W2:Y:S04]  /*13020*/  LD.E R33, desc[UR12][R212.64+0x270] ;  /* 0x0002700cd4217980 */ /* 0x000ea8000c101900 */
[----:B------:R-:W3:Y:S04]  /*13030*/  LD.E R210, desc[UR12][R212.64+0x274] ;  /* 0x0002740cd4d27980 */ /* 0x000ee8000c101900 */
[----:B------:R-:W4:Y:S04]  /*13040*/  LD.E R208, desc[UR12][R212.64+0x278] ;  /* 0x0002780cd4d07980 */ /* 0x000f28000c101900 */
[----:B------:R2:W4:Y:S04]  /*13050*/  LD.E R216, desc[UR12][R212.64+0x27c] ;  /* 0x00027c0cd4d87980 */ /* 0x000528000c101900 */
[----:B------:R-:W4:Y:S04]  /*13060*/  LDL R219, [R1+0x114] ;  /* 0x0001140001db7983 */ /* 0x000f280000100800 */
[----:B------:R-:W4:Y:S04]  /*13070*/  LDL R218, [R1+0x118] ;  /* 0x0001180001da7983 */ /* 0x000f280000100800 */
[----:B------:R-:W4:Y:S01]  /*13080*/  LDL R221, [R1+0x11c] ;  /* 0x00011c0001dd7983 */ /* 0x000f220000100800 */
        /* <DEDUP_REMOVED lines=1585> */
[----:B------:R-:W-:Y:S04]  /*193a0*/  STL [R1+0x118], R222 ;  /* 0x000118de01007387 */ /* 0x000fe80000100800 */
        /* <DEDUP_REMOVED lines=11> */
[----:B------:R-:W-:-:S02]  /*19460*/  IADD3 R207, PT, PT, R82, -UR6, RZ ;  /* 0x8000000652cf7c10 */ /* 0x000fc4000fffe0ff */
[----:B0-----:R-:W4:Y:S10]  /*19470*/  LDG.E R220, desc[UR12][R4.64+0x48] ;  /* 0x0000480c04dc7981 */ /* 0x001f34000c1e1900 */
        /* <DEDUP_REMOVED lines=28> */
[----:B------:R-:W-:Y:S01]  /*19640*/  IADD3 R218, PT, PT, R209, R218, RZ ;  /* 0x000000dad1da7210 */ /* 0x000fe20007ffe0ff */
[----:B------:R-:W2:Y:S01]  /*19650*/  LDG.E R219, desc[UR12][R4.64+0x3c] ;  /* 0x00003c0c04db7981 */ /* 0x000ea2000c1e1900 */
[----:B------:R-:W-:Y:S01]  /*19660*/  IADD3 R210, PT, PT, R216, R221, RZ ;  /* 0x000000ddd8d27210 */ /* 0x000fe20007ffe0ff */
[----:B------:R-:W-:Y:S01]  /*19670*/  ISETP.GE.U32.AND P1, PT, R208, 0x7f000001, PT ;  /* 0x7f000001d000780c */ /* 0x000fe20003f26070 */
[----:B------:R-:W-:Y:S01]  /*19680*/  ISETP.GE.U32.AND P0, PT, R206, 0x7f000001, PT ;  /* 0x7f000001ce00780c */ /* 0x000fe20003f06070 */
[----:B------:R-:W-:Y:S01]  /*19690*/  ISETP.GE.U32.AND P2, PT, R218, 0x7f000001, PT ;  /* 0x7f000001da00780c */ /* 0x000fe20003f46070 */
[----:B------:R0:W-:Y:S01]  /*196a0*/  STL [R1+0x110], R206 ;  /* 0x000110ce01007387 */ /* 0x0001e20000100800 */
[----:B------:R-:W-:-:S03]  /*196b0*/  ISETP.GE.U32.AND P3, PT, R210, 0x7f000001, PT ;  /* 0x7f000001d200780c */ /* 0x000fc60003f66070 */
[----:B------:R1:W-:Y:S04]  /*196c0*/  STL [R1+0x114], R208 ;  /* 0x000114d001007387 */ /* 0x0003e80000100800 */
[----:B------:R3:W-:Y:S03]  /*196d0*/  STL [R1+0x118], R218 ;  /* 0x000118da01007387 */ /* 0x0007e60000100800 */
[----:B0-----:R-:W-:Y:S01]  /*196e0*/  @P0 IADD3 R206, PT, PT, R206, -0x7f000001, RZ ;  /* 0x80ffffffcece0810 */ /* 0x001fe20007ffe0ff */
[----:B------:R0:W-:Y:S01]  /*196f0*/  STL [R1+0x11c], R210 ;  /* 0x00011cd201007387 */ /* 0x0001e20000100800 */
[----:B-1----:R-:W-:-:S03]  /*19700*/  @P1 IADD3 R208, PT, PT, R208, -0x7f000001, RZ ;  /* 0x80ffffffd0d01810 */ /* 0x002fc60007ffe0ff */
[----:B------:R-:W4:Y:S01]  /*19710*/  LDG.E R221, desc[UR12][R4.64+0x34] ;  /* 0x0000340c04dd7981 */ /* 0x000f22000c1e1900 */
[----:B---3--:R-:W-:-:S03]  /*19720*/  @P2 IADD3 R218, PT, PT, R218, -0x7f000001, RZ ;  /* 0x80ffffffdada2810 */ /* 0x008fc60007ffe0ff */
[----:B------:R-:W3:Y:S01]  /*19730*/  LDG.E R216, desc[UR12][R4.64+0x38] ;  /* 0x0000380c04d87981 */ /* 0x000ee2000c1e1900 */
[----:B0-----:R-:W-:-:S03]  /*19740*/  @P3 IADD3 R210, PT, PT, R210, -0x7f000001, RZ ;  /* 0x80ffffffd2d23810 */ /* 0x001fc60007ffe0ff */
[----:B------:R0:W-:Y:S04]  /*19750*/  STL [R1+0x110], R206 ;  /* 0x000110ce01007387 */ /* 0x0001e80000100800 */
[----:B------:R-:W-:Y:S04]  /*19760*/  STL [R1+0x114], R208 ;  /* 0x000114d001007387 */ /* 0x000fe80000100800 */
[----:B------:R1:W-:Y:S04]  /*19770*/  STL [R1+0x118], R218 ;  /* 0x000118da01007387 */ /* 0x0003e80000100800 */
[----:B------:R0:W-:Y:S04]  /*19780*/  STL [R1+0x11c], R210 ;  /* 0x00011cd201007387 */ /* 0x0001e80000100800 */
[----:B------:R-:W2:Y:S04]  /*19790*/  LD.E R226, desc[UR12][R214.64+0x440] ;  /* 0x0004400cd6e27980 */ /* 0x000ea8000c101900 */
[----:B------:R-:W3:Y:S04]  /*197a0*/  LD.E R225, desc[UR12][R214.64+0x444] ;  /* 0x0004440cd6e17980 */ /* 0x000ee8000c101900 */
[----:B------:R-:W4:Y:S04]  /*197b0*/  LD.E R213, desc[UR12][R214.64+0x448] ;  /* 0x0004480cd6d57980 */ /* 0x000f28000c101900 */
[----:B------:R0:W4:Y:S04]  /*197c0*/  LD.E R212, desc[UR12][R214.64+0x44c] ;  /* 0x00044c0cd6d47980 */ /* 0x000128000c101900 */
[----:B------:R-:W4:Y:S04]  /*197d0*/  LDL R224, [R1+0x110] ;  /* 0x0001100001e07983 */ /* 0x000f280000100800 */
[----:B------:R-:W4:Y:S04]  /*197e0*/  LDL R223, [R1+0x114] ;  /* 0x0001140001df7983 */ /* 0x000f280000100800 */
[----:B------:R-:W4:Y:S04]  /*197f0*/  LDL R33, [R1+0x118] ;  /* 0x0001180001217983 */ /* 0x000f280000100800 */
[----:B------:R-:W4:Y:S04]  /*19800*/  LDL R222, [R1+0x11c] ;  /* 0x00011c0001de7983 */ /* 0x000f280000100800 */
[----:B0-----:R-:W4:Y:S04]  /*19810*/  LDL.64 R206, [R1+0x100] ;  /* 0x0001000001ce7983 */ /* 0x001f280000100a00 */
[----:B-1----:R-:W4:Y:S04]  /*19820*/  LDG.E R218, desc[UR12][R4.64+0x30] ;  /* 0x0000300c04da7981 */ /* 0x002f28000c1e1900 */
[----:B------:R-:W4:Y:S04]  /*19830*/  LDG.E R217, desc[UR12][R4.64+0x40] ;  /* 0x0000400c04d97981 */ /* 0x000f28000c1e1900 */
[----:B------:R-:W4:Y:S01]  /*19840*/  LDG.E R214, desc[UR12][R4.64+0x44] ;  /* 0x0000440c04d67981 */ /* 0x000f22000c1e1900 */
[----:B------:R-:W-:-:S04]  /*19850*/  IMAD.WIDE.U32 R208, R51, UR6, RZ ;  /* 0x0000000633d07c25 */ /* 0x000fc8000f8e00ff */
[----:B------:R-:W-:-:S04]  /*19860*/  IMAD.WIDE.U32 R210, R52, UR7, RZ ;  /* 0x0000000734d27c25 */ /* 0x000fc8000f8e00ff */
[----:B------:R-:W-:Y:S02]  /*19870*/  IMAD R51, R208, 0x7effffff, RZ ;  /* 0x7effffffd0337824 */ /* 0x000fe400078e02ff */
[----:B------:R-:W-:Y:S02]  /*19880*/  IMAD R215, R210, 0x7effffff, RZ ;  /* 0x7effffffd2d77824 */ /* 0x000fe400078e02ff */
[----:B------:R-:W-:-:S04]  /*19890*/  IMAD.HI.U32 R51, R51, 0x7f000001, R208 ;  /* 0x7f00000133337827 */ /* 0x000fc800078e00d0 */
[----:B------:R-:W-:Y:S01]  /*198a0*/  IMAD.HI.U32 R210, R215, 0x7f000001, R210 ;  /* 0x7f000001d7d27827 */ /* 0x000fe200078e00d2 */
[----:B------:R-:W-:Y:S01]  /*198b0*/  ISETP.GE.U32.AND P0, PT, R51, 0x7f000001, PT ;  /* 0x7f0000013300780c */ /* 0x000fe20003f06070 */
[C---:B------:R-:W-:Y:S01]  /*198c0*/  ISETP.GE.U32.AND P2, PT, R83.reuse, UR6, PT ;  /* 0x0000000653007c0c */ /* 0x040fe2000bf46070 */
[----:B------:R-:W-:Y:S01]  /*198d0*/  IADD3 R52, PT, PT, R83, -UR6, RZ ;  /* 0x8000000653347c10 */ /* 0x000fe2000fffe0ff */
[----:B------:R-:W-:Y:S01]  /*198e0*/  IMAD.WIDE.U32 R208, R153, R27, RZ ;  /* 0x0000001b99d07225 */ /* 0x000fe200078e00ff */
[----:B------:R-:W-:Y:S01]  /*198f0*/  ISETP.GE.U32.AND P1, PT, R210, 0x7f000001, PT ;  /* 0x7f000001d200780c */ /* 0x000fe20003f26070 */
[----:B------:R-:W4:Y:S02]  /*19900*/  LDG.E R153, desc[UR12][R4.64+0x4c] ;  /* 0x00004c0c04997981 */ /* 0x000f24000c1e1900 */
[----:B------:R-:W-:Y:S02]  /*19910*/  IMAD R27, R208, 0x7effffff, RZ ;  /* 0x7effffffd01b7824 */ /* 0x000fe400078e02ff */
[----:B------:R-:W4:Y:S04]  /*19920*/  LDG.E R215, desc[UR12][R4.64+0x50] ;  /* 0x0000500c04d77981 */ /* 0x000f28000c1e1900 */
[----:B------:R-:W-:-:S04]  /*19930*/  @P0 IADD3 R51, PT, PT, R51, -0x7f000001, RZ ;  /* 0x80ffffff33330810 */ /* 0x000fc80007ffe0ff */
[----:B------:R-:W-:Y:S01]  /*19940*/  @P1 IADD3 R210, PT, PT, R210, -0x7f000001, RZ ;  /* 0x80ffffffd2d21810 */ /* 0x000fe20007ffe0ff */
[----:B------:R-:W-:Y:S01]  /*19950*/  IMAD.HI.U32 R228, R27, 0x7f000001, R208 ;  /* 0x7f0000011be47827 */ /* 0x000fe200078e00d0 */
[----:B------:R-:W-:Y:S01]  /*19960*/  @!P2 IADD3 R52, PT, PT, R52, 0x7f000001, RZ ;  /* 0x7f0000013434a810 */ /* 0x000fe20007ffe0ff */
[----:B------:R-:W4:Y:S01]  /*19970*/  LDG.E R27, desc[UR12][R4.64+0x84] ;  /* 0x0000840c041b7981 */ /* 0x000f22000c1e1900 */
[----:B------:R-:W-:Y:S02]  /*19980*/  IADD3 R51, PT, PT, R51, R210, RZ ;  /* 0x000000d233337210 */ /* 0x000fe40007ffe0ff */
[----:B------:R-:W-:-:S03]  /*19990*/  ISETP.GE.U32.AND P1, PT, R228, 0x7f000001, PT ;  /* 0x7f000001e400780c */ /* 0x000fc60003f26070 */
[----:B------:R-:W-:Y:S01]  /*199a0*/  ISETP.GE.U32.AND P0, PT, R51, 0x7f000001, PT ;  /* 0x7f0000013300780c */ /* 0x000fe20003f06070 */
[----:B------:R-:W-:-:S04]  /*199b0*/  IMAD.WIDE.U32 R208, R83, R52, RZ ;  /* 0x0000003453d07225 */ /* 0x000fc800078e00ff */
[----:B------:R-:W-:Y:S02]  /*199c0*/  IMAD R211, R208, 0x7effffff, RZ ;  /* 0x7effffffd0d37824 */ /* 0x000fe400078e02ff */
[----:B------:R-:W-:-:S03]  /*199d0*/  IMAD.WIDE.U32 R52, R53, R28, RZ ;  /* 0x0000001c35347225 */ /* 0x000fc600078e00ff */
[----:B------:R-:W-:Y:S01]  /*199e0*/  @P1 IADD3 R228, PT, PT, R228, -0x7f000001, RZ ;  /* 0x80ffffffe4e41810 */ /* 0x000fe20007ffe0ff */
[----:B------:R-:W-:Y:S02]  /*199f0*/  IMAD.HI.U32 R227, R211, 0x7f000001, R208 ;  /* 0x7f000001d3e37827 */ /* 0x000fe400078e00d0 */
[----:B------:R-:W-:Y:S02]  /*19a00*/  @P0 IADD3 R51, PT, PT, R51, -0x7f000001, RZ ;  /* 0x80ffffff33330810 */ /* 0x000fe40007ffe0ff */
[----:B------:R-:W-:Y:S01]  /*19a10*/  IMAD R209, R52, 0x7effffff, RZ ;  /* 0x7effffff34d17824 */ /* 0x000fe200078e02ff */
[----:B------:R-:W-:Y:S01]  /*19a20*/  ISETP.GE.U32.AND P2, PT, R227, 0x7f000001, PT ;  /* 0x7f000001e300780c */ /* 0x000fe20003f46070 */
[----:B------:R-:W-:Y:S02]  /*19a30*/  IADD3 R51, PT, PT, R51, R228, RZ ;  /* 0x000000e433337210 */ /* 0x000fe40007ffe0ff */
[----:B------:R-:W-:-:S03]  /*19a40*/  IMAD.HI.U32 R210, R209, 0x7f000001, R52 ;  /* 0x7f000001d1d27827 */ /* 0x000fc600078e0034 */
[----:B------:R-:W-:Y:S02]  /*19a50*/  ISETP.GE.U32.AND P0, PT, R51, 0x7f000001, PT ;  /* 0x7f0000013300780c */ /* 0x000fe40003f06070 */
[----:B------:R-:W-:Y:S01]  /*19a60*/  ISETP.GE.U32.AND P1, PT, R210, 0x7f000001, PT ;  /* 0x7f000001d200780c */ /* 0x000fe20003f26070 */
[----:B------:R-:W-:-:S04]  /*19a70*/  IMAD.WIDE.U32 R208, R54, R29, RZ ;  /* 0x0000001d36d07225 */ /* 0x000fc800078e00ff */
[----:B------:R-:W-:Y:S01]  /*19a80*/  @P2 IADD3 R227, PT, PT, R227, -0x7f000001, RZ ;  /* 0x80ffffffe3e32810 */ /* 0x000fe20007ffe0ff */
[----:B------:R-:W-:-:S05]  /*19a90*/  IMAD R29, R208, 0x7effffff, RZ ;  /* 0x7effffffd01d7824 */ /* 0x000fca00078e02ff */
[----:B------:R-:W-:Y:S02]  /*19aa0*/  @P0 IADD3 R51, PT, PT, R51, -0x7f000001, RZ ;  /* 0x80ffffff33330810 */ /* 0x000fe40007ffe0ff */
        /* <DEDUP_REMOVED lines=9> */
[----:B------:R-:W-:Y:S01]  /*19b40*/  @P0 IADD3 R51, PT, PT, R51, -0x7f000001, RZ ;  /* 0x80ffffff33330810 */ /* 0x000fe20007ffe0ff */
[----:B--2---:R-:W-:-:S04]  /*19b50*/  IMAD.WIDE.U32 R52, R226, R227, RZ ;  /* 0x000000e3e2347225 */ /* 0x004fc800078e00ff */
[----:B------:R-:W-:Y:S02]  /*19b60*/  IMAD R29, R52, 0x7effffff, RZ ;  /* 0x7effffff341d7824 */ /* 0x000fe400078e02ff */
[----:B---3--:R-:W-:-:S04]  /*19b70*/  IMAD.WIDE.U32 R210, R225, R227, RZ ;  /* 0x000000e3e1d27225 */ /* 0x008fc800078e00ff */
[----:B------:R-:W-:-:S04]  /*19b80*/  IMAD.HI.U32 R229, R29, 0x7f000001, R52 ;  /* 0x7f0000011de57827 */ /* 0x000fc800078e0034 */
[----:B----4-:R-:W-:-:S04]  /*19b90*/  IMAD.WIDE.U32 R208, R213, R227, RZ ;  /* 0x000000e3d5d07225 */ /* 0x010fc800078e00ff */
[----:B------:R-:W-:-:S04]  /*19ba0*/  IMAD.WIDE.U32 R52, R212, R227, RZ ;  /* 0x000000e3d4347225 */ /* 0x000fc800078e00ff */
[----:B------:R-:W-:Y:S02]  /*19bb0*/  IMAD R29, R210, 0x7effffff, RZ ;  /* 0x7effffffd21d7824 */ /* 0x000fe400078e02ff */
[----:B------:R-:W-:Y:S02]  /*19bc0*/  IMAD R225, R208, 0x7effffff, RZ ;  /* 0x7effffffd0e17824 */ /* 0x000fe400078e02ff */
[----:B------:R-:W-:Y:S02]  /*19bd0*/  IMAD R227, R52, 0x7effffff, RZ ;  /* 0x7effffff34e37824 */ /* 0x000fe400078e02ff */
[----:B------:R-:W-:-:S04]  /*19be0*/  IMAD.WIDE.U32 R212, R56, R30, RZ ;  /* 0x0000001e38d47225 */ /* 0x000fc800078e00ff */
[----:B------:R-:W-:Y:S01]  /*19bf0*/  IMAD.HI.U32 R30, R29, 0x7f000001, R210 ;  /* 0x7f0000011d1e7827 */ /* 0x000fe200078e00d2 */
[----:B------:R-:W-:Y:S01]  /*19c00*/  ISETP.GE.U32.AND P2, PT, R229, 0x7f000001, PT ;  /* 0x7f000001e500780c */ /* 0x000fe20003f46070 */
[----:B------:R-:W2:Y:S02]  /*19c10*/  LDG.E R210, desc[UR12][R4.64+0x54] ;  /* 0x0000540c04d27981 */ /* 0x000ea4000c1e1900 */
[----:B------:R-:W-:-:S04]  /*19c20*/  IMAD.HI.U32 R208, R225, 0x7f000001, R208 ;  /* 0x7f000001e1d07827 */ /* 0x000fc800078e00d0 */
[----:B------:R-:W-:Y:S01]  /*19c30*/  IMAD.HI.U32 R53, R227, 0x7f000001, R52 ;  /* 0x7f000001e3357827 */ /* 0x000fe200078e0034 */
[----:B------:R-:W-:Y:S01]  /*19c40*/  ISETP.GE.U32.AND P3, PT, R30, 0x7f000001, PT ;  /* 0x7f0000011e00780c */ /* 0x000fe20003f66070 */
[----:B------:R-:W-:Y:S02]  /*19c50*/  ISETP.GE.U32.AND P4, PT, R208, 0x7f000001, PT ;  /* 0x7f000001d000780c */ /* 0x000fe40003f86070 */
[----:B------:R-:W-:Y:S01]  /*19c60*/  IMAD R29, R212, 0x7effffff, RZ ;  /* 0x7effffffd41d7824 */ /* 0x000fe200078e02ff */
[----:B------:R-:W-:-:S03]  /*19c70*/  ISETP.GE.U32.AND P5, PT, R53, 0x7f000001, PT ;  /* 0x7f0000013500780c */ /* 0x000fc60003fa6070 */
[----:B------:R-:W-:Y:S01]  /*19c80*/  IMAD.HI.U32 R212, R29, 0x7f000001, R212 ;  /* 0x7f0000011dd47827 */ /* 0x000fe200078e00d4 */
[----:B------:R-:W-:-:S04]  /*19c90*/  @P2 IADD3 R229, PT, PT, R229, -0x7f000001, RZ ;  /* 0x80ffffffe5e52810 */ /* 0x000fc80007ffe0ff */
[----:B------:R-:W-:Y:S01]  /*19ca0*/  ISETP.GE.U32.AND P1, PT, R212, 0x7f000001, PT ;  /* 0x7f000001d400780c */ /* 0x000fe20003f26070 */
        /* <DEDUP_REMOVED lines=8> */
[----:B------:R-:W-:Y:S01]  /*19d30*/  @P1 IADD3 R212, PT, PT, R212, -0x7f000001, RZ ;  /* 0x80ffffffd4d41810 */ /* 0x000fe20007ffe0ff */
[----:B------:R-:W-:Y:S01]  /*19d40*/  ISETP.GE.U32.AND P1, PT, R54, 0x7f000001, PT ;  /* 0x7f0000013600780c */ /* 0x000fe20003f26070 */
[----:B------:R-:W-:Y:S01]  /*19d50*/  ISETP.GE.U32.AND P3, PT, R208, 0x7f000001, PT ;  /* 0x7f000001d000780c */ /* 0x000fe20003f66070 */
[----:B------:R-:W-:Y:S01]  /*19d60*/  ISETP.GE.U32.AND P0, PT, R222, 0x7f000001, PT ;  /* 0x7f000001de00780c */ /* 0x000fe20003f06070 */
[----:B------:R-:W-:Y:S02]  /*19d70*/  IMAD.WIDE.U32 R30, R57, R31, RZ ;  /* 0x0000001f391e7225 */ /* 0x000fe400078e00ff */
[----:B------:R-:W3:Y:S02]  /*19d80*/  LDG.E R57, desc[UR12][R4.64+0x58] ;  /* 0x0000580c04397981 */ /* 0x000ee4000c1e1900 */
[----:B------:R-:W-:-:S02]  /*19d90*/  IMAD R53, R30, 0x7effffff, RZ ;  /* 0x7effffff1e357824 */ /* 0x000fc400078e02ff */
[----:B------:R0:W-:Y:S04]  /*19da0*/  STL [R1+0x110], R224 ;  /* 0x000110e001007387 */ /* 0x0001e80000100800 */
[----:B------:R1:W-:Y:S04]  /*19db0*/  STL [R1+0x114], R54 ;  /* 0x0001143601007387 */ /* 0x0003e80000100800 */
[----:B------:R4:W-:Y:S01]  /*19dc0*/  STL [R1+0x118], R208 ;  /* 0x000118d001007387 */ /* 0x0009e20000100800 */
[----:B0-----:R-:W-:-:S03]  /*19dd0*/  @P2 IADD3 R224, PT, PT, R224, -0x7f000001, RZ ;  /* 0x80ffffffe0e02810 */ /* 0x001fc60007ffe0ff */
[----:B------:R0:W-:Y:S01]  /*19de0*/  STL [R1+0x11c], R222 ;  /* 0x00011cde01007387 */ /* 0x0001e20000100800 */
[----:B-1----:R-:W-:Y:S02]  /*19df0*/  @P1 IADD3 R54, PT, PT, R54, -0x7f000001, RZ ;  /* 0x80ffffff36361810 */ /* 0x002fe40007ffe0ff */
[----:B----4-:R-:W-:Y:S02]  /*19e00*/  @P3 IADD3 R208, PT, PT, R208, -0x7f000001, RZ ;  /* 0x80ffffffd0d03810 */ /* 0x010fe40007ffe0ff */
[----:B0-----:R-:W-:Y:S01]  /*19e10*/  @P0 IADD3 R222, PT, PT, R222, -0x7f000001, RZ ;  /* 0x80ffffffdede0810 */ /* 0x001fe20007ffe0ff */
[----:B------:R-:W-:Y:S01]  /*19e20*/  IMAD.HI.U32 R53, R53, 0x7f000001, R30 ;  /* 0x7f00000135357827 */ /* 0x000fe200078e001e */
[----:B------:R-:W-:Y:S01]  /*19e30*/  STL [R1+0x110], R224 ;  /* 0x000110e001007387 */ /* 0x000fe20000100800 */
[----:B------:R-:W-:-:S03]  /*19e40*/  IADD3 R30, PT, PT, R51, R212, RZ ;  /* 0x000000d4331e7210 */ /* 0x000fc60007ffe0ff */
[----:B------:R0:W-:Y:S04]  /*19e50*/  STL [R1+0x114], R54 ;  /* 0x0001143601007387 */ /* 0x0001e80000100800 */
[----:B------:R1:W-:Y:S04]  /*19e60*/  STL [R1+0x118], R208 ;  /* 0x000118d001007387 */ /* 0x0003e80000100800 */
[----:B------:R-:W-:Y:S04]  /*19e70*/  STL [R1+0x11c], R222 ;  /* 0x00011cde01007387 */ /* 0x000fe80000100800 */
[----:B------:R-:W4:Y:S01]  /*19e80*/  LD.E R56, desc[UR12][R206.64+0x450] ;  /* 0x0004500cce387980 */ /* 0x000f22000c101900 */
[----:B------:R-:W-:Y:S01]  /*19e90*/  ISETP.GE.U32.AND P1, PT, R53, 0x7f000001, PT ;  /* 0x7f0000013500780c */ /* 0x000fe20003f26070 */
[----:B------:R-:W-:-:S02]  /*19ea0*/  ISETP.GE.U32.AND P0, PT, R30, 0x7f000001, PT ;  /* 0x7f0000011e00780c */ /* 0x000fc40003f06070 */
[----:B------:R-:W4:Y:S04]  /*19eb0*/  LD.E R52, desc[UR12][R206.64+0x454] ;  /* 0x0004540cce347980 */ /* 0x000f28000c101900 */
[----:B------:R-:W4:Y:S04]  /*19ec0*/  LD.E R29, desc[UR12][R206.64+0x458] ;  /* 0x0004580cce1d7980 */ /* 0x000f28000c101900 */
[----:B------:R1:W4:Y:S01]  /*19ed0*/  LD.E R51, desc[UR12][R206.64+0x45c] ;  /* 0x00045c0cce337980 */ /* 0x000322000c101900 */
[----:B------:R-:W-:-:S03]  /*19ee0*/  IMAD.WIDE.U32 R32, R58, R32, RZ ;  /* 0x000000203a207225 */ /* 0x000fc600078e00ff */
[----:B0-----:R-:W4:Y:S01]  /*19ef0*/  LDG.E R54, desc[UR12][R4.64+0x5c] ;  /* 0x00005c0c04367981 */ /* 0x001f22000c1e1900 */
[----:B------:R-:W-:Y:S02]  /*19f00*/  @P1 IADD3 R53, PT, PT, R53, -0x7f000001, RZ ;  /* 0x80ffffff35351810 */ /* 0x000fe40007ffe0ff */
[----:B------:R-:W-:Y:S01]  /*19f10*/  @P0 IADD3 R30, PT, PT, R30, -0x7f000001, RZ ;  /* 0x80ffffff1e1e0810 */ /* 0x000fe20007ffe0ff */
[----:B------:R-:W-:Y:S01]  /*19f20*/  IMAD R31, R32, 0x7effffff, RZ ;  /* 0x7effffff201f7824 */ /* 0x000fe200078e02ff */
[----:B------:R-:W4:Y:S03]  /*19f30*/  LDL R209, [R1+0x110] ;  /* 0x0001100001d17983 */ /* 0x000f260000100800 */
[----:B------:R-:W-:Y:S01]  /*19f40*/  IMAD.HI.U32 R32, R31, 0x7f000001, R32 ;  /* 0x7f0000011f207827 */ /* 0x000fe200078e0020 */
[----:B------:R-:W-:Y:S01]  /*19f50*/  IADD3 R53, PT, PT, R30, R53, RZ ;  /* 0x000000351e357210 */ /* 0x000fe20007ffe0ff */
[----:B------:R-:W4:Y:S03]  /*19f60*/  LDL R58, [R1+0x114] ;  /* 0x00011400013a7983 */ /* 0x000f260000100800 */
[----:B------:R-:W-:Y:S01]  /*19f70*/  ISETP.GE.U32.AND P1, PT, R32, 0x7f000001, PT ;  /* 0x7f0000012000780c */ /* 0x000fe20003f26070 */
[----:B------:R-:W-:Y:S01]  /*19f80*/  ISETP.GE.U32.AND P0, PT, R53, 0x7f000001, PT ;  /* 0x7f0000013500780c */ /* 0x000fe20003f06070 */
[----:B------:R-:W-:Y:S01]  /*19f90*/  IMAD.WIDE.U32 R30, R59, R218, RZ ;  /* 0x000000da3b1e7225 */ /* 0x000fe200078e00ff */
[----:B------:R-:W4:Y:S04]  /*19fa0*/  LDL R206, [R1+0x118] ;  /* 0x0001180001ce7983 */ /* 0x000f280000100800 */
[----:B------:R-:W4:Y:S01]  /*19fb0*/  LDL R59, [R1+0x11c] ;  /* 0x00011c00013b7983 */ /* 0x000f220000100800 */
[----:B------:R-:W-:Y:S01]  /*19fc0*/  IADD3 R211, PT, PT, R77, UR8, RZ ;  /* 0x000000084dd37c10 */ /* 0x000fe2000fffe0ff */
[----:B------:R-:W-:-:S02]  /*19fd0*/  IMAD R33, R30, 0x7effffff, RZ ;  /* 0x7effffff1e217824 */ /* 0x000fc400078e02ff */
[----:B-1----:R-:W4:Y:S02]  /*19fe0*/  LDG.E R208, desc[UR12][R4.64+0x60] ;  /* 0x0000600c04d07981 */ /* 0x002f24000c1e1900 */
[----:B------:R-:W-:Y:S02]  /*19ff0*/  @P1 IADD3 R32, PT, PT, R32, -0x7f000001, RZ ;  /* 0x80ffffff20201810 */ /* 0x000fe40007ffe0ff */
[----:B------:R-:W-:Y:S01]  /*1a000*/  @P0 IADD3 R53, PT, PT, R53, -0x7f000001, RZ ;  /* 0x80ffffff35350810 */ /* 0x000fe20007ffe0ff */
[----:B------:R-:W-:Y:S01]  /*1a010*/  ISETP.GE.U32.AND P2, PT, R211, 0x7f000001, PT ;  /* 0x7f000001d300780c */ /* 0x000fe20003f46070 */
[----:B------:R-:W-:Y:S02]  /*1a020*/  IMAD.HI.U32 R212, R33, 0x7f000001, R30 ;  /* 0x7f00000121d47827 */ /* 0x000fe400078e001e */
[----:B------:R-:W-:-:S03]  /*1a030*/  IADD3 R53, PT, PT, R53, R32, RZ ;  /* 0x0000002035357210 */ /* 0x000fc60007ffe0ff */
[----:B------:R-:W-:Y:S01]  /*1a040*/  ISETP.GE.U32.AND P1, PT, R212, 0x7f000001, PT ;  /* 0x7f000001d400780c */ /* 0x000fe20003f26070 */
[----:B------:R-:W4:Y:S01]  /*1a050*/  LDL.64 R32, [R1+0x100] ;  /* 0x0001000001207983 */ /* 0x000f220000100a00 */
[----:B------:R-:W-:Y:S01]  /*1a060*/  ISETP.GE.U32.AND P0, PT, R53, 0x7f000001, PT ;  /* 0x7f0000013500780c */ /* 0x000fe20003f06070 */
[----:B------:R-:W-:-:S04]  /*1a070*/  IMAD.WIDE.U32 R30, R60, R221, RZ ;  /* 0x000000dd3c1e7225 */ /* 0x000fc800078e00ff */
[----:B------:R-:W-:Y:S01]  /*1a080*/  @P2 IADD3 R211, PT, PT, R211, -0x7f000001, RZ ;  /* 0x80ffffffd3d32810 */ /* 0x000fe20007ffe0ff */
[----:B------:R-:W-:-:S03]  /*1a090*/  IMAD R207, R30, 0x7effffff, RZ ;  /* 0x7effffff1ecf7824 */ /* 0x000fc600078e02ff */
[----:B------:R-:W-:Y:S02]  /*1a0a0*/  IADD3 R60, PT, PT, R78, R211, RZ ;  /* 0x000000d34e3c7210 */ /* 0x000fe40007ffe0ff */
[----:B------:R-:W-:Y:S02]  /*1a0b0*/  @P1 IADD3 R212, PT, PT, R212, -0x7f000001, RZ ;  /* 0x80ffffffd4d41810 */ /* 0x000fe40007ffe0ff */
[----:B------:R-:W-:Y:S01]  /*1a0c0*/  @P0 IADD3 R53, PT, PT, R53, -0x7f000001, RZ ;  /* 0x80ffffff35350810 */ /* 0x000fe20007ffe0ff */
[----:B------:R-:W-:Y:S01]  /*1a0d0*/  ISETP.GE.U32.AND P2, PT, R60, 0x7f000001, PT ;  /* 0x7f0000013c00780c */ /* 0x000fe20003f46070 */
[----:B------:R-:W-:Y:S02]  /*1a0e0*/  IMAD.HI.U32 R218, R207, 0x7f000001, R30 ;  /* 0x7f000001cfda7827 */ /* 0x000fe400078e001e */
[----:B------:R-:W4:Y:S01]  /*1a0f0*/  LDG.E R207, desc[UR12][R4.64+0x64] ;  /* 0x0000640c04cf7981 */ /* 0x000f22000c1e1900 */
[----:B------:R-:W-:Y:S02]  /*1a100*/  IADD3 R53, PT, PT, R53, R212, RZ ;  /* 0x000000d435357210 */ /* 0x000fe40007ffe0ff */
[----:B------:R-:W-:Y:S01]  /*1a110*/  ISETP.GE.U32.AND P1, PT, R218, 0x7f000001, PT ;  /* 0x7f000001da00780c */ /* 0x000fe20003f26070 */
[----:B------:R-:W-:Y:S01]  /*1a120*/  IMAD.WIDE.U32 R30, R61, R216, RZ ;  /* 0x000000d83d1e7225 */ /* 0x000fe200078e00ff */
[----:B------:R-:W4:Y:S01]  /*1a130*/  LDG.E R212, desc[UR12][R4.64+0x68] ;  /* 0x0000680c04d47981 */ /* 0x000f22000c1e1900 */
[----:B------:R-:W-:-:S04]  /*1a140*/  ISETP.GE.U32.AND P0, PT, R53, 0x7f000001, PT ;  /* 0x7f0000013500780c */ /* 0x000fc80003f06070 */
[----:B------:R-:W-:Y:S01]  /*1a150*/  @P2 IADD3 R60, PT, PT, R60, -0x7f000001, RZ ;  /* 0x80ffffff3c3c2810 */ /* 0x000fe20007ffe0ff */
[----:B------:R-:W-:-:S03]  /*1a160*/  IMAD R61, R30, 0x7effffff, RZ ;  /* 0x7effffff1e3d7824 */ /* 0x000fc600078e02ff */
[----:B------:R-:W-:Y:S02]  /*1a170*/  IADD3 R211, PT, PT, R79, R60, RZ ;  /* 0x0000003c4fd37210 */ /* 0x000fe40007ffe0ff */
[----:B------:R-:W-:-:S03]  /*1a180*/  @P1 IADD3 R218, PT, PT, R218, -0x7f000001, RZ ;  /* 0x80ffffffdada1810 */ /* 0x000fc60007ffe0ff */
[----:B------:R-:W-:Y:S01]  /*1a190*/  @P0 IADD3 R53, PT, PT, R53, -0x7f000001, RZ ;  /* 0x80ffffff35350810 */ /* 0x000fe20007ffe0ff */
[----:B------:R-:W-:Y:S01]  /*1a1a0*/  ISETP.GE.U32.AND P2, PT, R211, 0x7f000001, PT ;  /* 0x7f000001d300780c */ /* 0x000fe20003f46070 */
[----:B------:R-:W-:Y:S02]  /*1a1b0*/  IMAD.HI.U32 R216, R61, 0x7f000001, R30 ;  /* 0x7f0000013dd87827 */ /* 0x000fe400078e001e */
[----:B------:R-:W-:-:S03]  /*1a1c0*/  IADD3 R53, PT, PT, R53, R218, RZ ;  /* 0x000000da35357210 */ /* 0x000fc60007ffe0ff */
[----:B------:R-:W-:Y:S02]  /*1a1d0*/  ISETP.GE.U32.AND P1, PT, R216, 0x7f000001, PT ;  /* 0x7f000001d800780c */ /* 0x000fe40003f26070 */
        /* <DEDUP_REMOVED lines=11> */
[----:B------:R-:W-:-:S03]  /*1a290*/  ISETP.GE.U32.AND P1, PT, R62, 0x7f000001, PT ;  /* 0x7f0000013e00780c */ /* 0x000fc60003f26070 */
[----:B------:R-:W-:Y:S01]  /*1a2a0*/  ISETP.GE.U32.AND P0, PT, R53, 0x7f000001, PT ;  /* 0x7f0000013500780c */ /* 0x000fe20003f06070 */
[----:B------:R-:W-:-:S03]  /*1a2b0*/  IMAD.WIDE.U32 R30, R64, R217, RZ ;  /* 0x000000d9401e7225 */ /* 0x000fc600078e00ff */
[----:B------:R-:W-:Y:S01]  /*1a2c0*/  @P2 IADD3 R60, PT, PT, R60, -0x7f000001, RZ ;  /* 0x80ffffff3c3c2810 */ /* 0x000fe20007ffe0ff */
[----:B------:R-:W-:-:S03]  /*1a2d0*/  IMAD R211, R30, 0x7effffff, RZ ;  /* 0x7effffff1ed37824 */ /* 0x000fc600078e02ff */
[----:B------:R-:W-:Y:S02]  /*1a2e0*/  IADD3 R213, PT, PT, R81, R60, RZ ;  /* 0x0000003c51d57210 */ /* 0x000fe40007ffe0ff */
[----:B------:R-:W-:-:S03]  /*1a2f0*/  @P1 IADD3 R62, PT, PT, R62, -0x7f000001, RZ ;  /* 0x80ffffff3e3e1810 */ /* 0x000fc60007ffe0ff */
[----:B------:R-:W-:Y:S01]  /*1a300*/  @P0 IADD3 R53, PT, PT, R53, -0x7f000001, RZ ;  /* 0x80ffffff35350810 */ /* 0x000fe20007ffe0ff */
[----:B------:R-:W-:Y:S01]  /*1a310*/  ISETP.GE.U32.AND P2, PT, R213, 0x7f000001, PT ;  /* 0x7f000001d500780c */ /* 0x000fe20003f46070 */
[----:B------:R-:W-:Y:S01]  /*1a320*/  IMAD.HI.U32 R64, R211, 0x7f000001, R30 ;  /* 0x7f000001d3407827 */ /* 0x000fe200078e001e */
[----:B------:R-:W4:Y:S01]  /*1a330*/  LDG.E R60, desc[UR12][R4.64+0x70] ;  /* 0x0000700c043c7981 */ /* 0x000f22000c1e1900 */
        /* <DEDUP_REMOVED lines=29> */
[----:B------:R-:W-:-:S04]  /*1a510*/  IMAD R67, R30, 0x7effffff, RZ ;  /* 0x7effffff1e437824 */ /* 0x000fc800078e02ff */
[-C--:B------:R-:W-:Y:S01]  /*1a520*/  ISETP.GE.U32.AND P2, PT, R64, R27.reuse, PT ;  /* 0x0000001b4000720c */ /* 0x080fe20003f46070 */
[----:B------:R-:W-:Y:S02]  /*1a530*/  @P1 IADD3 R216, PT, PT, R216, -0x7f000001, RZ ;  /* 0x80ffffffd8d81810 */ /* 0x000fe40007ffe0ff */
[----:B------:R-:W-:Y:S01]  /*1a540*/  @P0 IADD3 R53, PT, PT, R53, -0x7f000001, RZ ;  /* 0x80ffffff35350810 */ /* 0x000fe20007ffe0ff */
[----:B------:R-:W-:Y:S01]  /*1a550*/  IMAD.HI.U32 R68, R67, 0x7f000001, R30 ;  /* 0x7f00000143447827 */ /* 0x000fe200078e001e */
[----:B------:R-:W-:Y:S01]  /*1a560*/  IADD3 R31, PT, PT, R64, -R27, RZ ;  /* 0x8000001b401f7210 */ /* 0x000fe20007ffe0ff */
[----:B------:R-:W4:Y:S01]  /*1a570*/  LDG.E R67, desc[UR12][R4.64+0x7c] ;  /* 0x00007c0c04437981 */ /* 0x000f22000c1e1900 */
[----:B------:R-:W-:Y:S02]  /*1a580*/  IADD3 R53, PT, PT, R53, R216, RZ ;  /* 0x000000d835357210 */ /* 0x000fe40007ffe0ff */
[----:B------:R-:W-:Y:S01]  /*1a590*/  ISETP.GE.U32.AND P1, PT, R68, 0x7f000001, PT ;  /* 0x7f0000014400780c */ /* 0x000fe20003f26070 */
[----:B------:R-:W4:Y:S02]  /*1a5a0*/  LDG.E R64, desc[UR12][R4.64+0x80] ;  /* 0x0000800c04407981 */ /* 0x000f24000c1e1900 */
[----:B------:R-:W-:Y:S01]  /*1a5b0*/  ISETP.GE.U32.AND P0, PT, R53, 0x7f000001, PT ;  /* 0x7f0000013500780c */ /* 0x000fe20003f06070 */
[----:B------:R-:W-:Y:S01]  /*1a5c0*/  @!P2 IADD3 R31, PT, PT, R31, 0x7f000001, RZ ;  /* 0x7f0000011f1fa810 */ /* 0x000fe20007ffe0ff */
[----:B------:R-:W-:-:S04]  /*1a5d0*/  IMAD.WIDE.U32 R26, R69, R26, RZ ;  /* 0x0000001a451a7225 */ /* 0x000fc800078e00ff */
[----:B------:R-:W-:-:S04]  /*1a5e0*/  IMAD.WIDE.U32 R30, R84, R31, RZ ;  /* 0x0000001f541e7225 */ /* 0x000fc800078e00ff */
[----:B------:R-:W-:Y:S01]  /*1a5f0*/  @P1 IADD3 R68, PT, PT, R68, -0x7f000001, RZ ;  /* 0x80ffffff44441810 */ /* 0x000fe20007ffe0ff */
[----:B------:R-:W-:Y:S02]  /*1a600*/  IMAD R153, R30, 0x7effffff, RZ ;  /* 0x7effffff1e997824 */ /* 0x000fe400078e02ff */
[----:B------:R-:W-:Y:S01]  /*1a610*/  IMAD R69, R26, 0x7effffff, RZ ;  /* 0x7effffff1a457824 */ /* 0x000fe200078e02ff */
[----:B------:R-:W-:Y:S01]  /*1a620*/  @P0 IADD3 R53, PT, PT, R53, -0x7f000001, RZ ;  /* 0x80ffffff35350810 */ /* 0x000fe20007ffe0ff */
[----:B------:R-:W-:-:S04]  /*1a630*/  IMAD.HI.U32 R30, R153, 0x7f000001, R30 ;  /* 0x7f000001991e7827 */ /* 0x000fc800078e001e */
[----:B------:R-:W-:Y:S01]  /*1a640*/  IMAD.HI.U32 R84, R69, 0x7f000001, R26 ;  /* 0x7f00000145547827 */ /* 0x000fe200078e001a */
[----:B------:R-:W-:Y:S01]  /*1a650*/  IADD3 R53, PT, PT, R53, R68, RZ ;  /* 0x0000004435357210 */ /* 0x000fe20007ffe0ff */
[----:B------:R-:W-:-:S03]  /*1a660*/  ISETP.GE.U32.AND P2, PT, R30, 0x7f000001, PT ;  /* 0x7f0000011e00780c */ /* 0x000fc60003f46070 */
[----:B------:R-:W-:Y:S01]  /*1a670*/  ISETP.GE.U32.AND P1, PT, R84, 0x7f000001, PT ;  /* 0x7f0000015400780c */ /* 0x000fe20003f26070 */
[----:B------:R-:W-:Y:S01]  /*1a680*/  ISETP.GE.U32.AND P0, PT, R53, 0x7f000001, PT ;  /* 0x7f0000013500780c */ /* 0x000fe20003f06070 */
[----:B------:R-:W-:-:S04]  /*1a690*/  IMAD.WIDE.U32 R26, R70, R215, RZ ;  /* 0x000000d7461a7225 */ /* 0x000fc800078e00ff */
[----:B------:R-:W-:-:S04]  /*1a6a0*/  IMAD R31, R26, 0x7effffff, RZ ;  /* 0x7effffff1a1f7824 */ /* 0x000fc800078e02ff */
[----:B------:R-:W-:-:S03]  /*1a6b0*/  @P2 IADD3 R30, PT, PT, R30, -0x7f000001, RZ ;  /* 0x80ffffff1e1e2810 */ /* 0x000fc60007ffe0ff */
[----:B------:R-:W-:Y:S02]  /*1a6c0*/  @P1 IADD3 R84, PT, PT, R84, -0x7f000001, RZ ;  /* 0x80ffffff54541810 */ /* 0x000fe40007ffe0ff */
[----:B------:R-:W-:Y:S01]  /*1a6d0*/  @P0 IADD3 R53, PT, PT, R53, -0x7f000001, RZ ;  /* 0x80ffffff35350810 */ /* 0x000fe20007ffe0ff */
[C---:B------:R-:W-:Y:S01]  /*1a6e0*/  ISETP.GE.U32.AND P2, PT, R30.reuse, UR6, PT ;  /* 0x000000061e007c0c */ /* 0x040fe2000bf46070 */
[----:B------:R-:W-:Y:S02]  /*1a6f0*/  IMAD.HI.U32 R68, R31, 0x7f000001, R26 ;  /* 0x7f0000011f447827 */ /* 0x000fe400078e001a */
[----:B------:R-:W-:Y:S02]  /*1a700*/  IADD3 R53, PT, PT, R53, R84, RZ ;  /* 0x0000005435357210 */ /* 0x000fe40007ffe0ff */
[----:B------:R-:W-:Y:S01]  /*1a710*/  IADD3 R27, PT, PT, R30, -UR6, RZ ;  /* 0x800000061e1b7c10 */ /* 0x000fe2000fffe0ff */
[----:B------:R-:W-:Y:S02]  /*1a720*/  ISETP.GE.U32.AND P1, PT, R68, 0x7f000001, PT ;  /* 0x7f0000014400780c */ /* 0x000fe40003f26070 */
[----:B------:R-:W-:-:S05]  /*1a730*/  ISETP.GE.U32.AND P0, PT, R53, 0x7f000001, PT ;  /* 0x7f0000013500780c */ /* 0x000fca0003f06070 */
[----:B------:R-:W-:Y:S01]  /*1a740*/  @!P2 IADD3 R27, PT, PT, R27, 0x7f000001, RZ ;  /* 0x7f0000011b1ba810 */ /* 0x000fe20007ffe0ff */
[----:B--2---:R-:W-:-:S04]  /*1a750*/  IMAD.WIDE.U32 R30, R71, R210, RZ ;  /* 0x000000d2471e7225 */ /* 0x004fc800078e00ff */
[----:B------:R-:W-:Y:S01]  /*1a760*/  IMAD.WIDE.U32 R26, R118, R27, RZ ;  /* 0x0000001b761a7225 */ /* 0x000fe200078e00ff */
[----:B------:R-:W-:Y:S02]  /*1a770*/  @P1 IADD3 R68, PT, PT, R68, -0x7f000001, RZ ;  /* 0x80ffffff44441810 */ /* 0x000fe40007ffe0ff */
[----:B------:R-:W-:Y:S01]  /*1a780*/  @P0 IADD3 R53, PT, PT, R53, -0x7f000001, RZ ;  /* 0x80ffffff35350810 */ /* 0x000fe20007ffe0ff */
[----:B------:R-:W-:Y:S02]  /*1a790*/  IMAD R69, R30, 0x7effffff, RZ ;  /* 0x7effffff1e457824 */ /* 0x000fe400078e02ff */
[----:B------:R-:W-:Y:S02]  /*1a7a0*/  IMAD R71, R26, 0x7effffff, RZ ;  /* 0x7effffff1a477824 */ /* 0x000fe400078e02ff */
[----:B------:R-:W-:Y:S01]  /*1a7b0*/  IMAD.HI.U32 R30, R69, 0x7f000001, R30 ;  /* 0x7f000001451e7827 */ /* 0x000fe200078e001e */
[----:B------:R-:W-:-:S03]  /*1a7c0*/  IADD3 R53, PT, PT, R53, R68, RZ ;  /* 0x0000004435357210 */ /* 0x000fc60007ffe0ff */
[----:B------:R-:W-:Y:S01]  /*1a7d0*/  IMAD.HI.U32 R70, R71, 0x7f000001, R26 ;  /* 0x7f00000147467827 */ /* 0x000fe200078e001a */
[----:B------:R-:W-:Y:S01]  /*1a7e0*/  ISETP.GE.U32.AND P1, PT, R30, 0x7f000001, PT ;  /* 0x7f0000011e00780c */ /* 0x000fe20003f26070 */
[----:B------:R-:W-:-:S03]  /*1a7f0*/  ISETP.GE.U32.AND P0, PT, R53, 0x7f000001, PT ;  /* 0x7f0000013500780c */ /* 0x000fc60003f06070 */
[----:B------:R-:W-:Y:S01]  /*1a800*/  ISETP.GE.U32.AND P2, PT, R70, 0x7f000001, PT ;  /* 0x7f0000014600780c */ /* 0x000fe20003f46070 */
[----:B---3--:R-:W-:-:S04]  /*1a810*/  IMAD.WIDE.U32 R26, R72, R57, RZ ;  /* 0x00000039481a7225 */ /* 0x008fc800078e00ff */
[----:B------:R-:W-:-:S04]  /*1a820*/  IMAD R31, R26, 0x7effffff, RZ ;  /* 0x7effffff1a1f7824 */ /* 0x000fc800078e02ff */
[----:B------:R-:W-:Y:S02]  /*1a830*/  @P1 IADD3 R30, PT, PT, R30, -0x7f000001, RZ ;  /* 0x80ffffff1e1e1810 */ /* 0x000fe40007ffe0ff */
[----:B------:R-:W-:Y:S02]  /*1a840*/  @P0 IADD3 R53, PT, PT, R53, -0x7f000001, RZ ;  /* 0x80ffffff35350810 */ /* 0x000fe40007ffe0ff */
[----:B------:R-:W-:Y:S01]  /*1a850*/  @P2 IADD3 R70, PT, PT, R70, -0x7f000001, RZ ;  /* 0x80ffffff46462810 */ /* 0x000fe20007ffe0ff */
[----:B------:R-:W-:Y:S01]  /*1a860*/  IMAD.HI.U32 R71, R31, 0x7f000001, R26 ;  /* 0x7f0000011f477827 */ /* 0x000fe200078e001a */
[----:B------:R-:W-:-:S03]  /*1a870*/  IADD3 R68, PT, PT, R53, R30, RZ ;  /* 0x0000001e35447210 */ /* 0x000fc60007ffe0ff */
[-C--:B----4-:R-:W-:Y:S01]  /*1a880*/  IMAD.WIDE.U32 R56, R56, R70.reuse, RZ ;  /* 0x0000004638387225 */ /* 0x090fe200078e00ff */
[----:B------:R-:W-:Y:S01]  /*1a890*/  ISETP.GE.U32.AND P1, PT, R71, 0x7f000001, PT ;  /* 0x7f0000014700780c */ /* 0x000fe20003f26070 */
[----:B------:R-:W-:Y:S02]  /*1a8a0*/  ISETP.GE.U32.AND P0, PT, R68, 0x7f000001, PT ;  /* 0x7f0000014400780c */ /* 0x000fe40003f06070 */
[----:B------:R-:W-:Y:S02]  /*1a8b0*/  IMAD R69, R56, 0x7effffff, RZ ;  /* 0x7effffff38457824 */ /* 0x000fe400078e02ff */
[----:B------:R-:W-:-:S04]  /*1a8c0*/  IMAD.WIDE.U32 R52, R52, R70, RZ ;  /* 0x0000004634347225 */ /* 0x000fc800078e00ff */
[----:B------:R-:W-:-:S04]  /*1a8d0*/  IMAD.WIDE.U32 R30, R29, R70, RZ ;  /* 0x000000461d1e7225 */ /* 0x000fc800078e00ff */
[----:B------:R-:W-:-:S04]  /*1a8e0*/  IMAD.WIDE.U32 R26, R51, R70, RZ ;  /* 0x00000046331a7225 */ /* 0x000fc800078e00ff */
[----:B------:R-:W-:-:S04]  /*1a8f0*/  IMAD.HI.U32 R70, R69, 0x7f000001, R56 ;  /* 0x7f00000145467827 */ /* 0x000fc800078e0038 */
[----:B------:R-:W-:Y:S02]  /*1a900*/  IMAD R29, R52, 0x7effffff, RZ ;  /* 0x7effffff341d7824 */ /* 0x000fe400078e02ff */
[----:B------:R-:W-:Y:S02]  /*1a910*/  IMAD R51, R30, 0x7effffff, RZ ;  /* 0x7effffff1e337824 */ /* 0x000fe400078e02ff */
[----:B------:R-:W-:Y:S02]  /*1a920*/  IMAD R69, R26, 0x7effffff, RZ ;  /* 0x7effffff1a457824 */ /* 0x000fe400078e02ff */
[----:B------:R-:W-:-:S04]  /*1a930*/  IMAD.HI.U32 R53, R29, 0x7f000001, R52 ;  /* 0x7f0000011d357827 */ /* 0x000fc800078e0034 */
[----:B------:R-:W-:-:S04]  /*1a940*/  IMAD.HI.U32 R31, R51, 0x7f000001, R30 ;  /* 0x7f000001331f7827 */ /* 0x000fc800078e001e */
[----:B------:R-:W-:Y:S01]  /*1a950*/  IMAD.HI.U32 R26, R69, 0x7f000001, R26 ;  /* 0x7f000001451a7827 */ /* 0x000fe200078e001a */
[----:B------:R-:W-:-:S03]  /*1a960*/  @P1 IADD3 R71, PT, PT, R71, -0x7f000001, RZ ;  /* 0x80ffffff47471810 */ /* 0x000fc60007ffe0ff */
[----:B------:R-:W-:Y:S01]  /*1a970*/  IMAD.WIDE.U32 R56, R73, R54, RZ ;  /* 0x0000003649387225 */ /* 0x000fe200078e00ff */
[----:B------:R-:W-:Y:S01]  /*1a980*/  @P0 IADD3 R68, PT, PT, R68, -0x7f000001, RZ ;  /* 0x80ffffff44440810 */ /* 0x000fe20007ffe0ff */
[----:B------:R-:W-:Y:S01]  /*1a990*/  ISETP.GE.U32.AND P2, PT, R70, 0x7f000001, PT ;  /* 0x7f0000014600780c */ /* 0x000fe20003f46070 */
[----:B------:R-:W-:Y:S01]  /*1a9a0*/  ISETP.GE.U32.AND P3, PT, R53, 0x7f000001, PT ;  /* 0x7f0000013500780c */ /* 0x000fe20003f66070 */
[----:B------:R-:W-:Y:S01]  /*1a9b0*/  IMAD R27, R56, 0x7effffff, RZ ;  /* 0x7effffff381b7824 */ /* 0x000fe200078e02ff */
[----:B------:R-:W-:Y:S01]  /*1a9c0*/  ISETP.GE.U32.AND P4, PT, R31, 0x7f000001, PT ;  /* 0x7f0000011f00780c */ /* 0x000fe20003f86070 */
[----:B------:R-:W-:Y:S01]  /*1a9d0*/  ISETP.GE.U32.AND P5, PT, R26, 0x7f000001, PT ;  /* 0x7f0000011a00780c */ /* 0x000fe20003fa6070 */
[----:B------:R-:W-:Y:S01]  /*1a9e0*/  IADD3 R29, PT, PT, R68, R71, RZ ;  /* 0x00000047441d7210 */ /* 0x000fe20007ffe0ff */
[----:B------:R-:W-:-:S04]  /*1a9f0*/  IMAD.HI.U32 R56, R27, 0x7f000001, R56 ;  /* 0x7f0000011b387827 */ /* 0x000fc800078e0038 */
[----:B------:R-:W-:Y:S01]  /*1aa00*/  ISETP.GE.U32.AND P0, PT, R29, 0x7f000001, PT ;  /* 0x7f0000011d00780c */ /* 0x000fe20003f06070 */
[----:B------:R-:W-:Y:S02]  /*1aa10*/  ISETP.GE.U32.AND P1, PT, R56, 0x7f000001, PT ;  /* 0x7f0000013800780c */ /* 0x000fe40003f26070 */
[----:B------:R-:W-:Y:S02]  /*1aa20*/  @P2 IADD3 R70, PT, PT, R70, -0x7f000001, RZ ;  /* 0x80ffffff46462810 */ /* 0x000fe40007ffe0ff */
[----:B------:R-:W-:Y:S02]  /*1aa30*/  @P3 IADD3 R53, PT, PT, R53, -0x7f000001, RZ ;  /* 0x80ffffff35353810 */ /* 0x000fe40007ffe0ff */
[----:B------:R-:W-:Y:S02]  /*1aa40*/  @P4 IADD3 R31, PT, PT, R31, -0x7f000001, RZ ;  /* 0x80ffffff1f1f4810 */ /* 0x000fe40007ffe0ff */
[----:B------:R-:W-:Y:S02]  /*1aa50*/  @P5 IADD3 R26, PT, PT, R26, -0x7f000001, RZ ;  /* 0x80ffffff1a1a5810 */ /* 0x000fe40007ffe0ff */
[----:B------:R-:W-:-:S02]  /*1aa60*/  IADD3 R68, PT, PT, R70, R209, RZ ;  /* 0x000000d146447210 */ /* 0x000fc40007ffe0ff */
[----:B------:R-:W-:Y:S02]  /*1aa70*/  IADD3 R58, PT, PT, R53, R58, RZ ;  /* 0x0000003a353a7210 */ /* 0x000fe40007ffe0ff */
[----:B------:R-:W-:Y:S02]  /*1aa80*/  IADD3 R206, PT, PT, R31, R206, RZ ;  /* 0x000000ce1fce7210 */ /* 0x000fe40007ffe0ff */
[----:B------:R-:W-:Y:S02]  /*1aa90*/  IADD3 R70, PT, PT, R26, R59, RZ ;  /* 0x0000003b1a467210 */ /* 0x000fe40007ffe0ff */
[----:B------:R-:W-:Y:S02]  /*1aaa0*/  @P0 IADD3 R29, PT, PT, R29, -0x7f000001, RZ ;  /* 0x80ffffff1d1d0810 */ /* 0x000fe40007ffe0ff */
[----:B------:R-:W-:Y:S01]  /*1aab0*/  @P1 IADD3 R56, PT, PT, R56, -0x7f000001, RZ ;  /* 0x80ffffff38381810 */ /* 0x000fe20007ffe0ff */
[----:B------:R-:W-:Y:S01]  /*1aac0*/  ISETP.GE.U32.AND P0, PT, R68, 0x7f000001, PT ;  /* 0x7f0000014400780c */ /* 0x000fe20003f06070 */
[----:B------:R-:W-:Y:S01]  /*1aad0*/  ISETP.GE.U32.AND P1, PT, R58, 0x7f000001, PT ;  /* 0x7f0000013a00780c */ /* 0x000fe20003f26070 */
[----:B------:R-:W-:Y:S01]  /*1aae0*/  ISETP.GE.U32.AND P2, PT, R206, 0x7f000001, PT ;  /* 0x7f000001ce00780c */ /* 0x000fe20003f46070 */
[----:B------:R-:W-:Y:S01]  /*1aaf0*/  ISETP.GE.U32.AND P3, PT, R70, 0x7f000001, PT ;  /* 0x7f0000014600780c */ /* 0x000fe20003f66070 */
[----:B------:R-:W-:Y:S01]  /*1ab00*/  IMAD.WIDE.U32 R26, R75, R208, RZ ;  /* 0x000000d04b1a7225 */ /* 0x000fe200078e00ff */
[----:B------:R0:W-:Y:S03]  /*1ab10*/  STL [R1+0x110], R68 ;  /* 0x0001104401007387 */ /* 0x0001e60000100800 */
[----:B------:R-:W-:Y:S01]  /*1ab20*/  IMAD R31, R26, 0x7effffff, RZ ;  /* 0x7effffff1a1f7824 */ /* 0x000fe200078e02ff */
[----:B------:R1:W-:Y:S04]  /*1ab30*/  STL [R1+0x114], R58 ;  /* 0x0001143a01007387 */ /* 0x0003e80000100800 */
[----:B------:R2:W-:Y:S01]  /*1ab40*/  STL [R1+0x118], R206 ;  /* 0x000118ce01007387 */ /* 0x0005e20000100800 */
[----:B0-----:R-:W-:-:S03]  /*1ab50*/  @P0 IADD3 R68, PT, PT, R68, -0x7f000001, RZ ;  /* 0x80ffffff44440810 */ /* 0x001fc60007ffe0ff */
[----:B------:R0:W-:Y:S01]  /*1ab60*/  STL [R1+0x11c], R70 ;  /* 0x00011c4601007387 */ /* 0x0001e20000100800 */
[----:B-1----:R-:W-:Y:S02]  /*1ab70*/  @P1 IADD3 R58, PT, PT, R58, -0x7f000001, RZ ;  /* 0x80ffffff3a3a1810 */ /* 0x002fe40007ffe0ff */
[----:B--2---:R-:W-:Y:S02]  /*1ab80*/  @P2 IADD3 R206, PT, PT, R206, -0x7f000001, RZ ;  /* 0x80ffffffcece2810 */ /* 0x004fe40007ffe0ff */
[----:B0-----:R-:W-:Y:S02]  /*1ab90*/  @P3 IADD3 R70, PT, PT, R70, -0x7f000001, RZ ;  /* 0x80ffffff46463810 */ /* 0x001fe40007ffe0ff */
[----:B------:R-:W-:Y:S01]  /*1aba0*/  IADD3 R29, PT, PT, R29, R56, RZ ;  /* 0x000000381d1d7210 */ /* 0x000fe20007ffe0ff */
[----:B------:R-:W-:Y:S01]  /*1abb0*/  IMAD.HI.U32 R30, R31, 0x7f000001, R26 ;  /* 0x7f0000011f1e7827 */ /* 0x000fe200078e001a */
[----:B------:R0:W-:Y:S04]  /*1abc0*/  STL [R1+0x110], R68 ;  /* 0x0001104401007387 */ /* 0x0001e80000100800 */
[----:B------:R1:W-:Y:S04]  /*1abd0*/  STL [R1+0x114], R58 ;  /* 0x0001143a01007387 */ /* 0x0003e80000100800 */
[----:B------:R-:W-:Y:S04]  /*1abe0*/  STL [R1+0x118], R206 ;  /* 0x000118ce01007387 */ /* 0x000fe80000100800 */
[----:B------:R2:W-:Y:S01]  /*1abf0*/  STL [R1+0x11c], R70 ;  /* 0x00011c4601007387 */ /* 0x0005e20000100800 */
[----:B------:R-:W-:-:S03]  /*1ac00*/  ISETP.GE.U32.AND P1, PT, R30, 0x7f000001, PT ;  /* 0x7f0000011e00780c */ /* 0x000fc60003f26070 */
[----:B------:R-:W3:Y:S01]  /*1ac10*/  LD.E R56, desc[UR12][R32.64+0x460] ;  /* 0x0004600c20387980 */ /* 0x000ee2000c101900 */
[----:B------:R-:W-:-:S03]  /*1ac20*/  ISETP.GE.U32.AND P0, PT, R29, 0x7f000001, PT ;  /* 0x7f0000011d00780c */ /* 0x000fc60003f06070 */
[----:B------:R-:W4:Y:S04]  /*1ac30*/  LD.E R52, desc[UR12][R32.64+0x464] ;  /* 0x0004640c20347980 */ /* 0x000f28000c101900 */
[----:B------:R-:W4:Y:S04]  /*1ac40*/  LD.E R51, desc[UR12][R32.64+0x468] ;  /* 0x0004680c20337980 */ /* 0x000f28000c101900 */
[----:B------:R1:W4:Y:S01]  /*1ac50*/  LD.E R54, desc[UR12][R32.64+0x46c] ;  /* 0x00046c0c20367980 */ /* 0x000322000c101900 */
[----:B------:R-:W-:Y:S01]  /*1ac60*/  IMAD.WIDE.U32 R26, R76, R207, RZ ;  /* 0x000000cf4c1a7225 */ /* 0x000fe200078e00ff */
[----:B------:R-:W-:-:S02]  /*1ac70*/  @P1 IADD3 R30, PT, PT, R30, -0x7f000001, RZ ;  /* 0x80ffffff1e1e1810 */ /* 0x000fc40007ffe0ff */
[----:B------:R-:W-:Y:S01]  /*1ac80*/  @P0 IADD3 R29, PT, PT, R29, -0x7f000001, RZ ;  /* 0x80ffffff1d1d0810 */ /* 0x000fe20007ffe0ff */
[----:B0-----:R-:W4:Y:S01]  /*1ac90*/  LDL R68, [R1+0x110] ;  /* 0x0001100001447983 */ /* 0x001f220000100800 */
[----:B------:R-:W-:Y:S02]  /*1aca0*/  IMAD R31, R26, 0x7effffff, RZ ;  /* 0x7effffff1a1f7824 */ /* 0x000fe400078e02ff */
[----:B------:R-:W-:Y:S02]  /*1acb0*/  IADD3 R30, PT, PT, R29, R30, RZ ;  /* 0x0000001e1d1e7210 */ /* 0x000fe40007ffe0ff */
[----:B------:R-:W-:Y:S01]  /*1acc0*/  IMAD.HI.U32 R53, R31, 0x7f000001, R26 ;  /* 0x7f0000011f357827 */ /* 0x000fe200078e001a */
[----:B------:R-:W4:Y:S02]  /*1acd0*/  LDL R59, [R1+0x114] ;  /* 0x00011400013b7983 */ /* 0x000f240000100800 */
[----:B------:R-:W-:Y:S02]  /*1ace0*/  ISETP.GE.U32.AND P0, PT, R30, 0x7f000001, PT ;  /* 0x7f0000011e00780c */ /* 0x000fe40003f06070 */
[----:B------:R-:W-:Y:S01]  /*1acf0*/  ISETP.GE.U32.AND P1, PT, R53, 0x7f000001, PT ;  /* 0x7f0000013500780c */ /* 0x000fe20003f26070 */
[----:B-1----:R-:W4:Y:S04]  /*1ad00*/  LDL R58, [R1+0x118] ;  /* 0x00011800013a7983 */ /* 0x002f280000100800 */
[----:B------:R-:W4:Y:S01]  /*1ad10*/  LDL R29, [R1+0x11c] ;  /* 0x00011c00011d7983 */ /* 0x000f220000100800 */
[----:B------:R-:W-:-:S03]  /*1ad20*/  IMAD.WIDE.U32 R26, R77, R212, RZ ;  /* 0x000000d44d1a7225 */ /* 0x000fc600078e00ff */
[----:B--2---:R-:W2:Y:S01]  /*1ad30*/  LDG.E R70, desc[UR12][R4.64+0x88] ;  /* 0x0000880c04467981 */ /* 0x004ea2000c1e1900 */
[----:B------:R-:W-:Y:S01]  /*1ad40*/  IMAD R31, R26, 0x7effffff, RZ ;  /* 0x7effffff1a1f7824 */ /* 0x000fe200078e02ff */
[----:B------:R-:W-:Y:S02]  /*1ad50*/  @P0 IADD3 R30, PT, PT, R30, -0x7f000001, RZ ;  /* 0x80ffffff1e1e0810 */ /* 0x000fe40007ffe0ff */
[----:B------:R-:W-:Y:S01]  /*1ad60*/  @P1 IADD3 R53, PT, PT, R53, -0x7f000001, RZ ;  /* 0x80ffffff35351810 */ /* 0x000fe20007ffe0ff */
[----:B------:R-:W-:-:S03]  /*1ad70*/  IMAD.HI.U32 R57, R31, 0x7f000001, R26 ;  /* 0x7f0000011f397827 */ /* 0x000fc600078e001a */
[----:B------:R-:W-:Y:S02]  /*1ad80*/  IADD3 R32, PT, PT, R30, R53, RZ ;  /* 0x000000351e207210 */ /* 0x000fe40007ffe0ff */
[----:B------:R-:W-:Y:S01]  /*1ad90*/  ISETP.GE.U32.AND P1, PT, R57, 0x7f000001, PT ;  /* 0x7f0000013900780c */ /* 0x000fe20003f26070 */
[----:B------:R-:W2:Y:S02]  /*1ada0*/  LDL.64 R30, [R1+0x100] ;  /* 0x00010000011e7983 */ /* 0x000ea40000100a00 */
        /* <DEDUP_REMOVED lines=53> */
[----:B------:R-:W-:-:S04]  /*1b100*/  @P0 IADD3 R65, PT, PT, R65, -0x7f000001, RZ ;  /* 0x80ffffff41410810 */ /* 0x000fc80007ffe0ff */
[----:B------:R-:W-:-:S05]  /*1b110*/  IADD3 R27, PT, PT, R65, UR6, RZ ;  /* 0x00000006411b7c10 */ /* 0x000fca000fffe0ff */
        /* <DEDUP_REMOVED lines=33> */
[----:B--2---:R-:W-:Y:S02]  /*1b330*/  IADD3 R27, PT, PT, R65, R70, RZ ;  /* 0x00000046411b7210 */ /* 0x004fe40007ffe0ff */
[----:B------:R-:W-:Y:S01]  /*1b340*/  IADD3 R62, PT, PT, R62, R29, RZ ;  /* 0x0000001d3e3e7210 */ /* 0x000fe20007ffe0ff */
[----:B------:R-:W-:Y:S01]  /*1b350*/  ISETP.GE.U32.AND P0, PT, R26, 0x7f000001, PT ;  /* 0x7f0000011a00780c */ /* 0x000fe20003f06070 */
[----:B------:R-:W-:Y:S01]  /*1b360*/  ISETP.GE.U32.AND P1, PT, R56, 0x7f000001, PT ;  /* 0x7f0000013800780c */ /* 0x000fe20003f26070 */
[----:B------:R-:W-:Y:S01]  /*1b370*/  ISETP.GE.U32.AND P2, PT, R60, 0x7f000001, PT ;  /* 0x7f0000013c00780c */ /* 0x000fe20003f46070 */
[----:B------:R-:W2:Y:S01]  /*1b380*/  LDG.E R68, desc[UR12][R4.64+0x8c] ;  /* 0x00008c0c04447981 */ /* 0x000ea2000c1e1900 */
[----:B------:R-:W-:-:S03]  /*1b390*/  ISETP.GE.U32.AND P3, PT, R62, 0x7f000001, PT ;  /* 0x7f0000013e00780c */ /* 0x000fc60003f66070 */
[----:B------:R0:W-:Y:S04]  /*1b3a0*/  STL [R1+0x110], R26 ;  /* 0x0001101a01007387 */ /* 0x0001e80000100800 */
[----:B------:R1:W-:Y:S04]  /*1b3b0*/  STL [R1+0x114], R56 ;  /* 0x0001143801007387 */ /* 0x0003e80000100800 */
[----:B------:R3:W-:Y:S01]  /*1b3c0*/  STL [R1+0x118], R60 ;  /* 0x0001183c01007387 */ /* 0x0007e20000100800 */
[----:B0-----:R-:W-:-:S03]  /*1b3d0*/  @P0 IADD3 R26, PT, PT, R26, -0x7f000001, RZ ;  /* 0x80ffffff1a1a0810 */ /* 0x001fc60007ffe0ff */
[----:B------:R0:W-:Y:S01]  /*1b3e0*/  STL [R1+0x11c], R62 ;  /* 0x00011c3e01007387 */ /* 0x0001e20000100800 */
[----:B-1----:R-:W-:Y:S02]  /*1b3f0*/  @P1 IADD3 R56, PT, PT, R56, -0x7f000001, RZ ;  /* 0x80ffffff38381810 */ /* 0x002fe40007ffe0ff */
[----:B---3--:R-:W-:Y:S02]  /*1b400*/  @P2 IADD3 R60, PT, PT, R60, -0x7f000001, RZ ;  /* 0x80ffffff3c3c2810 */ /* 0x008fe40007ffe0ff */
[----:B0-----:R-:W-:Y:S01]  /*1b410*/  @P3 IADD3 R62, PT, PT, R62, -0x7f000001, RZ ;  /* 0x80ffffff3e3e3810 */ /* 0x001fe20007ffe0ff */
[----:B------:R-:W-:Y:S04]  /*1b420*/  STL [R1+0x110], R26 ;  /* 0x0001101a01007387 */ /* 0x000fe80000100800 */
[----:B------:R0:W-:Y:S04]  /*1b430*/  STL [R1+0x114], R56 ;  /* 0x0001143801007387 */ /* 0x0001e80000100800 */
[----:B------:R-:W-:Y:S04]  /*1b440*/  STL [R1+0x118], R60 ;  /* 0x0001183c01007387 */ /* 0x000fe80000100800 */
        /* <DEDUP_REMOVED lines=54> */
[----:B------:R-:W3:Y:S01]  /*1b7b0*/  LDL.64 R52, [R1+0x100] ;  /* 0x0001000001347983 */ /* 0x000ee20000100a00 */
[----:B--2---:R-:W-:Y:S02]  /*1b7c0*/  @P2 IADD3 R32, PT, PT, R32, -0x7f000001, RZ ;  /* 0x80ffffff20202810 */ /* 0x004fe40007ffe0ff */
[----:B0-----:R-:W-:Y:S01]  /*1b7d0*/  @P3 IADD3 R64, PT, PT, R64, -0x7f000001, RZ ;  /* 0x80ffffff40403810 */ /* 0x001fe20007ffe0ff */
[----:B------:R-:W-:Y:S04]  /*1b7e0*/  STL [R1+0x110], R26 ;  /* 0x0001101a01007387 */ /* 0x000fe80000100800 */
[----:B------:R-:W-:Y:S04]  /*1b7f0*/  STL [R1+0x114], R30 ;  /* 0x0001141e01007387 */ /* 0x000fe80000100800 */
[----:B------:R0:W-:Y:S04]  /*1b800*/  STL [R1+0x118], R32 ;  /* 0x0001182001007387 */ /* 0x0001e80000100800 */
[----:B------:R-:W-:Y:S04]  /*1b810*/  STL [R1+0x11c], R64 ;  /* 0x00011c4001007387 */ /* 0x000fe80000100800 */
[----:B------:R-:W0:Y:S04]  /*1b820*/  LD.E R33, desc[UR12][R56.64+0x480] ;  /* 0x0004800c38217980 */ /* 0x000e28000c101900 */
[----:B------:R-:W2:Y:S04]  /*1b830*/  LD.E R31, desc[UR12][R56.64+0x484] ;  /* 0x0004840c381f7980 */ /* 0x000ea8000c101900 */
[----:B------:R-:W4:Y:S04]  /*1b840*/  LD.E R27, desc[UR12][R56.64+0x488] ;  /* 0x0004880c381b7980 */ /* 0x000f28000c101900 */
[----:B------:R-:W3:Y:S04]  /*1b850*/  LD.E R29, desc[UR12][R56.64+0x48c] ;  /* 0x00048c0c381d7980 */ /* 0x000ee8000c101900 */
[----:B------:R-:W3:Y:S04]  /*1b860*/  LDL R54, [R1+0x110] ;  /* 0x0001100001367983 */ /* 0x000ee80000100800 */
[----:B------:R-:W3:Y:S04]  /*1b870*/  LDL R65, [R1+0x114] ;  /* 0x0001140001417983 */ /* 0x000ee80000100800 */
[----:B------:R-:W3:Y:S04]  /*1b880*/  LDL R58, [R1+0x118] ;  /* 0x00011800013a7983 */ /* 0x000ee80000100800 */
[----:B------:R-:W3:Y:S01]  /*1b890*/  LDL R62, [R1+0x11c] ;  /* 0x00011c00013e7983 */ /* 0x000ee20000100800 */
[----:B0-----:R-:W-:-:S04]  /*1b8a0*/  IMAD.WIDE.U32 R32, R33, R182, RZ ;  /* 0x000000b621207225 */ /* 0x001fc800078e00ff */
[----:B--2---:R-:W-:-:S04]  /*1b8b0*/  IMAD.WIDE.U32 R30, R31, R182, RZ ;  /* 0x000000b61f1e7225 */ /* 0x004fc800078e00ff */
[----:B----4-:R-:W-:-:S04]  /*1b8c0*/  IMAD.WIDE.U32 R26, R27, R182, RZ ;  /* 0x000000b61b1a7225 */ /* 0x010fc800078e00ff */
[----:B---3--:R-:W-:-:S04]  /*1b8d0*/  IMAD.WIDE.U32 R56, R29, R182, RZ ;  /* 0x000000b61d387225 */ /* 0x008fc800078e00ff */
        /* <DEDUP_REMOVED lines=43> */
[----:B------:R-:W3:Y:S04]  /*1bb90*/  LDL R61, [R1+0x11c] ;  /* 0x00011c00013d7983 */ /* 0x000ee80000100800 */
[----:B0-----:R-:W3:Y:S01]  /*1bba0*/  LDL.64 R26, [R1+0x100] ;  /* 0x00010000011a7983 */ /* 0x001ee20000100a00 */
[----:B-1----:R-:W-:-:S04]  /*1bbb0*/  IMAD.WIDE.U32 R30, R177, R157, RZ ;  /* 0x0000009db11e7225 */ /* 0x002fc800078e00ff */
[----:B------:R-:W-:-:S04]  /*1bbc0*/  IMAD R29, R30, 0x7effffff, RZ ;  /* 0x7effffff1e1d7824 */ /* 0x000fc800078e02ff */
[----:B------:R-:W-:-:S05]  /*1bbd0*/  IMAD.HI.U32 R31, R29, 0x7f000001, R30 ;  /* 0x7f0000011d1f7827 */ /* 0x000fca00078e001e */
[----:B------:R-:W-:-:S13]  /*1bbe0*/  ISETP.GE.U32.AND P0, PT, R31, 0x7f000001, PT ;  /* 0x7f0000011f00780c */ /* 0x000fda0003f06070 */
[----:B------:R-:W-:-:S05]  /*1bbf0*/  @P0 IADD3 R31, PT, PT, R31, -0x7f000001, RZ ;  /* 0x80ffffff1f1f0810 */ /* 0x000fca0007ffe0ff */
[----:B------:R-:W-:-:S04]  /*1bc00*/  IMAD.WIDE.U32 R30, R0, R31, RZ ;  /* 0x0000001f001e7225 */ /* 0x000fc800078e00ff */
[----:B------:R-:W-:-:S04]  /*1bc10*/  IMAD R29, R30, 0x7effffff, RZ ;  /* 0x7effffff1e1d7824 */ /* 0x000fc800078e02ff */
[----:B------:R-:W-:-:S05]  /*1bc20*/  IMAD.HI.U32 R30, R29, 0x7f000001, R30 ;  /* 0x7f0000011d1e7827 */ /* 0x000fca00078e001e */
[----:B------:R-:W-:-:S13]  /*1bc30*/  ISETP.GE.U32.AND P0, PT, R30, 0x7f000001, PT ;  /* 0x7f0000011e00780c */ /* 0x000fda0003f06070 */
[----:B------:R-:W-:-:S05]  /*1bc40*/  @P0 IADD3 R30, PT, PT, R30, -0x7f000001, RZ ;  /* 0x80ffffff1e1e0810 */ /* 0x000fca0007ffe0ff */
[----:B----4-:R-:W-:-:S04]  /*1bc50*/  IMAD.WIDE.U32 R56, R56, R30, RZ ;  /* 0x0000001e38387225 */ /* 0x010fc800078e00ff */
[----:B--2---:R-:W-:-:S04]  /*1bc60*/  IMAD.WIDE.U32 R52, R32, R30, RZ ;  /* 0x0000001e20347225 */ /* 0x004fc800078e00ff */
[----:B------:R-:W-:Y:S02]  /*1bc70*/  IMAD R29, R56, 0x7effffff, RZ ;  /* 0x7effffff381d7824 */ /* 0x000fe400078e02ff */
[----:B---3--:R-:W-:-:S04]  /*1bc80*/  IMAD.WIDE.U32 R32, R33, R30, RZ ;  /* 0x0000001e21207225 */ /* 0x008fc800078e00ff */
        /* <DEDUP_REMOVED lines=44> */
[----:B0-----:R-:W4:Y:S01]  /*1bf50*/  LDL.64 R56, [R1+0x100] ;  /* 0x0001000001387983 */ /* 0x001f220000100a00 */
[CC--:B------:R-:W-:Y:S01]  /*1bf60*/  ISETP.GE.U32.AND P0, PT, R119.reuse, R68.reuse, PT ;  /* 0x000000447700720c */ /* 0x0c0fe20003f06070 */
[----:B------:R-:W-:-:S02]  /*1bf70*/  IADD3 R29, PT, PT, R119, -R68, RZ ;  /* 0x80000044771d7210 */ /* 0x000fc40007ffe0ff */
[----:B------:R-:W4:Y:S10]  /*1bf80*/  LDG.E R68, desc[UR12][R4.64+0x94] ;  /* 0x0000940c04447981 */ /* 0x000f34000c1e1900 */
        /* <DEDUP_REMOVED lines=8> */
[----:B------:R-:W-:Y:S02]  /*1c010*/  IMAD R29, R52, 0x7effffff, RZ ;  /* 0x7effffff341d7824 */ /* 0x000fe400078e02ff */
[----:B----4-:R-:W-:-:S04]  /*1c020*/  IMAD.WIDE.U32 R30, R30, R27, RZ ;  /* 0x0000001b1e1e7225 */ /* 0x010fc800078e00ff */
[----:B------:R-:W-:-:S04]  /*1c030*/  IMAD.WIDE.U32 R26, R51, R27, RZ ;  /* 0x0000001b331a7225 */ /* 0x000fc800078e00ff */
[----:B------:R-:W-:Y:S02]  /*1c040*/  IMAD.HI.U32 R67, R29, 0x7f000001, R52 ;  /* 0x7f0000011d437827 */ /* 0x000fe400078e0034 */
[----:B------:R-:W2:Y:S02]  /*1c050*/  LDG.E R29, desc[UR12][R4.64+0x90] ;  /* 0x0000900c041d7981 */ /* 0x000ea4000c1e1900 */
[----:B------:R-:W-:Y:S02]  /*1c060*/  IMAD R51, R32, 0x7effffff, RZ ;  /* 0x7effffff20337824 */ /* 0x000fe400078e02ff */
[----:B------:R-:W-:Y:S02]  /*1c070*/  IMAD R53, R30, 0x7effffff, RZ ;  /* 0x7effffff1e357824 */ /* 0x000fe400078e02ff */
[----:B------:R-:W-:Y:S02]  /*1c080*/  IMAD R65, R26, 0x7effffff, RZ ;  /* 0x7effffff1a417824 */ /* 0x000fe400078e02ff */
        /* <DEDUP_REMOVED lines=27> */
[----:B------:R0:W-:Y:S04]  /*1c240*/  STL [R1+0x110], R26 ;  /* 0x0001101a01007387 */ /* 0x0001e80000100800 */
[----:B------:R-:W-:Y:S04]  /*1c250*/  STL [R1+0x114], R60 ;  /* 0x0001143c01007387 */ /* 0x000fe80000100800 */
[----:B------:R-:W-:Y:S04]  /*1c260*/  STL [R1+0x118], R62 ;  /* 0x0001183e01007387 */ /* 0x000fe80000100800 */
        /* <DEDUP_REMOVED lines=10> */
[CC--:B--2---:R-:W-:Y:S01]  /*1c310*/  ISETP.GE.U32.AND P0, PT, R120.reuse, R29.reuse, PT ;  /* 0x0000001d7800720c */ /* 0x0c4fe20003f06070 */
[----:B------:R-:W-:-:S12]  /*1c320*/  IADD3 R27, PT, PT, R120, -R29, RZ ;  /* 0x8000001d781b7210 */ /* 0x000fd80007ffe0ff */
[----:B------:R-:W-:-:S05]  /*1c330*/  @!P0 IADD3 R27, PT, PT, R27, 0x7f000001, RZ ;  /* 0x7f0000011b1b8810 */ /* 0x000fca0007ffe0ff */
[----:B0-----:R-:W-:-:S04]  /*1c340*/  IMAD.WIDE.U32 R26, R2, R27, RZ ;  /* 0x0000001b021a7225 */ /* 0x001fc800078e00ff */
[----:B------:R-:W-:-:S04]  /*1c350*/  IMAD R29, R26, 0x7effffff, RZ ;  /* 0x7effffff1a1d7824 */ /* 0x000fc800078e02ff */
[----:B------:R-:W-:-:S05]  /*1c360*/  IMAD.HI.U32 R27, R29, 0x7f000001, R26 ;  /* 0x7f0000011d1b7827 */ /* 0x000fca00078e001a */
[----:B------:R-:W-:-:S13]  /*1c370*/  ISETP.GE.U32.AND P0, PT, R27, 0x7f000001, PT ;  /* 0x7f0000011b00780c */ /* 0x000fda0003f06070 */
[----:B------:R-:W-:-:S05]  /*1c380*/  @P0 IADD3 R27, PT, PT, R27, -0x7f000001, RZ ;  /* 0x80ffffff1b1b0810 */ /* 0x000fca0007ffe0ff */
[----:B---3--:R-:W-:-:S04]  /*1c390*/  IMAD.WIDE.U32 R52, R52, R27, RZ ;  /* 0x0000001b34347225 */ /* 0x008fc800078e00ff */
[----:B----4-:R-:W-:-:S04]  /*1c3a0*/  IMAD.WIDE.U32 R32, R32, R27, RZ ;  /* 0x0000001b20207225 */ /* 0x010fc800078e00ff */
[----:B------:R-:W-:Y:S02]  /*1c3b0*/  IMAD R29, R52, 0x7effffff, RZ ;  /* 0x7effffff341d7824 */ /* 0x000fe400078e02ff */
        /* <DEDUP_REMOVED lines=47> */
[----:B------:R-:W-:-:S02]  /*1c6b0*/  IADD3 R27, PT, PT, R121, -R68, RZ ;  /* 0x80000044791b7210 */ /* 0x000fc40007ffe0ff */
[----:B------:R-:W4:Y:S10]  /*1c6c0*/  LDG.E R68, desc[UR12][R4.64+0x9c] ;  /* 0x00009c0c04447981 */ /* 0x000f34000c1e1900 */
        /* <DEDUP_REMOVED lines=402> */
[----:B------:R-:W4:Y:S04]  /*1dff0*/  LDL.64 R56, [R1+0x100] ;  /* 0x0001000001387983 */ /* 0x000f280000100a00 */
[----:B0-----:R-:W4:Y:S01]  /*1e000*/  LDG.E R64, desc[UR12][R4.64+0xb4] ;  /* 0x0000b40c04407981 */ /* 0x001f22000c1e1900 */
[CC--:B--2---:R-:W-:Y:S01]  /*1e010*/  ISETP.GE.U32.AND P0, PT, R128.reuse, R29.reuse, PT ;  /* 0x0000001d8000720c */ /* 0x0c4fe20003f06070 */
        /* <DEDUP_REMOVED lines=64> */
[-C--:B------:R-:W-:Y:S01]  /*1e420*/  ISETP.GE.U32.AND P4, PT, R42, R124.reuse, PT ;  /* 0x0000007c2a00720c */ /* 0x080fe20003f86070 */
[-C--:B------:R-:W-:Y:S01]  /*1e430*/  ISETP.GE.U32.AND P3, PT, R152, R119.reuse, PT ;  /* 0x000000779800720c */ /* 0x080fe20003f66070 */
[----:B------:R-:W-:Y:S02]  /*1e440*/  IADD3 R69, PT, PT, R42, -R124, RZ ;  /* 0x8000007c2a457210 */ /* 0x000fe40007ffe0ff */
[----:B------:R-:W-:Y:S01]  /*1e450*/  IADD3 R68, PT, PT, R152, -R119, RZ ;  /* 0x8000007798447210 */ /* 0x000fe20007ffe0ff */
[----:B------:R-:W-:-:S08]  /*1e460*/  ISETP.GE.U32.AND P5, PT, R43, R125, PT ;  /* 0x0000007d2b00720c */ /* 0x000fd00003fa6070 */
[----:B------:R-:W-:Y:S01]  /*1e470*/  @!P4 IADD3 R69, PT, PT, R69, 0x7f000001, RZ ;  /* 0x7f0000014545c810 */ /* 0x000fe20007ffe0ff */
[----:B------:R-:W-:Y:S01]  /*1e480*/  ISETP.GE.U32.AND P4, PT, R41, R123, PT ;  /* 0x0000007b2900720c */ /* 0x000fe20003f86070 */
[----:B------:R-:W-:Y:S01]  /*1e490*/  @!P3 IADD3 R68, PT, PT, R68, 0x7f000001, RZ ;  /* 0x7f0000014444b810 */ /* 0x000fe20007ffe0ff */
[----:B------:R-:W-:Y:S01]  /*1e4a0*/  ISETP.GE.U32.AND P3, PT, R40, R122, PT ;  /* 0x0000007a2800720c */ /* 0x000fe20003f66070 */
[----:B------:R-:W-:Y:S02]  /*1e4b0*/  IADD3 R232, PT, PT, R45, -R127, RZ ;  /* 0x8000007f2de87210 */ /* 0x000fe40007ffe0ff */
[----:B------:R-:W-:Y:S02]  /*1e4c0*/  IADD3 R235, PT, PT, R50, -R132, RZ ;  /* 0x8000008432eb7210 */ /* 0x000fe40007ffe0ff */
[----:B------:R-:W-:Y:S02]  /*1e4d0*/  IADD3 R234, PT, PT, R48, -R130, RZ ;  /* 0x8000008230ea7210 */ /* 0x000fe40007ffe0ff */
[----:B------:R-:W-:-:S02]  /*1e4e0*/  IADD3 R237, PT, PT, R47, -R129, RZ ;  /* 0x800000812fed7210 */ /* 0x000fc40007ffe0ff */
[----:B------:R-:W-:Y:S02]  /*1e4f0*/  IADD3 R231, PT, PT, R49, -R131, RZ ;  /* 0x8000008331e77210 */ /* 0x000fe40007ffe0ff */
[----:B------:R-:W-:Y:S01]  /*1e500*/  IADD3 R236, PT, PT, R46, -R128, RZ ;  /* 0x800000802eec7210 */ /* 0x000fe20007ffe0ff */
[----:B---3--:R-:W-:-:S04]  /*1e510*/  IMAD.WIDE.U32 R32, R32, R29, RZ ;  /* 0x0000001d20207225 */ /* 0x008fc800078e00ff */
[----:B----4-:R-:W-:-:S04]  /*1e520*/  IMAD.WIDE.U32 R30, R51, R29, RZ ;  /* 0x0000001d331e7225 */ /* 0x010fc800078e00ff */
[----:B------:R-:W-:Y:S02]  /*1e530*/  IMAD R51, R32, 0x7effffff, RZ ;  /* 0x7effffff20337824 */ /* 0x000fe400078e02ff */
[----:B------:R-:W-:Y:S02]  /*1e540*/  IMAD R57, R30, 0x7effffff, RZ ;  /* 0x7effffff1e397824 */ /* 0x000fe400078e02ff */
[----:B------:R-:W-:-:S04]  /*1e550*/  IMAD.HI.U32 R65, R51, 0x7f000001, R32 ;  /* 0x7f00000133417827 */ /* 0x000fc800078e0020 */
[----:B--2---:R-:W-:-:S04]  /*1e560*/  IMAD.WIDE.U32 R32, R52, R29, RZ ;  /* 0x0000001d34207225 */ /* 0x004fc800078e00ff */
[----:B------:R-:W-:-:S04]  /*1e570*/  IMAD.HI.U32 R52, R57, 0x7f000001, R30 ;  /* 0x7f00000139347827 */ /* 0x000fc800078e001e */
[----:B------:R-:W-:Y:S01]  /*1e580*/  IMAD R51, R32, 0x7effffff, RZ ;  /* 0x7effffff20337824 */ /* 0x000fe200078e02ff */
[----:B------:R-:W-:Y:S01]  /*1e590*/  ISETP.GE.U32.AND P1, PT, R52, 0x7f000001, PT ;  /* 0x7f0000013400780c */ /* 0x000fe20003f26070 */
[----:B------:R-:W-:Y:S01]  /*1e5a0*/  ISETP.GE.U32.AND P0, PT, R65, 0x7f000001, PT ;  /* 0x7f0000014100780c */ /* 0x000fe20003f06070 */
[----:B------:R-:W-:-:S04]  /*1e5b0*/  IMAD.WIDE.U32 R30, R53, R29, RZ ;  /* 0x0000001d351e7225 */ /* 0x000fc800078e00ff */
[----:B------:R-:W-:-:S04]  /*1e5c0*/  IMAD.HI.U32 R33, R51, 0x7f000001, R32 ;  /* 0x7f00000133217827 */ /* 0x000fc800078e0020 */
[----:B------:R-:W-:Y:S01]  /*1e5d0*/  IMAD R29, R30, 0x7effffff, RZ ;  /* 0x7effffff1e1d7824 */ /* 0x000fe200078e02ff */
[----:B------:R-:W-:-:S03]  /*1e5e0*/  ISETP.GE.U32.AND P2, PT, R33, 0x7f000001, PT ;  /* 0x7f0000012100780c */ /* 0x000fc60003f46070 */
[----:B------:R-:W-:Y:S01]  /*1e5f0*/  IMAD.HI.U32 R62, R29, 0x7f000001, R30 ;  /* 0x7f0000011d3e7827 */ /* 0x000fe200078e001e */
[----:B------:R-:W-:Y:S02]  /*1e600*/  @P1 IADD3 R52, PT, PT, R52, -0x7f000001, RZ ;  /* 0x80ffffff34341810 */ /* 0x000fe40007ffe0ff */
[----:B------:R-:W-:Y:S02]  /*1e610*/  @P0 IADD3 R65, PT, PT, R65, -0x7f000001, RZ ;  /* 0x80ffffff41410810 */ /* 0x000fe40007ffe0ff */
[----:B------:R-:W-:Y:S01]  /*1e620*/  ISETP.GE.U32.AND P0, PT, R62, 0x7f000001, PT ;  /* 0x7f0000013e00780c */ /* 0x000fe20003f06070 */
[----:B------:R-:W-:-:S04]  /*1e630*/  IADD3 R32, PT, PT, R52, R59, RZ ;  /* 0x0000003b34207210 */ /* 0x000fc80007ffe0ff */
[----:B------:R-:W-:Y:S01]  /*1e640*/  @P2 IADD3 R33, PT, PT, R33, -0x7f000001, RZ ;  /* 0x80ffffff21212810 */ /* 0x000fe20007ffe0ff */
[----:B------:R-:W-:-:S03]  /*1e650*/  ISETP.GE.U32.AND P2, PT, R32, 0x7f000001, PT ;  /* 0x7f0000012000780c */ /* 0x000fc60003f46070 */
[----:B------:R-:W-:-:S04]  /*1e660*/  IADD3 R58, PT, PT, R33, R58, RZ ;  /* 0x0000003a213a7210 */ /* 0x000fc80007ffe0ff */
[----:B------:R-:W-:Y:S01]  /*1e670*/  @P0 IADD3 R62, PT, PT, R62, -0x7f000001, RZ ;  /* 0x80ffffff3e3e0810 */ /* 0x000fe20007ffe0ff */
[----:B------:R-:W-:Y:S01]  /*1e680*/  ISETP.GE.U32.AND P0, PT, R58, 0x7f000001, PT ;  /* 0x7f0000013a00780c */ /* 0x000fe20003f06070 */
[----:B------:R0:W-:Y:S01]  /*1e690*/  STL [R1+0x114], R32 ;  /* 0x0001142001007387 */ /* 0x0001e20000100800 */
[----:B------:R-:W-:-:S03]  /*1e6a0*/  IADD3 R54, PT, PT, R65, R54, RZ ;  /* 0x0000003641367210 */ /* 0x000fc60007ffe0ff */
[----:B------:R1:W-:Y:S01]  /*1e6b0*/  STL [R1+0x118], R58 ;  /* 0x0001183a01007387 */ /* 0x0003e20000100800 */
[----:B0-----:R-:W-:Y:S01]  /*1e6c0*/  @P2 IADD3 R32, PT, PT, R32, -0x7f000001, RZ ;  /* 0x80ffffff20202810 */ /* 0x001fe20007ffe0ff */
[----:B------:R-:W-:-:S06]  /*1e6d0*/  ISETP.GE.U32.AND P2, PT, R38, R120, PT ;  /* 0x000000782600720c */ /* 0x000fcc0003f46070 */
[----:B-1----:R-:W-:Y:S01]  /*1e6e0*/  @P0 IADD3 R58, PT, PT, R58, -0x7f000001, RZ ;  /* 0x80ffffff3a3a0810 */ /* 0x002fe20007ffe0ff */
[----:B------:R-:W-:Y:S01]  /*1e6f0*/  ISETP.GE.U32.AND P0, PT, R39, R121, PT ;  /* 0x000000792700720c */ /* 0x000fe20003f06070 */
[----:B------:R0:W-:Y:S01]  /*1e700*/  STL [R1+0x114], R32 ;  /* 0x0001142001007387 */ /* 0x0001e20000100800 */
[----:B------:R-:W-:Y:S02]  /*1e710*/  IADD3 R29, PT, PT, R38, -R120, RZ ;  /* 0x80000078261d7210 */ /* 0x000fe40007ffe0ff */
[----:B------:R-:W-:Y:S01]  /*1e720*/  IADD3 R33, PT, PT, R43, -R125, RZ ;  /* 0x8000007d2b217210 */ /* 0x000fe20007ffe0ff */
[----:B------:R-:W-:Y:S01]  /*1e730*/  IMAD.WIDE.U32 R30, R68, R69, RZ ;  /* 0x00000045441e7225 */ /* 0x000fe200078e00ff */
[----:B------:R-:W-:Y:S01]  /*1e740*/  ISETP.GE.U32.AND P1, PT, R54, 0x7f000001, PT ;  /* 0x7f0000013600780c */ /* 0x000fe20003f26070 */
[----:B0-----:R-:W-:Y:S02]  /*1e750*/  IADD3 R32, PT, PT, R41, -R123, RZ ;  /* 0x8000007b29207210 */ /* 0x001fe40007ffe0ff */
[----:B------:R-:W-:Y:S01]  /*1e760*/  @!P2 IADD3 R29, PT, PT, R29, 0x7f000001, RZ ;  /* 0x7f0000011d1da810 */ /* 0x000fe20007ffe0ff */
[----:B------:R-:W-:Y:S01]  /*1e770*/  IMAD R59, R30, 0x7effffff, RZ ;  /* 0x7effffff1e3b7824 */ /* 0x000fe200078e02ff */
[----:B------:R-:W-:-:S02]  /*1e780*/  IADD3 R51, PT, PT, R39, -R121, RZ ;  /* 0x8000007927337210 */ /* 0x000fc40007ffe0ff */
[----:B------:R-:W-:Y:S02]  /*1e790*/  IADD3 R52, PT, PT, R40, -R122, RZ ;  /* 0x8000007a28347210 */ /* 0x000fe40007ffe0ff */
[----:B------:R-:W-:Y:S02]  /*1e7a0*/  @!P4 IADD3 R32, PT, PT, R32, 0x7f000001, RZ ;  /* 0x7f0000012020c810 */ /* 0x000fe40007ffe0ff */
[----:B------:R-:W-:Y:S01]  /*1e7b0*/  @!P5 IADD3 R33, PT, PT, R33, 0x7f000001, RZ ;  /* 0x7f0000012121d810 */ /* 0x000fe20007ffe0ff */
[----:B------:R-:W-:Y:S01]  /*1e7c0*/  IMAD.HI.U32 R59, R59, 0x7f000001, R30 ;  /* 0x7f0000013b3b7827 */ /* 0x000fe200078e001e */
[----:B------:R-:W-:Y:S02]  /*1e7d0*/  @!P0 IADD3 R51, PT, PT, R51, 0x7f000001, RZ ;  /* 0x7f00000133338810 */ /* 0x000fe40007ffe0ff */
[----:B------:R-:W-:Y:S01]  /*1e7e0*/  @!P3 IADD3 R52, PT, PT, R52, 0x7f000001, RZ ;  /* 0x7f0000013434b810 */ /* 0x000fe20007ffe0ff */
[----:B------:R-:W-:Y:S01]  /*1e7f0*/  IMAD.WIDE.U32 R56, R29, R32, RZ ;  /* 0x000000201d387225 */ /* 0x000fe200078e00ff */
[----:B------:R-:W-:-:S03]  /*1e800*/  IADD3 R62, PT, PT, R62, R61, RZ ;  /* 0x0000003d3e3e7210 */ /* 0x000fc60007ffe0ff */
[----:B------:R-:W-:Y:S01]  /*1e810*/  IMAD.WIDE.U32 R30, R68, R33, RZ ;  /* 0x00000021441e7225 */ /* 0x000fe200078e00ff */
[----:B------:R0:W-:Y:S03]  /*1e820*/  STL [R1+0x110], R54 ;  /* 0x0001103601007387 */ /* 0x0001e60000100800 */
[----:B------:R-:W-:Y:S02]  /*1e830*/  IMAD R61, R56, 0x7effffff, RZ ;  /* 0x7effffff383d7824 */ /* 0x000fe400078e02ff */
[----:B------:R-:W-:Y:S01]  /*1e840*/  IMAD R53, R30, 0x7effffff, RZ ;  /* 0x7effffff1e357824 */ /* 0x000fe200078e02ff */
[----:B------:R1:W-:Y:S01]  /*1e850*/  STL [R1+0x118], R58 ;  /* 0x0001183a01007387 */ /* 0x0003e20000100800 */
[----:B------:R-:W-:Y:S01]  /*1e860*/  IMAD.WIDE.U32 R80, R51, R52, RZ ;  /* 0x0000003433507225 */ /* 0x000fe200078e00ff */
[----:B0-----:R-:W-:Y:S01]  /*1e870*/  @P1 IADD3 R54, PT, PT, R54, -0x7f000001, RZ ;  /* 0x80ffffff36361810 */ /* 0x001fe20007ffe0ff */
[----:B------:R-:W-:-:S02]  /*1e880*/  ISETP.GE.U32.AND P1, PT, R62, 0x7f000001, PT ;  /* 0x7f0000013e00780c */ /* 0x000fc40003f26070 */
[----:B------:R-:W-:-:S04]  /*1e890*/  IMAD.WIDE.U32 R70, R51, R32, RZ ;  /* 0x0000002033467225 */ /* 0x000fc800078e00ff */
[----:B-1----:R-:W-:-:S04]  /*1e8a0*/  IMAD.HI.U32 R58, R61, 0x7f000001, R56 ;  /* 0x7f0000013d3a7827 */ /* 0x002fc800078e0038 */
[----:B------:R-:W-:-:S04]  /*1e8b0*/  IMAD.HI.U32 R57, R53, 0x7f000001, R30 ;  /* 0x7f00000135397827 */ /* 0x000fc800078e001e */
[----:B------:R-:W-:Y:S02]  /*1e8c0*/  IMAD R31, R80, 0x7effffff, RZ ;  /* 0x7effffff501f7824 */ /* 0x000fe400078e02ff */
[----:B------:R-:W-:-:S04]  /*1e8d0*/  IMAD.WIDE.U32 R228, R29, R69, RZ ;  /* 0x000000451de47225 */ /* 0x000fc800078e00ff */
[----:B------:R-:W-:-:S04]  /*1e8e0*/  IMAD.HI.U32 R80, R31, 0x7f000001, R80 ;  /* 0x7f0000011f507827 */ /* 0x000fc800078e0050 */
[----:B------:R-:W-:Y:S02]  /*1e8f0*/  IMAD R53, R70, 0x7effffff, RZ ;  /* 0x7effffff46357824 */ /* 0x000fe400078e02ff */
[----:B------:R-:W-:Y:S02]  /*1e900*/  IMAD R65, R228, 0x7effffff, RZ ;  /* 0x7effffffe4417824 */ /* 0x000fe400078e02ff */
[----:B------:R-:W-:Y:S01]  /*1e910*/  IMAD.WIDE.U32 R30, R51, R69, RZ ;  /* 0x00000045331e7225 */ /* 0x000fe200078e00ff */
[----:B------:R0:W-:Y:S03]  /*1e920*/  STL [R1+0x11c], R62 ;  /* 0x00011c3e01007387 */ /* 0x0001e60000100800 */
[----:B------:R-:W-:-:S04]  /*1e930*/  IMAD.HI.U32 R56, R53, 0x7f000001, R70 ;  /* 0x7f00000135387827 */ /* 0x000fc800078e0046 */
[----:B------:R-:W-:-:S04]  /*1e940*/  IMAD.HI.U32 R228, R65, 0x7f000001, R228 ;  /* 0x7f00000141e47827 */ /* 0x000fc800078e00e4 */
[----:B------:R-:W-:Y:S01]  /*1e950*/  IMAD.WIDE.U32 R72, R52, R51, RZ ;  /* 0x0000003334487225 */ /* 0x000fe200078e00ff */
[----:B0-----:R-:W-:-:S03]  /*1e960*/  @P1 IADD3 R62, PT, PT, R62, -0x7f000001, RZ ;  /* 0x80ffffff3e3e1810 */ /* 0x001fc60007ffe0ff */
[----:B------:R-:W-:Y:S02]  /*1e970*/  IMAD R53, R30, 0x7effffff, RZ ;  /* 0x7effffff1e357824 */ /* 0x000fe400078e02ff */
[----:B------:R-:W-:Y:S01]  /*1e980*/  IMAD.WIDE.U32 R64, R29, R33, RZ ;  /* 0x000000211d407225 */ /* 0x000fe200078e00ff */
[----:B------:R0:W-:Y:S03]  /*1e990*/  STL [R1+0x110], R54 ;  /* 0x0001103601007387 */ /* 0x0001e60000100800 */
[----:B------:R-:W-:Y:S02]  /*1e9a0*/  IMAD R61, R72, 0x7effffff, RZ ;  /* 0x7effffff483d7824 */ /* 0x000fe400078e02ff */
[----:B------:R-:W-:Y:S01]  /*1e9b0*/  IMAD.WIDE.U32 R70, R52, R52, RZ ;  /* 0x0000003434467225 */ /* 0x000fe200078e00ff */
[----:B------:R1:W-:Y:S03]  /*1e9c0*/  STL [R1+0x11c], R62 ;  /* 0x00011c3e01007387 */ /* 0x0003e60000100800 */
[----:B------:R-:W-:Y:S01]  /*1e9d0*/  IMAD.HI.U32 R226, R53, 0x7f000001, R30 ;  /* 0x7f00000135e27827 */ /* 0x000fe200078e001e */
[----:B------:R-:W2:Y:S03]  /*1e9e0*/  LD.E R60, desc[UR12][R26.64+0x550] ;  /* 0x0005500c1a3c7980 */ /* 0x000ea6000c101900 */
[----:B------:R-:W-:Y:S01]  /*1e9f0*/  IMAD R227, R64, 0x7effffff, RZ ;  /* 0x7effffff40e37824 */ /* 0x000fe200078e02ff */
[----:B------:R-:W3:Y:S01]  /*1ea00*/  LD.E R233, desc[UR12][R26.64+0x554] ;  /* 0x0005540c1ae97980 */ /* 0x000ee2000c101900 */
[----:B------:R-:W-:-:S03]  /*1ea10*/  IMAD.WIDE.U32 R30, R52, R32, RZ ;  /* 0x00000020341e7225 */ /* 0x000fc600078e00ff */
[----:B------:R-:W4:Y:S01]  /*1ea20*/  LD.E R230, desc[UR12][R26.64+0x558] ;  /* 0x0005580c1ae67980 */ /* 0x000f22000c101900 */
[----:B------:R-:W-:-:S03]  /*1ea30*/  IMAD.HI.U32 R72, R61, 0x7f000001, R72 ;  /* 0x7f0000013d487827 */ /* 0x000fc600078e0048 */
[----:B------:R0:W2:Y:S01]  /*1ea40*/  LD.E R229, desc[UR12][R26.64+0x55c] ;  /* 0x00055c0c1ae57980 */ /* 0x0000a2000c101900 */
[----:B------:R-:W-:-:S04]  /*1ea50*/  IMAD.HI.U32 R227, R227, 0x7f000001, R64 ;  /* 0x7f000001e3e37827 */ /* 0x000fc800078e0040 */
[----:B------:R-:W-:-:S04]  /*1ea60*/  IMAD.WIDE.U32 R76, R51, R33, RZ ;  /* 0x00000021334c7225 */ /* 0x000fc800078e00ff */
[----:B------:R-:W-:-:S04]  /*1ea70*/  IMAD.WIDE.U32 R208, R69, R32, RZ ;  /* 0x0000002045d07225 */ /* 0x000fc800078e00ff */
[----:B------:R-:W-:-:S04]  /*1ea80*/  IMAD.WIDE.U32 R210, R69, R52, RZ ;  /* 0x0000003445d27225 */ /* 0x000fc800078e00ff */
[----:B------:R-:W-:Y:S01]  /*1ea90*/  IMAD.WIDE.U32 R78, R33, R52, RZ ;  /* 0x00000034214e7225 */ /* 0x000fe200078e00ff */
[----:B------:R-:W-:Y:S01]  /*1eaa0*/  ISETP.GE.U32.AND P0, PT, R45, R127, PT ;  /* 0x0000007f2d00720c */ /* 0x000fe20003f06070 */
[----:B------:R-:W-:Y:S02]  /*1eab0*/  ISETP.GE.U32.AND P5, PT, R50, R132, PT ;  /* 0x000000843200720c */ /* 0x000fe40003fa6070 */
[----:B------:R-:W-:Y:S01]  /*1eac0*/  IMAD.WIDE.U32 R212, R32, R68, RZ ;  /* 0x0000004420d47225 */ /* 0x000fe200078e00ff */
[----:B------:R-:W-:Y:S01]  /*1ead0*/  ISETP.GE.U32.AND P3, PT, R48, R130, PT ;  /* 0x000000823000720c */ /* 0x000fe20003f66070 */
[----:B------:R-:W-:Y:S02]  /*1eae0*/  ISETP.GE.U32.AND P2, PT, R47, R129, PT ;  /* 0x000000812f00720c */ /* 0x000fe40003f46070 */
[----:B------:R-:W-:Y:S01]  /*1eaf0*/  IMAD.WIDE.U32 R82, R33, R29, RZ ;  /* 0x0000001d21527225 */ /* 0x000fe200078e00ff */
[----:B------:R-:W-:Y:S01]  /*1eb00*/  ISETP.GE.U32.AND P4, PT, R49, R131, PT ;  /* 0x000000833100720c */ /* 0x000fe20003f86070 */
[----:B------:R-:W-:Y:S01]  /*1eb10*/  ISETP.GE.U32.AND P1, PT, R46, R128, PT ;  /* 0x000000802e00720c */ /* 0x000fe20003f26070 */
[----:B------:R-:W2:Y:S01]  /*1eb20*/  LDL R244, [R1+0x110] ;  /* 0x0001100001f47983 */ /* 0x000ea20000100800 */
[----:B------:R-:W-:-:S02]  /*1eb30*/  IMAD R53, R70, 0x7effffff, RZ ;  /* 0x7effffff46357824 */ /* 0x000fc400078e02ff */
[----:B------:R-:W-:Y:S02]  /*1eb40*/  IMAD R61, R30, 0x7effffff, RZ ;  /* 0x7effffff1e3d7824 */ /* 0x000fe400078e02ff */
[----:B------:R-:W-:-:S04]  /*1eb50*/  IMAD.WIDE.U32 R64, R52, R69, RZ ;  /* 0x0000004534407225 */ /* 0x000fc800078e00ff */
[----:B------:R-:W-:-:S04]  /*1eb60*/  IMAD.HI.U32 R70, R53, 0x7f000001, R70 ;  /* 0x7f00000135467827 */ /* 0x000fc800078e0046 */
[----:B0-----:R-:W-:-:S04]  /*1eb70*/  IMAD.HI.U32 R54, R61, 0x7f000001, R30 ;  /* 0x7f0000013d367827 */ /* 0x001fc800078e001e */
[----:B------:R-:W-:Y:S02]  /*1eb80*/  IMAD R53, R64, 0x7effffff, RZ ;  /* 0x7effffff40357824 */ /* 0x000fe400078e02ff */
[----:B------:R-:W-:-:S04]  /*1eb90*/  IMAD.WIDE.U32 R30, R32, R29, RZ ;  /* 0x0000001d201e7225 */ /* 0x000fc800078e00ff */
[----:B------:R-:W-:Y:S02]  /*1eba0*/  IMAD R225, R76, 0x7effffff, RZ ;  /* 0x7effffff4ce17824 */ /* 0x000fe400078e02ff */
[----:B------:R-:W-:-:S04]  /*1ebb0*/  IMAD.HI.U32 R224, R53, 0x7f000001, R64 ;  /* 0x7f00000135e07827 */ /* 0x000fc800078e0040 */
[----:B------:R-:W-:Y:S02]  /*1ebc0*/  IMAD R207, R30, 0x7effffff, RZ ;  /* 0x7effffff1ecf7824 */ /* 0x000fe400078e02ff */
[----:B------:R-:W-:-:S04]  /*1ebd0*/  IMAD.WIDE.U32 R64, R32, R52, RZ ;  /* 0x0000003420407225 */ /* 0x000fc800078e00ff */
[----:B------:R-:W-:-:S04]  /*1ebe0*/  IMAD.WIDE.U32 R26, R32, R32, RZ ;  /* 0x00000020201a7225 */ /* 0x000fc800078e00ff */
[----:B------:R-:W-:-:S04]  /*1ebf0*/  IMAD.HI.U32 R225, R225, 0x7f000001, R76 ;  /* 0x7f000001e1e17827 */ /* 0x000fc800078e004c */
[----:B------:R-:W-:-:S04]  /*1ec00*/  IMAD.WIDE.U32 R76, R32, R51, RZ ;  /* 0x00000033204c7225 */ /* 0x000fc800078e00ff */
[----:B------:R-:W-:-:S04]  /*1ec10*/  IMAD.HI.U32 R207, R207, 0x7f000001, R30 ;  /* 0x7f000001cfcf7827 */ /* 0x000fc800078e001e */
[----:B------:R-:W-:Y:S02]  /*1ec20*/  IMAD R53, R64, 0x7effffff, RZ ;  /* 0x7effffff40357824 */ /* 0x000fe400078e02ff */
[----:B------:R-:W-:-:S04]  /*1ec30*/  IMAD.WIDE.U32 R30, R52, R33, RZ ;  /* 0x00000021341e7225 */ /* 0x000fc800078e00ff */
[----:B------:R-:W-:Y:S02]  /*1ec40*/  IMAD R61, R26, 0x7effffff, RZ ;  /* 0x7effffff1a3d7824 */ /* 0x000fe400078e02ff */
[----:B------:R-:W-:Y:S02]  /*1ec50*/  IMAD R75, R76, 0x7effffff, RZ ;  /* 0x7effffff4c4b7824 */ /* 0x000fe400078e02ff */
[----:B------:R-:W-:-:S04]  /*1ec60*/  IMAD.HI.U32 R206, R53, 0x7f000001, R64 ;  /* 0x7f00000135ce7827 */ /* 0x000fc800078e0040 */
[----:B------:R-:W-:Y:S02]  /*1ec70*/  IMAD R223, R30, 0x7effffff, RZ ;  /* 0x7effffff1edf7824 */ /* 0x000fe400078e02ff */
[----:B------:R-:W-:-:S04]  /*1ec80*/  IMAD.HI.U32 R53, R61, 0x7f000001, R26 ;  /* 0x7f0000013d357827 */ /* 0x000fc800078e001a */
[----:B------:R-:W-:-:S04]  /*1ec90*/  IMAD.WIDE.U32 R26, R69, R29, RZ ;  /* 0x0000001d451a7225 */ /* 0x000fc800078e00ff */
[----:B------:R-:W-:-:S04]  /*1eca0*/  IMAD.HI.U32 R75, R75, 0x7f000001, R76 ;  /* 0x7f0000014b4b7827 */ /* 0x000fc800078e004c */
[----:B------:R-:W-:-:S04]  /*1ecb0*/  IMAD.WIDE.U32 R76, R32, R69, RZ ;  /* 0x00000045204c7225 */ /* 0x000fc800078e00ff */
[----:B------:R-:W-:-:S04]  /*1ecc0*/  IMAD.HI.U32 R223, R223, 0x7f000001, R30 ;  /* 0x7f000001dfdf7827 */ /* 0x000fc800078e001e */
[----:B------:R-:W-:-:S04]  /*1ecd0*/  IMAD.WIDE.U32 R64, R69, R68, RZ ;  /* 0x0000004445407225 */ /* 0x000fc800078e00ff */
[----:B------:R-:W-:-:S04]  /*1ece0*/  IMAD.WIDE.U32 R30, R69, R51, RZ ;  /* 0x00000033451e7225 */ /* 0x000fc800078e00ff */
[----:B------:R-:W-:Y:S02]  /*1ecf0*/  IMAD R81, R26, 0x7effffff, RZ ;  /* 0x7effffff1a517824 */ /* 0x000fe400078e02ff */
[----:B------:R-:W-:Y:S02]  /*1ed00*/  IMAD R61, R76, 0x7effffff, RZ ;  /* 0x7effffff4c3d7824 */ /* 0x000fe400078e02ff */
[----:B------:R-:W-:Y:S02]  /*1ed10*/  IMAD R67, R64, 0x7effffff, RZ ;  /* 0x7effffff40437824 */ /* 0x000fe400078e02ff */
[----:B------:R-:W-:Y:S02]  /*1ed20*/  IMAD R73, R30, 0x7effffff, RZ ;  /* 0x7effffff1e497824 */ /* 0x000fe400078e02ff */
[----:B------:R-:W-:-:S04]  /*1ed30*/  IMAD.HI.U32 R81, R81, 0x7f000001, R26 ;  /* 0x7f00000151517827 */ /* 0x000fc800078e001a */
[----:B------:R-:W-:-:S04]  /*1ed40*/  IMAD.WIDE.U32 R26, R32, R33, RZ ;  /* 0x00000021201a7225 */ /* 0x000fc800078e00ff */
[----:B------:R-:W-:-:S04]  /*1ed50*/  IMAD.HI.U32 R222, R61, 0x7f000001, R76 ;  /* 0x7f0000013dde7827 */ /* 0x000fc800078e004c */
[----:B------:R-:W-:-:S04]  /*1ed60*/  IMAD.HI.U32 R77, R67, 0x7f000001, R64 ;  /* 0x7f000001434d7827 */ /* 0x000fc800078e0040 */
[----:B------:R-:W-:-:S04]  /*1ed70*/  IMAD.HI.U32 R73, R73, 0x7f000001, R30 ;  /* 0x7f00000149497827 */ /* 0x000fc800078e001e */
[----:B------:R-:W-:Y:S02]  /*1ed80*/  IMAD R61, R208, 0x7effffff, RZ ;  /* 0x7effffffd03d7824 */ /* 0x000fe400078e02ff */
        /* <DEDUP_REMOVED lines=9> */
[----:B------:R-:W-:-:S04]  /*1ee20*/  IMAD.HI.U32 R220, R61, 0x7f000001, R64 ;  /* 0x7f0000013ddc7827 */ /* 0x000fc800078e0040 */
[----:B------:R-:W-:Y:S02]  /*1ee30*/  IMAD R61, R30, 0x7effffff, RZ ;  /* 0x7effffff1e3d7824 */ /* 0x000fe400078e02ff */
[----:B------:R-:W-:Y:S02]  /*1ee40*/  IMAD R71, R26, 0x7effffff, RZ ;  /* 0x7effffff1a477824 */ /* 0x000fe400078e02ff */
        /* <DEDUP_REMOVED lines=8> */
[----:B------:R-:W-:-:S04]  /*1eed0*/  IMAD.WIDE.U32 R30, R69, R33, RZ ;  /* 0x00000021451e7225 */ /* 0x000fc800078e00ff */
[----:B------:R-:W-:Y:S02]  /*1eee0*/  IMAD R61, R78, 0x7effffff, RZ ;  /* 0x7effffff4e3d7824 */ /* 0x000fe400078e02ff */
[----:B------:R-:W-:-:S04]  /*1eef0*/  IMAD.WIDE.U32 R26, R51, R51, RZ ;  /* 0x00000033331a7225 */ /* 0x000fc800078e00ff */
[----:B------:R-:W-:Y:S02]  /*1ef00*/  IMAD R219, R30, 0x7effffff, RZ ;  /* 0x7effffff1edb7824 */ /* 0x000fe400078e02ff */
[----:B------:R-:W-:-:S04]  /*1ef10*/  IMAD.HI.U32 R76, R61, 0x7f000001, R78 ;  /* 0x7f0000013d4c7827 */ /* 0x000fc800078e004e */
[----:B------:R-:W-:Y:S02]  /*1ef20*/  IMAD R153, R26, 0x7effffff, RZ ;  /* 0x7effffff1a997824 */ /* 0x000fe400078e02ff */
[----:B------:R-:W-:-:S04]  /*1ef30*/  IMAD.WIDE.U32 R78, R52, R29, RZ ;  /* 0x0000001d344e7225 */ /* 0x000fc800078e00ff */
[----:B------:R-:W-:-:S04]  /*1ef40*/  IMAD.HI.U32 R219, R219, 0x7f000001, R30 ;  /* 0x7f000001dbdb7827 */ /* 0x000fc800078e001e */
[----:B------:R-:W-:-:S04]  /*1ef50*/  IMAD.HI.U32 R153, R153, 0x7f000001, R26 ;  /* 0x7f00000199997827 */ /* 0x000fc800078e001a */
[----:B------:R-:W-:-:S04]  /*1ef60*/  IMAD.WIDE.U32 R30, R29, R52, RZ ;  /* 0x000000341d1e7225 */ /* 0x000fc800078e00ff */
[----:B------:R-:W-:Y:S02]  /*1ef70*/  IMAD R27, R78, 0x7effffff, RZ ;  /* 0x7effffff4e1b7824 */ /* 0x000fe400078e02ff */
[----:B------:R-:W-:Y:S02]  /*1ef80*/  IMAD R61, R30, 0x7effffff, RZ ;  /* 0x7effffff1e3d7824 */ /* 0x000fe400078e02ff */
[----:B------:R-:W-:-:S04]  /*1ef90*/  IMAD.HI.U32 R78, R27, 0x7f000001, R78 ;  /* 0x7f0000011b4e7827 */ /* 0x000fc800078e004e */
[----:B------:R-:W-:-:S04]  /*1efa0*/  IMAD.WIDE.U32 R26, R51, R29, RZ ;  /* 0x0000001d331a7225 */ /* 0x000fc800078e00ff */
[----:B------:R-:W-:-:S04]  /*1efb0*/  IMAD.HI.U32 R216, R61, 0x7f000001, R30 ;  /* 0x7f0000013dd87827 */ /* 0x000fc800078e001e */
[----:B------:R-:W-:-:S04]  /*1efc0*/  IMAD.WIDE.U32 R30, R29, R51, RZ ;  /* 0x000000331d1e7225 */ /* 0x000fc800078e00ff */
[----:B------:R-:W-:Y:S02]  /*1efd0*/  IMAD R79, R26, 0x7effffff, RZ ;  /* 0x7effffff1a4f7824 */ /* 0x000fe400078e02ff */
[----:B------:R-:W-:Y:S02]  /*1efe0*/  IMAD R157, R212, 0x7effffff, RZ ;  /* 0x7effffffd49d7824 */ /* 0x000fe400078e02ff */
[----:B------:R-:W-:Y:S02]  /*1eff0*/  IMAD R61, R30, 0x7effffff, RZ ;  /* 0x7effffff1e3d7824 */ /* 0x000fe400078e02ff */
[----:B------:R-:W-:-:S04]  /*1f000*/  IMAD.HI.U32 R79, R79, 0x7f000001, R26 ;  /* 0x7f0000014f4f7827 */ /* 0x000fc800078e001a */
[----:B------:R-:W-:-:S04]  /*1f010*/  IMAD.WIDE.U32 R26, R51, R68, RZ ;  /* 0x00000044331a7225 */ /* 0x000fc800078e00ff */
[----:B------:R-:W-:Y:S02]  /*1f020*/  IMAD R65, R82, 0x7effffff, RZ ;  /* 0x7effffff52417824 */ /* 0x000fe400078e02ff */
[----:B------:R-:W-:-:S04]  /*1f030*/  IMAD.HI.U32 R157, R157, 0x7f000001, R212 ;  /* 0x7f0000019d9d7827 */ /* 0x000fc800078e00d4 */
[----:B------:R-:W-:-:S04]  /*1f040*/  IMAD.HI.U32 R214, R61, 0x7f000001, R30 ;  /* 0x7f0000013dd67827 */ /* 0x000fc800078e001e */
[----:B------:R-:W-:-:S04]  /*1f050*/  IMAD.WIDE.U32 R212, R52, R68, RZ ;  /* 0x0000004434d47225 */ /* 0x000fc800078e00ff */
[----:B------:R-:W-:-:S04]  /*1f060*/  IMAD.WIDE.U32 R30, R29, R29, RZ ;  /* 0x0000001d1d1e7225 */ /* 0x000fc800078e00ff */
[----:B------:R-:W-:Y:S02]  /*1f070*/  IMAD R211, R26, 0x7effffff, RZ ;  /* 0x7effffff1ad37824 */ /* 0x000fe400078e02ff */
[----:B------:R-:W-:Y:S01]  /*1f080*/  IMAD.HI.U32 R82, R65, 0x7f000001, R82 ;  /* 0x7f00000141527827 */ /* 0x000fe200078e0052 */
[----:B------:R-:W-:Y:S02]  /*1f090*/  @!P0 IADD3 R232, PT, PT, R232, 0x7f000001, RZ ;  /* 0x7f000001e8e88810 */ /* 0x000fe40007ffe0ff */
[----:B------:R-:W-:Y:S01]  /*1f0a0*/  @!P5 IADD3 R235, PT, PT, R235, 0x7f000001, RZ ;  /* 0x7f000001ebebd810 */ /* 0x000fe20007ffe0ff */
[----:B------:R-:W-:Y:S02]  /*1f0b0*/  IMAD R83, R212, 0x7effffff, RZ ;  /* 0x7effffffd4537824 */ /* 0x000fe400078e02ff */
[----:B------:R-:W-:Y:S02]  /*1f0c0*/  IMAD R67, R30, 0x7effffff, RZ ;  /* 0x7effffff1e437824 */ /* 0x000fe400078e02ff */
[----:B------:R-:W-:-:S04]  /*1f0d0*/  IMAD.HI.U32 R211, R211, 0x7f000001, R26 ;  /* 0x7f000001d3d37827 */ /* 0x000fc800078e001a */
[----:B------:R-:W-:-:S04]  /*1f0e0*/  IMAD.WIDE.U32 R64, R33, R32, RZ ;  /* 0x0000002021407225 */ /* 0x000fc800078e00ff */
[----:B------:R-:W-:Y:S01]  /*1f0f0*/  IMAD.WIDE.U32 R26, R29, R68, RZ ;  /* 0x000000441d1a7225 */ /* 0x000fe200078e00ff */
[----:B------:R-:W-:Y:S02]  /*1f100*/  @!P3 IADD3 R234, PT, PT, R234, 0x7f000001, RZ ;  /* 0x7f000001eaeab810 */ /* 0x000fe40007ffe0ff */
[----:B------:R-:W-:Y:S01]  /*1f110*/  @!P2 IADD3 R237, PT, PT, R237, 0x7f000001, RZ ;  /* 0x7f000001ededa810 */ /* 0x000fe20007ffe0ff */
[----:B------:R-:W-:-:S04]  /*1f120*/  IMAD.HI.U32 R83, R83, 0x7f000001, R212 ;  /* 0x7f00000153537827 */ /* 0x000fc800078e00d4 */
[----:B------:R-:W-:Y:S01]  /*1f130*/  IMAD.HI.U32 R212, R67, 0x7f000001, R30 ;  /* 0x7f00000143d47827 */ /* 0x000fe200078e001e */
[----:B------:R-:W-:Y:S02]  /*1f140*/  @!P4 IADD3 R231, PT, PT, R231, 0x7f000001, RZ ;  /* 0x7f000001e7e7c810 */ /* 0x000fe40007ffe0ff */
[----:B------:R-:W-:Y:S01]  /*1f150*/  @!P1 IADD3 R236, PT, PT, R236, 0x7f000001, RZ ;  /* 0x7f000001ecec9810 */ /* 0x000fe20007ffe0ff */
[----:B------:R-:W4:Y:S01]  /*1f160*/  LDL R67, [R1+0x118] ;  /* 0x0001180001437983 */ /* 0x000f220000100800 */
[----:B------:R-:W-:Y:S02]  /*1f170*/  IMAD R209, R64, 0x7effffff, RZ ;  /* 0x7effffff40d17824 */ /* 0x000fe400078e02ff */
        /* <DEDUP_REMOVED lines=16> */
[----:B------:R-:W-:Y:S02]  /*1f280*/  IMAD.HI.U32 R240, R47, 0x7f000001, R26 ;  /* 0x7f0000012ff07827 */ /* 0x000fe400078e001a */
[----:B------:R-:W4:Y:S02]  /*1f290*/  LDL R47, [R1+0x114] ;  /* 0x00011400012f7983 */ /* 0x000f240000100800 */
        /* <DEDUP_REMOVED lines=13> */
[----:B------:R-:W-:Y:S02]  /*1f370*/  IMAD.HI.U32 R213, R61, 0x7f000001, R64 ;  /* 0x7f0000013dd57827 */ /* 0x000fe400078e0040 */
[----:B------:R-:W4:Y:S02]  /*1f380*/  LDL R65, [R1+0x11c] ;  /* 0x00011c0001417983 */ /* 0x000f240000100800 */
[----:B------:R-:W-:-:S04]  /*1f390*/  IMAD.WIDE.U32 R30, R236, R235, RZ ;  /* 0x000000ebec1e7225 */ /* 0x000fc800078e00ff */
[----:B------:R-:W-:Y:S02]  /*1f3a0*/  IMAD R49, R26, 0x7effffff, RZ ;  /* 0x7effffff1a317824 */ /* 0x000fe400078e02ff */
[----:B------:R-:W-:Y:S02]  /*1f3b0*/  IMAD R245, R30, 0x7effffff, RZ ;  /* 0x7effffff1ef57824 */ /* 0x000fe400078e02ff */
[----:B------:R-:W-:-:S04]  /*1f3c0*/  IMAD.HI.U32 R49, R49, 0x7f000001, R26 ;  /* 0x7f00000131317827 */ /* 0x000fc800078e001a */
[----:B------:R-:W-:-:S04]  /*1f3d0*/  IMAD.WIDE.U32 R26, R237, R235, RZ ;  /* 0x000000ebed1a7225 */ /* 0x000fc800078e00ff */
[----:B------:R-:W-:-:S04]  /*1f3e0*/  IMAD.HI.U32 R245, R245, 0x7f000001, R30 ;  /* 0x7f000001f5f57827 */ /* 0x000fc800078e001e */
[----:B------:R-:W-:-:S04]  /*1f3f0*/  IMAD R31, R26, 0x7effffff, RZ ;  /* 0x7effffff1a1f7824 */ /* 0x000fc800078e02ff */
[----:B------:R-:W-:-:S04]  /*1f400*/  IMAD.HI.U32 R64, R31, 0x7f000001, R26 ;  /* 0x7f0000011f407827 */ /* 0x000fc800078e001a */
[----:B------:R-:W-:-:S04]  /*1f410*/  IMAD.WIDE.U32 R26, R234, R231, RZ ;  /* 0x000000e7ea1a7225 */ /* 0x000fc800078e00ff */
[----:B------:R-:W-:-:S04]  /*1f420*/  IMAD R31, R26, 0x7effffff, RZ ;  /* 0x7effffff1a1f7824 */ /* 0x000fc800078e02ff */
[----:B-1----:R-:W-:Y:S02]  /*1f430*/  IMAD.HI.U32 R62, R31, 0x7f000001, R26 ;  /* 0x7f0000011f3e7827 */ /* 0x002fe400078e001a */
[----:B------:R-:W4:Y:S02]  /*1f440*/  LDL.64 R30, [R1+0x100] ;  /* 0x00010000011e7983 */ /* 0x000f240000100a00 */
[----:B------:R-:W-:-:S04]  /*1f450*/  IMAD.WIDE.U32 R26, R231, R236, RZ ;  /* 0x000000ece71a7225 */ /* 0x000fc800078e00ff */
[----:B------:R-:W-:-:S04]  /*1f460*/  IMAD R45, R26, 0x7effffff, RZ ;  /* 0x7effffff1a2d7824 */ /* 0x000fc800078e02ff */
[----:B------:R-:W-:-:S04]  /*1f470*/  IMAD.HI.U32 R46, R45, 0x7f000001, R26 ;  /* 0x7f0000012d2e7827 */ /* 0x000fc800078e001a */
[----:B------:R-:W-:-:S04]  /*1f480*/  IMAD.WIDE.U32 R26, R231, R237, RZ ;  /* 0x000000ede71a7225 */ /* 0x000fc800078e00ff */
[----:B------:R-:W-:Y:S01]  /*1f490*/  IMAD R45, R26, 0x7effffff, RZ ;  /* 0x7effffff1a2d7824 */ /* 0x000fe200078e02ff */
[----:B------:R-:W-:-:S03]  /*1f4a0*/  ISETP.GE.U32.AND P0, PT, R130, R238, PT ;  /* 0x000000ee8200720c */ /* 0x000fc60003f06070 */
[----:B------:R-:W-:-:S04]  /*1f4b0*/  IMAD.HI.U32 R45, R45, 0x7f000001, R26 ;  /* 0x7f0000012d2d7827 */ /* 0x000fc800078e001a */
[----:B------:R-:W-:-:S04]  /*1f4c0*/  IMAD.WIDE.U32 R26, R231, R234, RZ ;  /* 0x000000eae71a7225 */ /* 0x000fc800078e00ff */
[----:B------:R-:W-:-:S04]  /*1f4d0*/  IMAD R61, R26, 0x7effffff, RZ ;  /* 0x7effffff1a3d7824 */ /* 0x000fc800078e02ff */
[----:B------:R-:W-:Y:S01]  /*1f4e0*/  IMAD.HI.U32 R61, R61, 0x7f000001, R26 ;  /* 0x7f0000013d3d7827 */ /* 0x000fe200078e001a */
[----:B------:R-:W-:-:S04]  /*1f4f0*/  IADD3 R27, PT, PT, R130, -R238, RZ ;  /* 0x800000ee821b7210 */ /* 0x000fc80007ffe0ff */
[----:B------:R-:W-:-:S05]  /*1f500*/  @!P0 IADD3 R27, PT, PT, R27, 0x7f000001, RZ ;  /* 0x7f0000011b1b8810 */ /* 0x000fca0007ffe0ff */
[----:B------:R-:W-:-:S04]  /*1f510*/  IMAD.WIDE.U32 R26, R2, R27, RZ ;  /* 0x0000001b021a7225 */ /* 0x000fc800078e00ff */
[----:B------:R-:W-:-:S04]  /*1f520*/  IMAD R247, R26, 0x7effffff, RZ ;  /* 0x7effffff1af77824 */ /* 0x000fc800078e02ff */
[----:B------:R-:W-:-:S04]  /*1f530*/  IMAD.HI.U32 R238, R247, 0x7f000001, R26 ;  /* 0x7f000001f7ee7827 */ /* 0x000fc800078e001a */
[----:B------:R-:W-:Y:S01]  /*1f540*/  IMAD.WIDE.U32 R26, R234, R235, RZ ;  /* 0x000000ebea1a7225 */ /* 0x000fe200078e00ff */
[----:B------:R-:W-:-:S03]  /*1f550*/  ISETP.GE.U32.AND P0, PT, R238, 0x7f000001, PT ;  /* 0x7f000001ee00780c */ /* 0x000fc60003f06070 */
[----:B------:R-:W-:-:S04]  /*1f560*/  IMAD R247, R26, 0x7effffff, RZ ;  /* 0x7effffff1af77824 */ /* 0x000fc800078e02ff */
[----:B------:R-:W-:-:S04]  /*1f570*/  IMAD.HI.U32 R246, R247, 0x7f000001, R26 ;  /* 0x7f000001f7f67827 */ /* 0x000fc800078e001a */
[----:B------:R-:W-:Y:S02]  /*1f580*/  IMAD.WIDE.U32 R26, R231, R231, RZ ;  /* 0x000000e7e71a7225 */ /* 0x000fe400078e00ff */
[----:B------:R-:W-:Y:S02]  /*1f590*/  @P0 IADD3 R238, PT, PT, R238, -0x7f000001, RZ ;  /* 0x80ffffffeeee0810 */ /* 0x000fe40007ffe0ff */
[----:B------:R-:W-:-:S04]  /*1f5a0*/  IMAD R247, R26, 0x7effffff, RZ ;  /* 0x7effffff1af77824 */ /* 0x000fc800078e02ff */
[----:B------:R-:W-:-:S04]  /*1f5b0*/  IMAD.HI.U32 R247, R247, 0x7f000001, R26 ;  /* 0x7f000001f7f77827 */ /* 0x000fc800078e001a */
[----:B--2---:R-:W-:-:S04]  /*1f5c0*/  IMAD.WIDE.U32 R26, R60, R238, RZ ;  /* 0x000000ee3c1a7225 */ /* 0x004fc800078e00ff */
[----:B------:R-:W-:Y:S01]  /*1f5d0*/  IMAD R249, R26, 0x7effffff, RZ ;  /* 0x7effffff1af97824 */ /* 0x000fe200078e02ff */
[----:B------:R-:W-:-:S03]  /*1f5e0*/  ISETP.GE.U32.AND P0, PT, R59, 0x7f000001, PT ;  /* 0x7f0000013b00780c */ /* 0x000fc60003f06070 */
[----:B------:R-:W-:-:S04]  /*1f5f0*/  IMAD.HI.U32 R60, R249, 0x7f000001, R26 ;  /* 0x7f000001f93c7827 */ /* 0x000fc800078e001a */
[----:B---3--:R-:W-:-:S04]  /*1f600*/  IMAD.WIDE.U32 R26, R233, R238, RZ ;  /* 0x000000eee91a7225 */ /* 0x008fc800078e00ff */
[----:B------:R-:W-:-:S04]  /*1f610*/  IMAD R233, R26, 0x7effffff, RZ ;  /* 0x7effffff1ae97824 */ /* 0x000fc800078e02ff */
[----:B------:R-:W-:-:S04]  /*1f620*/  IMAD.HI.U32 R233, R233, 0x7f000001, R26 ;  /* 0x7f000001e9e97827 */ /* 0x000fc800078e001a */
[----:B----4-:R-:W-:Y:S01]  /*1f630*/  IMAD.WIDE.U32 R26, R230, R238, RZ ;  /* 0x000000eee61a7225 */ /* 0x010fe200078e00ff */
[----:B------:R-:W-:-:S03]  /*1f640*/  @P0 IADD3 R59, PT, PT, R59, -0x7f000001, RZ ;  /* 0x80ffffff3b3b0810 */ /* 0x000fc60007ffe0ff */
[----:B------:R-:W-:Y:S01]  /*1f650*/  IMAD R249, R26, 0x7effffff, RZ ;  /* 0x7effffff1af97824 */ /* 0x000fe200078e02ff */
[----:B------:R-:W-:-:S03]  /*1f660*/  ISETP.GE.U32.AND P0, PT, R57, 0x7f000001, PT ;  /* 0x7f0000013900780c */ /* 0x000fc60003f06070 */
[----:B------:R-:W-:-:S04]  /*1f670*/  IMAD.HI.U32 R230, R249, 0x7f000001, R26 ;  /* 0x7f000001f9e67827 */ /* 0x000fc800078e001a */
[----:B------:R-:W-:-:S04]  /*1f680*/  IMAD.WIDE.U32 R26, R235, R232, RZ ;  /* 0x000000e8eb1a7225 */ /* 0x000fc800078e00ff */
[----:B------:R-:W-:Y:S01]  /*1f690*/  IMAD R249, R26, 0x7effffff, RZ ;  /* 0x7effffff1af97824 */ /* 0x000fe200078e02ff */
[----:B------:R-:W-:-:S03]  /*1f6a0*/  ISETP.GE.U32.AND P1, PT, R58, 0x7f000001, PT ;  /* 0x7f0000013a00780c */ /* 0x000fc60003f26070 */
[----:B------:R-:W-:Y:S01]  /*1f6b0*/  IMAD.HI.U32 R248, R249, 0x7f000001, R26 ;  /* 0x7f000001f9f87827 */ /* 0x000fe200078e001a */
[----:B------:R-:W-:-:S03]  /*1f6c0*/  @P0 IADD3 R57, PT, PT, R57, -0x7f000001, RZ ;  /* 0x80ffffff39390810 */ /* 0x000fc60007ffe0ff */
[----:B------:R-:W-:Y:S01]  /*1f6d0*/  IMAD.WIDE.U32 R26, R229, R238, RZ ;  /* 0x000000eee51a7225 */ /* 0x000fe200078e00ff */
[----:B------:R-:W-:-:S03]  /*1f6e0*/  ISETP.GE.U32.AND P0, PT, R227, 0x7f000001, PT ;  /* 0x7f000001e300780c */ /* 0x000fc60003f06070 */
[----:B------:R-:W-:-:S04]  /*1f6f0*/  IMAD R229, R26, 0x7effffff, RZ ;  /* 0x7effffff1ae57824 */ /* 0x000fc800078e02ff */
[----:B------:R-:W-:-:S04]  /*1f700*/  IMAD.HI.U32 R229, R229, 0x7f000001, R26 ;  /* 0x7f000001e5e57827 */ /* 0x000fc800078e001a */
[----:B------:R-:W-:Y:S01]  /*1f710*/  IMAD.WIDE.U32 R26, R235, R236, RZ ;  /* 0x000000eceb1a7225 */ /* 0x000fe200078e00ff */
[----:B------:R-:W-:Y:S01]  /*1f720*/  @P1 IADD3 R58, PT, PT, R58, -0x7f000001, RZ ;  /* 0x80ffffff3a3a1810 */ /* 0x000fe20007ffe0ff */
[----:B------:R-:W-:Y:S02]  /*1f730*/  ISETP.GE.U32.AND P1, PT, R228, 0x7f000001, PT ;  /* 0x7f000001e400780c */ /* 0x000fe40003f26070 */
[----:B------:R-:W-:Y:S01]  /*1f740*/  IMAD R249, R26, 0x7effffff, RZ ;  /* 0x7effffff1af97824 */ /* 0x000fe200078e02ff */
[----:B------:R-:W-:Y:S01]  /*1f750*/  @P0 IADD3 R227, PT, PT, R227, -0x7f000001, RZ ;  /* 0x80ffffffe3e30810 */ /* 0x000fe20007ffe0ff */
[----:B------:R-:W-:Y:S02]  /*1f760*/  ISETP.GE.U32.AND P0, PT, R225, 0x7f000001, PT ;  /* 0x7f000001e100780c */ /* 0x000fe40003f06070 */
[----:B------:R-:W-:-:S04]  /*1f770*/  IMAD.HI.U32 R238, R249, 0x7f000001, R26 ;  /* 0x7f000001f9ee7827 */ /* 0x000fc800078e001a */
[----:B------:R-:W-:-:S04]  /*1f780*/  IMAD.WIDE.U32 R26, R235, R237, RZ ;  /* 0x000000edeb1a7225 */ /* 0x000fc800078e00ff */
[----:B------:R-:W-:Y:S01]  /*1f790*/  IMAD R249, R26, 0x7effffff, RZ ;  /* 0x7effffff1af97824 */ /* 0x000fe200078e02ff */
[----:B------:R-:W-:-:S03]  /*1f7a0*/  @P1 IADD3 R228, PT, PT, R228, -0x7f000001, RZ ;  /* 0x80ffffffe4e41810 */ /* 0x000fc60007ffe0ff */
[----:B------:R-:W-:Y:S01]  /*1f7b0*/  IMAD.HI.U32 R249, R249, 0x7f000001, R26 ;  /* 0x7f000001f9f97827 */ /* 0x000fe200078e001a */
[----:B------:R-:W-:-:S03]  /*1f7c0*/  ISETP.GE.U32.AND P1, PT, R226, 0x7f000001, PT ;  /* 0x7f000001e200780c */ /* 0x000fc60003f26070 */
[----:B------:R-:W-:Y:S01]  /*1f7d0*/  IMAD.WIDE.U32 R26, R235, R234, RZ ;  /* 0x000000eaeb1a7225 */ /* 0x000fe200078e00ff */
[----:B------:R-:W-:Y:S02]  /*1f7e0*/  IADD3 R58, PT, PT, R59, R58, RZ ;  /* 0x0000003a3b3a7210 */ /* 0x000fe40007ffe0ff */
[----:B------:R-:W-:Y:S01]  /*1f7f0*/  @P0 IADD3 R225, PT, PT, R225, -0x7f000001, RZ ;  /* 0x80ffffffe1e10810 */ /* 0x000fe20007ffe0ff */
[----:B------:R-:W-:Y:S01]  /*1f800*/  ISETP.GE.U32.AND P0, PT, R222, 0x7f000001, PT ;  /* 0x7f000001de00780c */ /* 0x000fe20003f06070 */
[----:B------:R-:W-:-:S04]  /*1f810*/  IMAD R59, R26, 0x7effffff, RZ ;  /* 0x7effffff1a3b7824 */ /* 0x000fc800078e02ff */
[----:B------:R-:W-:-:S04]  /*1f820*/  IMAD.HI.U32 R59, R59, 0x7f000001, R26 ;  /* 0x7f0000013b3b7827 */ /* 0x000fc800078e001a */
[----:B------:R-:W-:Y:S01]  /*1f830*/  IMAD.WIDE.U32 R26, R231, R235, RZ ;  /* 0x000000ebe71a7225 */ /* 0x000fe200078e00ff */
[----:B------:R-:W-:-:S03]  /*1f840*/  @P1 IADD3 R226, PT, PT, R226, -0x7f000001, RZ ;  /* 0x80ffffffe2e21810 */ /* 0x000fc60007ffe0ff */
[----:B------:R-:W-:Y:S01]  /*1f850*/  IMAD R251, R26, 0x7effffff, RZ ;  /* 0x7effffff1afb7824 */ /* 0x000fe200078e02ff */
[----:B------:R-:W-:Y:S01]  /*1f860*/  IADD3 R57, PT, PT, R57, R228, RZ ;  /* 0x000000e439397210 */ /* 0x000fe20007ffe0ff */
[----:B------:R-:W-:Y:S01]  /*1f870*/  ISETP.GE.U32.AND P1, PT, R224, 0x7f000001, PT ;  /* 0x7f000001e000780c */ /* 0x000fe20003f26070 */
[----:B------:R-:W-:Y:S01]  /*1f880*/  ISETP.GE.U32.AND P6, PT, R223, 0x7f000001, PT ;  /* 0x7f000001df00780c */ /* 0x000fe20003fc6070 */
[----:B------:R-:W-:Y:S01]  /*1f890*/  IMAD.HI.U32 R228, R251, 0x7f000001, R26 ;  /* 0x7f000001fbe47827 */ /* 0x000fe200078e001a */
[----:B------:R-:W-:Y:S01]  /*1f8a0*/  @P0 IADD3 R222, PT, PT, R222, -0x7f000001, RZ ;  /* 0x80ffffffdede0810 */ /* 0x000fe20007ffe0ff */
[----:B------:R-:W-:Y:S02]  /*1f8b0*/  ISETP.GE.U32.AND P0, PT, R60, 0x7f000001, PT ;  /* 0x7f0000013c00780c */ /* 0x000fe40003f06070 */
[----:B------:R-:W-:Y:S01]  /*1f8c0*/  IMAD.WIDE.U32 R26, R235, R231, RZ ;  /* 0x000000e7eb1a7225 */ /* 0x000fe200078e00ff */
[----:B------:R-:W-:-:S03]  /*1f8d0*/  IADD3 R226, PT, PT, R227, R226, RZ ;  /* 0x000000e2e3e27210 */ /* 0x000fc60007ffe0ff */
[----:B------:R-:W-:-:S04]  /*1f8e0*/  IMAD R227, R26, 0x7effffff, RZ ;  /* 0x7effffff1ae37824 */ /* 0x000fc800078e02ff */
[----:B------:R-:W-:Y:S01]  /*1f8f0*/  IMAD.HI.U32 R227, R227, 0x7f000001, R26 ;  /* 0x7f000001e3e37827 */ /* 0x000fe200078e001a */
[----:B------:R-:W-:Y:S02]  /*1f900*/  @P1 IADD3 R224, PT, PT, R224, -0x7f000001, RZ ;  /* 0x80ffffffe0e01810 */ /* 0x000fe40007ffe0ff */
[----:B------:R-:W-:Y:S01]  /*1f910*/  @P6 IADD3 R223, PT, PT, R223, -0x7f000001, RZ ;  /* 0x80ffffffdfdf6810 */ /* 0x000fe20007ffe0ff */
[----:B------:R-:W-:Y:S01]  /*1f920*/  IMAD.WIDE.U32 R26, R235, R235, RZ ;  /* 0x000000ebeb1a7225 */ /* 0x000fe200078e00ff */
[----:B------:R-:W-:Y:S01]  /*1f930*/  ISETP.GE.U32.AND P1, PT, R221, 0x7f000001, PT ;  /* 0x7f000001dd00780c */ /* 0x000fe20003f26070 */
[----:B------:R-:W-:Y:S01]  /*1f940*/  ISETP.GE.U32.AND P5, PT, R217, 0x7f000001, PT ;  /* 0x7f000001d900780c */ /* 0x000fe20003fa6070 */
[----:B------:R-:W-:Y:S01]  /*1f950*/  ISETP.GE.U32.AND P6, PT, R216, 0x7f000001, PT ;  /* 0x7f000001d800780c */ /* 0x000fe20003fc6070 */
[----:B------:R-:W-:Y:S01]  /*1f960*/  IMAD R251, R26, 0x7effffff, RZ ;  /* 0x7effffff1afb7824 */ /* 0x000fe200078e02ff */
[----:B------:R-:W-:Y:S02]  /*1f970*/  @P0 IADD3 R60, PT, PT, R60, -0x7f000001, RZ ;  /* 0x80ffffff3c3c0810 */ /* 0x000fe40007ffe0ff */
[----:B------:R-:W-:Y:S01]  /*1f980*/  IADD3 R225, PT, PT, R225, R224, RZ ;  /* 0x000000e0e1e17210 */ /* 0x000fe20007ffe0ff */
[----:B------:R-:W-:Y:S01]  /*1f990*/  IMAD.HI.U32 R224, R251, 0x7f000001, R26 ;  /* 0x7f000001fbe07827 */ /* 0x000fe200078e001a */
[----:B------:R-:W-:-:S02]  /*1f9a0*/  IADD3 R26, PT, PT, R60, R244, RZ ;  /* 0x000000f43c1a7210 */ /* 0x000fc40007ffe0ff */
[----:B------:R-:W2:Y:S01]  /*1f9b0*/  LDG.E R60, desc[UR12][R4.64+0xbc] ;  /* 0x0000bc0c043c7981 */ /* 0x000ea2000c1e1900 */
        /* <DEDUP_REMOVED lines=8> */
[----:B------:R-:W-:-:S03]  /*1fa40*/  ISETP.GE.U32.AND P0, PT, R215, 0x7f000001, PT ;  /* 0x7f000001d700780c */ /* 0x000fc60003f06070 */
[----:B------:R-:W-:Y:S02]  /*1fa50*/  @P2 IADD3 R220, PT, PT, R220, -0x7f000001, RZ ;  /* 0x80ffffffdcdc2810 */ /* 0x000fe40007ffe0ff */
[----:B------:R-:W-:Y:S01]  /*1fa60*/  @P3 IADD3 R219, PT, PT, R219, -0x7f000001, RZ ;  /* 0x80ffffffdbdb3810 */ /* 0x000fe20007ffe0ff */
[----:B------:R-:W-:Y:S01]  /*1fa70*/  ISETP.GE.U32.AND P2, PT, R214, 0x7f000001, PT ;  /* 0x7f000001d600780c */ /* 0x000fe20003f46070 */
[----:B------:R-:W-:-:S03]  /*1fa80*/  ISETP.GE.U32.AND P3, PT, R213, 0x7f000001, PT ;  /* 0x7f000001d500780c */ /* 0x000fc60003f66070 */
[----:B------:R-:W-:Y:S02]  /*1fa90*/  @P1 IADD3 R233, PT, PT, R233, -0x7f000001, RZ ;  /* 0x80ffffffe9e91810 */ /* 0x000fe40007ffe0ff */
[----:B------:R-:W-:Y:S02]  /*1faa0*/  @P5 IADD3 R230, PT, PT, R230, -0x7f000001, RZ ;  /* 0x80ffffffe6e65810 */ /* 0x000fe40007ffe0ff */
[----:B------:R-:W-:Y:S01]  /*1fab0*/  @P6 IADD3 R229, PT, PT, R229, -0x7f000001, RZ ;  /* 0x80ffffffe5e56810 */ /* 0x000fe20007ffe0ff */
[----:B------:R-:W-:Y:S01]  /*1fac0*/  ISETP.GE.U32.AND P4, PT, R218, 0x7f000001, PT ;  /* 0x7f000001da00780c */ /* 0x000fe20003f86070 */
[----:B------:R-:W-:Y:S02]  /*1fad0*/  IADD3 R250, PT, PT, R233, R47, RZ ;  /* 0x0000002fe9fa7210 */ /* 0x000fe40007ffe0ff */
[----:B------:R-:W-:Y:S02]  /*1fae0*/  IADD3 R252, PT, PT, R230, R67, RZ ;  /* 0x00000043e6fc7210 */ /* 0x000fe40007ffe0ff */
[----:B------:R-:W-:Y:S01]  /*1faf0*/  @P0 IADD3 R215, PT, PT, R215, -0x7f000001, RZ ;  /* 0x80ffffffd7d70810 */ /* 0x000fe20007ffe0ff */
[----:B------:R-:W-:Y:S01]  /*1fb00*/  ISETP.GE.U32.AND P1, PT, R26, 0x7f000001, PT ;  /* 0x7f0000011a00780c */ /* 0x000fe20003f26070 */
[----:B------:R-:W-:-:S02]  /*1fb10*/  @P2 IADD3 R214, PT, PT, R214, -0x7f000001, RZ ;  /* 0x80ffffffd6d62810 */ /* 0x000fc40007ffe0ff */
[----:B------:R-:W-:Y:S01]  /*1fb20*/  @P3 IADD3 R213, PT, PT, R213, -0x7f000001, RZ ;  /* 0x80ffffffd5d53810 */ /* 0x000fe20007ffe0ff */
[----:B------:R-:W-:Y:S01]  /*1fb30*/  ISETP.GE.U32.AND P0, PT, R250, 0x7f000001, PT ;  /* 0x7f000001fa00780c */ /* 0x000fe20003f06070 */
[----:B------:R-:W-:Y:S01]  /*1fb40*/  ISETP.GE.U32.AND P2, PT, R252, 0x7f000001, PT ;  /* 0x7f000001fc00780c */ /* 0x000fe20003f46070 */
[----:B------:R-:W-:-:S05]  /*1fb50*/  IADD3 R229, PT, PT, R229, R65, RZ ;  /* 0x00000041e5e57210 */ /* 0x000fca0007ffe0ff */
[----:B------:R-:W-:Y:S01]  /*1fb60*/  ISETP.GE.U32.AND P3, PT, R229, 0x7f000001, PT ;  /* 0x7f000001e500780c */ /* 0x000fe20003f66070 */
[----:B------:R-:W-:Y:S01]  /*1fb70*/  @P4 IADD3 R218, PT, PT, R218, -0x7f000001, RZ ;  /* 0x80ffffffdada4810 */ /* 0x000fe20007ffe0ff */
        /* <DEDUP_REMOVED lines=12> */
[----:B------:R-:W-:Y:S01]  /*1fc40*/  STL [R1+0x11c], R229 ;  /* 0x00011ce501007387 */ /* 0x000fe20000100800 */
[----:B------:R-:W-:-:S03]  /*1fc50*/  @P4 IADD3 R212, PT, PT, R212, -0x7f000001, RZ ;  /* 0x80ffffffd4d44810 */ /* 0x000fc60007ffe0ff */
[----:B------:R-:W3:Y:S01]  /*1fc60*/  LD.E R47, desc[UR12][R30.64+0x560] ;  /* 0x0005600c1e2f7980 */ /* 0x000ee2000c101900 */
[----:B------:R-:W-:-:S03]  /*1fc70*/  ISETP.GE.U32.AND P2, PT, R241, 0x7f000001, PT ;  /* 0x7f000001f100780c */ /* 0x000fc60003f46070 */
[----:B------:R-:W4:Y:S04]  /*1fc80*/  LD.E R65, desc[UR12][R30.64+0x564] ;  /* 0x0005640c1e417980 */ /* 0x000f28000c101900 */
[----:B------:R-:W2:Y:S01]  /*1fc90*/  LD.E R67, desc[UR12][R30.64+0x568] ;  /* 0x0005680c1e437980 */ /* 0x000ea2000c101900 */
[----:B------:R-:W-:-:S03]  /*1fca0*/  IADD3 R244, PT, PT, R213, R212, RZ ;  /* 0x000000d4d5f47210 */ /* 0x000fc60007ffe0ff */
[----:B------:R-:W2:Y:S01]  /*1fcb0*/  LD.E R213, desc[UR12][R30.64+0x56c] ;  /* 0x00056c0c1ed57980 */ /* 0x000ea2000c101900 */
[----:B------:R-:W-:Y:S01]  /*1fcc0*/  ISETP.GE.U32.AND P5, PT, R243, 0x7f000001, PT ;  /* 0x7f000001f300780c */ /* 0x000fe20003fa6070 */
[----:B------:R-:W-:Y:S01]  /*1fcd0*/  ISETP.GE.U32.AND P6, PT, R242, 0x7f000001, PT ;  /* 0x7f000001f200780c */ /* 0x000fe20003fc6070 */
[----:B------:R-:W-:Y:S01]  /*1fce0*/  @P2 IADD3 R241, PT, PT, R241, -0x7f000001, RZ ;  /* 0x80fffffff1f12810 */ /* 0x000fe20007ffe0ff */
[----:B------:R-:W-:Y:S01]  /*1fcf0*/  ISETP.GE.U32.AND P0, PT, R245, 0x7f000001, PT ;  /* 0x7f000001f500780c */ /* 0x000fe20003f06070 */
[----:B------:R-:W-:Y:S01]  /*1fd00*/  ISETP.GE.U32.AND P4, PT, R50, 0x7f000001, PT ;  /* 0x7f0000013200780c */ /* 0x000fe20003f86070 */
[----:B------:R-:W-:Y:S01]  /*1fd10*/  ISETP.GE.U32.AND P1, PT, R64, 0x7f000001, PT ;  /* 0x7f0000014000780c */ /* 0x000fe20003f26070 */
[----:B------:R-:W-:Y:S01]  /*1fd20*/  ISETP.GE.U32.AND P2, PT, R62, 0x7f000001, PT ;  /* 0x7f0000013e00780c */ /* 0x000fe20003f46070 */
[----:B------:R-:W-:Y:S02]  /*1fd30*/  IADD3 R230, PT, PT, R215, R214, RZ ;  /* 0x000000d6d7e67210 */ /* 0x000fe40007ffe0ff */
[----:B------:R-:W2:Y:S04]  /*1fd40*/  LDL R214, [R1+0x110] ;  /* 0x0001100001d67983 */ /* 0x000ea80000100800 */
[----:B------:R-:W-:-:S02]  /*1fd50*/  @P5 IADD3 R243, PT, PT, R243, -0x7f000001, RZ ;  /* 0x80fffffff3f35810 */ /* 0x000fc40007ffe0ff */
[----:B------:R-:W-:Y:S01]  /*1fd60*/  @P6 IADD3 R242, PT, PT, R242, -0x7f000001, RZ ;  /* 0x80fffffff2f26810 */ /* 0x000fe20007ffe0ff */
[----:B------:R-:W-:Y:S01]  /*1fd70*/  ISETP.GE.U32.AND P3, PT, R239, 0x7f000001, PT ;  /* 0x7f000001ef00780c */ /* 0x000fe20003f66070 */
[----:B------:R-:W-:Y:S02]  /*1fd80*/  @P0 IADD3 R245, PT, PT, R245, -0x7f000001, RZ ;  /* 0x80fffffff5f50810 */ /* 0x000fe40007ffe0ff */
[----:B------:R-:W-:Y:S02]  /*1fd90*/  @P4 IADD3 R50, PT, PT, R50, -0x7f000001, RZ ;  /* 0x80ffffff32324810 */ /* 0x000fe40007ffe0ff */
[----:B------:R-:W-:Y:S02]  /*1fda0*/  @P1 IADD3 R64, PT, PT, R64, -0x7f000001, RZ ;  /* 0x80ffffff40401810 */ /* 0x000fe40007ffe0ff */
[----:B------:R-:W-:Y:S02]  /*1fdb0*/  @P2 IADD3 R62, PT, PT, R62, -0x7f000001, RZ ;  /* 0x80ffffff3e3e2810 */ /* 0x000fe40007ffe0ff */
[----:B------:R-:W-:Y:S01]  /*1fdc0*/  IADD3 R243, PT, PT, R243, R242, RZ ;  /* 0x000000f2f3f37210 */ /* 0x000fe20007ffe0ff */
[----:B------:R-:W2:Y:S01]  /*1fdd0*/  LDL.64 R30, [R1+0x100] ;  /* 0x00010000011e7983 */ /* 0x000ea20000100a00 */
[----:B------:R-:W-:-:S02]  /*1fde0*/  IADD3 R242, PT, PT, R245, R50, RZ ;  /* 0x00000032f5f27210 */ /* 0x000fc40007ffe0ff */
[----:B0-----:R-:W-:Y:S01]  /*1fdf0*/  IADD3 R250, PT, PT, R64, R62, RZ ;  /* 0x0000003e40fa7210 */ /* 0x001fe20007ffe0ff */
[----:B------:R-:W3:Y:S04]  /*1fe00*/  LDL R50, [R1+0x114] ;  /* 0x0001140001327983 */ /* 0x000ee80000100800 */
[----:B------:R-:W3:Y:S04]  /*1fe10*/  LDL R64, [R1+0x118] ;  /* 0x0001180001407983 */ /* 0x000ee80000100800 */
[----:B------:R-:W3:Y:S01]  /*1fe20*/  LDL R62, [R1+0x11c] ;  /* 0x00011c00013e7983 */ /* 0x000ee20000100800 */
[----:B------:R-:W-:Y:S01]  /*1fe30*/  ISETP.GE.U32.AND P4, PT, R80, 0x7f000001, PT ;  /* 0x7f0000015000780c */ /* 0x000fe20003f86070 */
[----:B------:R-:W-:Y:S01]  /*1fe40*/  ISETP.GE.U32.AND P0, PT, R227, 0x7f000001, PT ;  /* 0x7f000001e300780c */ /* 0x000fe20003f06070 */
[----:B------:R-:W-:Y:S01]  /*1fe50*/  ISETP.GE.U32.AND P6, PT, R228, 0x7f000001, PT ;  /* 0x7f000001e400780c */ /* 0x000fe20003fc6070 */
[----:B------:R-:W-:Y:S01]  /*1fe60*/  ISETP.GE.U32.AND P5, PT, R247, 0x7f000001, PT ;  /* 0x7f000001f700780c */ /* 0x000fe20003fa6070 */
[----:B------:R-:W-:-:S09]  /*1fe70*/  @P3 IADD3 R239, PT, PT, R239, -0x7f000001, RZ ;  /* 0x80ffffffefef3810 */ /* 0x000fd20007ffe0ff */
[----:B------:R-:W-:Y:S01]  /*1fe80*/  @P4 IADD3 R80, PT, PT, R80, -0x7f000001, RZ ;  /* 0x80ffffff50504810 */ /* 0x000fe20007ffe0ff */
[----:B------:R-:W-:Y:S01]  /*1fe90*/  ISETP.GE.U32.AND P4, PT, R226, 0x7f000001, PT ;  /* 0x7f000001e200780c */ /* 0x000fe20003f86070 */
[----:B------:R-:W-:Y:S01]  /*1fea0*/  @P0 IADD3 R227, PT, PT, R227, -0x7f000001, RZ ;  /* 0x80ffffffe3e30810 */ /* 0x000fe20007ffe0ff */
[----:B------:R-:W-:Y:S01]  /*1feb0*/  ISETP.GE.U32.AND P0, PT, R53, 0x7f000001, PT ;  /* 0x7f0000013500780c */ /* 0x000fe20003f06070 */
[----:B------:R-:W-:Y:S01]  /*1fec0*/  @P6 IADD3 R228, PT, PT, R228, -0x7f000001, RZ ;  /* 0x80ffffffe4e46810 */ /* 0x000fe20007ffe0ff */
[----:B------:R-:W-:Y:S01]  /*1fed0*/  ISETP.GE.U32.AND P6, PT, R57, 0x7f000001, PT ;  /* 0x7f0000013900780c */ /* 0x000fe20003fc6070 */
[----:B------:R-:W-:Y:S01]  /*1fee0*/  IADD3 R220, PT, PT, R221, R220, RZ ;  /* 0x000000dcdddc7210 */ /* 0x000fe20007ffe0ff */
[----:B------:R-:W-:Y:S01]  /*1fef0*/  ISETP.GE.U32.AND P3, PT, R246, 0x7f000001, PT ;  /* 0x7f000001f600780c */ /* 0x000fe20003f66070 */
[----:B------:R-:W-:Y:S01]  /*1ff00*/  ISETP.GE.U32.AND P1, PT, R54, 0x7f000001, PT ;  /* 0x7f0000013600780c */ /* 0x000fe20003f26070 */
[----:B------:R-:W-:Y:S02]  /*1ff10*/  IADD3 R216, PT, PT, R217, R216, RZ ;  /* 0x000000d8d9d87210 */ /* 0x000fe40007ffe0ff */
[----:B------:R-:W-:-:S03]  /*1ff20*/  IADD3 R222, PT, PT, R223, R222, RZ ;  /* 0x000000dedfde7210 */ /* 0x000fc60007ffe0ff */
[----:B------:R-:W-:Y:S01]  /*1ff30*/  @P4 IADD3 R226, PT, PT, R226, -0x7f000001, RZ ;  /* 0x80ffffffe2e24810 */ /* 0x000fe20007ffe0ff */
        /* <DEDUP_REMOVED lines=9> */
[----:B------:R-:W-:Y:S01]  /*1ffd0*/  ISETP.GE.U32.AND P3, PT, R56, 0x7f000001, PT ;  /* 0x7f0000013800780c */ /* 0x000fe20003f66070 */
[----:B------:R-:W-:Y:S01]  /*1ffe0*/  @P1 IADD3 R54, PT, PT, R54, -0x7f000001, RZ ;  /* 0x80ffffff36361810 */ /* 0x000fe20007ffe0ff */
[----:B------:R-:W-:Y:S01]  /*1fff0*/  ISETP.GE.U32.AND P1, PT, R153, 0x7f000001, PT ;  /* 0x7f0000019900780c */ /* 0x000fe20003f26070 */
[----:B------:R-:W-:Y:S01]  /*20000*/  @P4 IADD3 R220, PT, PT, R220, -0x7f000001, RZ ;  /* 0x80ffffffdcdc4810 */ /* 0x000fe20007ffe0ff */
[----:B------:R-:W-:Y:S01]  /*20010*/  ISETP.GE.U32.AND P4, PT, R230, 0x7f000001, PT ;  /* 0x7f000001e600780c */ /* 0x000fe20003f86070 */
[----:B------:R-:W-:Y:S01]  /*20020*/  @P0 IADD3 R216, PT, PT, R216, -0x7f000001, RZ ;  /* 0x80ffffffd8d80810 */ /* 0x000fe20007ffe0ff */
[----:B------:R-:W-:-:S03]  /*20030*/  ISETP.GE.U32.AND P0, PT, R244, 0x7f000001, PT ;  /* 0x7f000001f400780c */ /* 0x000fc60003f06070 */
[----:B------:R-:W-:Y:S02]  /*20040*/  @P6 IADD3 R222, PT, PT, R222, -0x7f000001, RZ ;  /* 0x80ffffffdede6810 */ /* 0x000fe40007ffe0ff */
[----:B------:R-:W-:Y:S01]  /*20050*/  @P5 IADD3 R225, PT, PT, R225, -0x7f000001, RZ ;  /* 0x80ffffffe1e15810 */ /* 0x000fe20007ffe0ff */
[----:B------:R-:W-:Y:S01]  /*20060*/  ISETP.GE.U32.AND P6, PT, R79, 0x7f000001, PT ;  /* 0x7f0000014f00780c */ /* 0x000fe20003fc6070 */
[----:B------:R-:W-:Y:S01]  /*20070*/  ISETP.GE.U32.AND P5, PT, R76, 0x7f000001, PT ;  /* 0x7f0000014c00780c */ /* 0x000fe20003fa6070 */
[----:B------:R-:W-:Y:S02]  /*20080*/  @P2 IADD3 R58, PT, PT, R58, -0x7f000001, RZ ;  /* 0x80ffffff3a3a2810 */ /* 0x000fe40007ffe0ff */
[----:B------:R-:W-:Y:S01]  /*20090*/  @P3 IADD3 R56, PT, PT, R56, -0x7f000001, RZ ;  /* 0x80ffffff38383810 */ /* 0x000fe20007ffe0ff */
[----:B------:R-:W-:Y:S01]  /*200a0*/  ISETP.GE.U32.AND P2, PT, R208, 0x7f000001, PT ;  /* 0x7f000001d000780c */ /* 0x000fe20003f46070 */
[----:B------:R-:W-:Y:S01]  /*200b0*/  ISETP.GE.U32.AND P3, PT, R209, 0x7f000001, PT ;  /* 0x7f000001d100780c */ /* 0x000fe20003f66070 */
[----:B------:R-:W-:Y:S01]  /*200c0*/  @P1 IADD3 R153, PT, PT, R153, -0x7f000001, RZ ;  /* 0x80ffffff99991810 */ /* 0x000fe20007ffe0ff */
[----:B------:R-:W-:Y:S01]  /*200d0*/  ISETP.GE.U32.AND P1, PT, R243, 0x7f000001, PT ;  /* 0x7f000001f300780c */ /* 0x000fe20003f26070 */
[----:B------:R-:W-:-:S02]  /*200e0*/  IADD3 R215, PT, PT, R58, R80, RZ ;  /* 0x000000503ad77210 */ /* 0x000fc40007ffe0ff */
[----:B------:R-:W-:Y:S01]  /*200f0*/  @P4 IADD3 R230, PT, PT, R230, -0x7f000001, RZ ;  /* 0x80ffffffe6e64810 */ /* 0x000fe20007ffe0ff */
[----:B------:R-:W-:Y:S01]  /*20100*/  ISETP.GE.U32.AND P4, PT, R242, 0x7f000001, PT ;  /* 0x7f000001f200780c */ /* 0x000fe20003f86070 */
[----:B------:R-:W-:Y:S01]  /*20110*/  @P0 IADD3 R244, PT, PT, R244, -0x7f000001, RZ ;  /* 0x80fffffff4f40810 */ /* 0x000fe20007ffe0ff */
[----:B------:R-:W-:Y:S01]  /*20120*/  ISETP.GE.U32.AND P0, PT, R215, 0x7f000001, PT ;  /* 0x7f000001d700780c */ /* 0x000fe20003f06070 */
[----:B------:R-:W-:Y:S02]  /*20130*/  @P6 IADD3 R79, PT, PT, R79, -0x7f000001, RZ ;  /* 0x80ffffff4f4f6810 */ /* 0x000fe40007ffe0ff */
        /* <DEDUP_REMOVED lines=9> */
[----:B------:R-:W-:Y:S01]  /*201d0*/  IMAD.WIDE.U32 R26, R76, UR9, RZ ;  /* 0x000000094c1a7c25 */ /* 0x000fe2000f8e00ff */
[----:B------:R-:W-:-:S02]  /*201e0*/  IADD3 R217, PT, PT, R57, R56, RZ ;  /* 0x0000003839d97210 */ /* 0x000fc40007ffe0ff */
[----:B------:R-:W-:Y:S02]  /*201f0*/  @P4 IADD3 R242, PT, PT, R242, -0x7f000001, RZ ;  /* 0x80fffffff2f24810 */ /* 0x000fe40007ffe0ff */
[----:B------:R-:W-:Y:S01]  /*20200*/  IADD3 R225, PT, PT, R225, R53, RZ ;  /* 0x00000035e1e17210 */ /* 0x000fe20007ffe0ff */
[----:B------:R-:W-:Y:S01]  /*20210*/  ISETP.GE.U32.AND P4, PT, R250, 0x7f000001, PT ;  /* 0x7f000001fa00780c */ /* 0x000fe20003f86070 */
[----:B------:R-:W-:Y:S01]  /*20220*/  IADD3 R246, PT, PT, R246, R247, RZ ;  /* 0x000000f7f6f67210 */ /* 0x000fe20007ffe0ff */
[----:B------:R-:W-:Y:S01]  /*20230*/  IMAD R53, R26, 0x7effffff, RZ ;  /* 0x7effffff1a357824 */ /* 0x000fe200078e02ff */
[----:B------:R-:W-:Y:S02]  /*20240*/  @P0 IADD3 R215, PT, PT, R215, -0x7f000001, RZ ;  /* 0x80ffffffd7d70810 */ /* 0x000fe40007ffe0ff */
[----:B------:R-:W-:Y:S01]  /*20250*/  IADD3 R218, PT, PT, R219, R218, RZ ;  /* 0x000000dadbda7210 */ /* 0x000fe20007ffe0ff */
[----:B------:R-:W-:Y:S01]  /*20260*/  ISETP.GE.U32.AND P0, PT, R217, 0x7f000001, PT ;  /* 0x7f000001d900780c */ /* 0x000fe20003f06070 */
[----:B------:R-:W-:Y:S01]  /*20270*/  IMAD.HI.U32 R27, R53, 0x7f000001, R26 ;  /* 0x7f000001351b7827 */ /* 0x000fe200078e001a */
[----:B------:R-:W-:Y:S01]  /*20280*/  @P6 IADD3 R49, PT, PT, R49, -0x7f000001, RZ ;  /* 0x80ffffff31316810 */ /* 0x000fe20007ffe0ff */
[----:B------:R-:W-:Y:S01]  /*20290*/  ISETP.GE.U32.AND P6, PT, R246, 0x7f000001, PT ;  /* 0x7f000001f600780c */ /* 0x000fe20003fc6070 */
[----:B------:R-:W-:-:S02]  /*202a0*/  @P2 IADD3 R211, PT, PT, R211, -0x7f000001, RZ ;  /* 0x80ffffffd3d32810 */ /* 0x000fc40007ffe0ff */
[----:B------:R-:W-:Y:S01]  /*202b0*/  @P3 IADD3 R240, PT, PT, R240, -0x7f000001, RZ ;  /* 0x80fffffff0f03810 */ /* 0x000fe20007ffe0ff */
[----:B------:R-:W-:Y:S01]  /*202c0*/  ISETP.GE.U32.AND P2, PT, R61, 0x7f000001, PT ;  /* 0x7f0000013d00780c */ /* 0x000fe20003f46070 */
[----:B------:R-:W-:Y:S01]  /*202d0*/  ISETP.GE.U32.AND P3, PT, R218, 0x7f000001, PT ;  /* 0x7f000001da00780c */ /* 0x000fe20003f66070 */
[----:B------:R-:W-:Y:S02]  /*202e0*/  @P1 IADD3 R70, PT, PT, R70, -0x7f000001, RZ ;  /* 0x80ffffff46461810 */ /* 0x000fe40007ffe0ff */
[----:B------:R-:W-:Y:S01]  /*202f0*/  @P5 IADD3 R72, PT, PT, R72, -0x7f000001, RZ ;  /* 0x80ffffff48485810 */ /* 0x000fe20007ffe0ff */
[----:B------:R-:W-:Y:S01]  /*20300*/  ISETP.GE.U32.AND P1, PT, R27, 0x7f000001, PT ;  /* 0x7f0000011b00780c */ /* 0x000fe20003f26070 */
[----:B------:R-:W-:Y:S01]  /*20310*/  @P4 IADD3 R250, PT, PT, R250, -0x7f000001, RZ ;  /* 0x80fffffffafa4810 */ /* 0x000fe20007ffe0ff */
[----:B------:R-:W-:Y:S01]  /*20320*/  ISETP.GE.U32.AND P4, PT, R206, 0x7f000001, PT ;  /* 0x7f000001ce00780c */ /* 0x000fe20003f86070 */
[----:B------:R-:W-:Y:S02]  /*20330*/  IADD3 R72, PT, PT, R215, R72, RZ ;  /* 0x00000048d7487210 */ /* 0x000fe40007ffe0ff */
[----:B------:R-:W-:Y:S01]  /*20340*/  @P0 IADD3 R217, PT, PT, R217, -0x7f000001, RZ ;  /* 0x80ffffffd9d90810 */ /* 0x000fe20007ffe0ff */
[----:B------:R-:W-:Y:S01]  /*20350*/  ISETP.GE.U32.AND P0, PT, R225, 0x7f000001, PT ;  /* 0x7f000001e100780c */ /* 0x000fe20003f06070 */
[----:B------:R-:W-:Y:S01]  /*20360*/  @P6 IADD3 R246, PT, PT, R246, -0x7f000001, RZ ;  /* 0x80fffffff6f66810 */ /* 0x000fe20007ffe0ff */
[----:B------:R-:W-:Y:S01]  /*20370*/  ISETP.GE.U32.AND P6, PT, R72, 0x7f000001, PT ;  /* 0x7f0000014800780c */ /* 0x000fe20003fc6070 */
[----:B------:R-:W-:-:S02]  /*20380*/  @P3 IADD3 R218, PT, PT, R218, -0x7f000001, RZ ;  /* 0x80ffffffdada3810 */ /* 0x000fc40007ffe0ff */
[----:B------:R-:W-:Y:S01]  /*20390*/  @P2 IADD3 R61, PT, PT, R61, -0x7f000001, RZ ;  /* 0x80ffffff3d3d2810 */ /* 0x000fe20007ffe0ff */
[----:B------:R-:W-:Y:S01]  /*203a0*/  ISETP.GE.U32.AND P5, PT, R59, 0x7f000001, PT ;  /* 0x7f0000013b00780c */ /* 0x000fe20003fa6070 */
[----:B------:R-:W-:Y:S01]  /*203b0*/  ISETP.GE.U32.AND P3, PT, R207, 0x7f000001, PT ;  /* 0x7f000001cf00780c */ /* 0x000fe20003f66070 */
[----:B------:R-:W-:Y:S01]  /*203c0*/  ISETP.GE.U32.AND P2, PT, R210, 0x7f000001, PT ;  /* 0x7f000001d200780c */ /* 0x000fe20003f46070 */
[----:B------:R-:W-:Y:S02]  /*203d0*/  @P1 IADD3 R27, PT, PT, R27, -0x7f000001, RZ ;  /* 0x80ffffff1b1b1810 */ /* 0x000fe40007ffe0ff */
[----:B------:R-:W-:Y:S01]  /*203e0*/  @P4 IADD3 R206, PT, PT, R206, -0x7f000001, RZ ;  /* 0x80ffffffcece4810 */ /* 0x000fe20007ffe0ff */
[----:B------:R-:W-:Y:S01]  /*203f0*/  ISETP.GE.U32.AND P1, PT, R75, 0x7f000001, PT ;  /* 0x7f0000014b00780c */ /* 0x000fe20003f26070 */
[----:B------:R-:W-:Y:S01]  /*20400*/  ISETP.GE.U32.AND P4, PT, R73, 0x7f000001, PT ;  /* 0x7f0000014900780c */ /* 0x000fe20003f86070 */
[----:B------:R-:W-:Y:S01]  /*20410*/  IADD3 R218, PT, PT, R218, R27, RZ ;  /* 0x0000001bdada7210 */ /* 0x000fe20007ffe0ff */
[----:B------:R-:W-:Y:S01]  /*20420*/  IMAD.WIDE.U32 R26, R76, UR8, RZ ;  /* 0x000000084c1a7c25 */ /* 0x000fe2000f8e00ff */
[----:B------:R-:W-:-:S02]  /*20430*/  @P0 IADD3 R225, PT, PT, R225, -0x7f000001, RZ ;  /* 0x80ffffffe1e10810 */ /* 0x000fc40007ffe0ff */
[----:B------:R-:W-:Y:S02]  /*20440*/  IADD3 R219, PT, PT, R226, R54, RZ ;  /* 0x00000036e2db7210 */ /* 0x000fe40007ffe0ff */
[----:B------:R-:W-:Y:S02]  /*20450*/  IADD3 R53, PT, PT, R242, R49, RZ ;  /* 0x00000031f2357210 */ /* 0x000fe40007ffe0ff */
[----:B------:R-:W-:Y:S01]  /*20460*/  IADD3 R70, PT, PT, R217, R70, RZ ;  /* 0x00000046d9467210 */ /* 0x000fe20007ffe0ff */
[----:B------:R-:W-:Y:S01]  /*20470*/  ISETP.GE.U32.AND P0, PT, R182, 0x7f000001, PT ;  /* 0x7f000001b600780c */ /* 0x000fe20003f06070 */
[----:B------:R-:W-:Y:S01]  /*20480*/  @P6 IADD3 R72, PT, PT, R72, -0x7f000001, RZ ;  /* 0x80ffffff48486810 */ /* 0x000fe20007ffe0ff */
[----:B------:R-:W-:Y:S01]  /*20490*/  IMAD R49, R26, 0x7effffff, RZ ;  /* 0x7effffff1a317824 */ /* 0x000fe200078e02ff */
[----:B------:R-:W-:Y:S01]  /*204a0*/  ISETP.GE.U32.AND P6, PT, R218, 0x7f000001, PT ;  /* 0x7f000001da00780c */ /* 0x000fe20003fc6070 */
[----:B------:R-:W-:Y:S02]  /*204b0*/  @P5 IADD3 R59, PT, PT, R59, -0x7f000001, RZ ;  /* 0x80ffffff3b3b5810 */ /* 0x000fe40007ffe0ff */
[----:B------:R-:W-:-:S02]  /*204c0*/  @P3 IADD3 R207, PT, PT, R207, -0x7f000001, RZ ;  /* 0x80ffffffcfcf3810 */ /* 0x000fc40007ffe0ff */
[----:B------:R-:W-:Y:S02]  /*204d0*/  @P2 IADD3 R210, PT, PT, R210, -0x7f000001, RZ ;  /* 0x80ffffffd2d22810 */ /* 0x000fe40007ffe0ff */
[----:B------:R-:W-:Y:S01]  /*204e0*/  IADD3 R209, PT, PT, R220, R209, RZ ;  /* 0x000000d1dcd17210 */ /* 0x000fe20007ffe0ff */
[----:B------:R-:W-:Y:S01]  /*204f0*/  ISETP.GE.U32.AND P5, PT, R219, 0x7f000001, PT ;  /* 0x7f000001db00780c */ /* 0x000fe20003fa6070 */
        /* <DEDUP_REMOVED lines=8> */
[----:B------:R-:W-:-:S02]  /*20580*/  @P0 IADD3 R182, PT, PT, R182, -0x7f000001, RZ ;  /* 0x80ffffffb6b60810 */ /* 0x000fc40007ffe0ff */
[----:B------:R-:W-:Y:S01]  /*20590*/  IADD3 R230, PT, PT, R230, R79, RZ ;  /* 0x0000004fe6e67210 */ /* 0x000fe20007ffe0ff */
[----:B------:R-:W-:Y:S01]  /*205a0*/  ISETP.GE.U32.AND P0, PT, R57, 0x7f000001, PT ;  /* 0x7f0000013900780c */ /* 0x000fe20003f06070 */
[----:B------:R-:W-:Y:S02]  /*205b0*/  @P6 IADD3 R218, PT, PT, R218, -0x7f000001, RZ ;  /* 0x80ffffffdada6810 */ /* 0x000fe40007ffe0ff */
        /* <DEDUP_REMOVED lines=8> */
[----:B------:R-:W-:Y:S02]  /*20640*/  @P1 IADD3 R209, PT, PT, R209, -0x7f000001, RZ ;  /* 0x80ffffffd1d11810 */ /* 0x000fe40007ffe0ff */
[----:B------:R-:W-:Y:S01]  /*20650*/  @P4 IADD3 R56, PT, PT, R56, -0x7f000001, RZ ;  /* 0x80ffffff38384810 */ /* 0x000fe20007ffe0ff */
[----:B------:R-:W-:Y:S01]  /*20660*/  IMAD R49, R26, 0x7effffff, RZ ;  /* 0x7effffff1a317824 */ /* 0x000fe200078e02ff */
[----:B------:R-:W-:Y:S01]  /*20670*/  @P0 IADD3 R57, PT, PT, R57, -0x7f000001, RZ ;  /* 0x80ffffff39390810 */ /* 0x000fe20007ffe0ff */
[----:B------:R-:W-:Y:S01]  /*20680*/  ISETP.GE.U32.AND P1, PT, R206, 0x7f000001, PT ;  /* 0x7f000001ce00780c */ /* 0x000fe20003f26070 */
[----:B------:R-:W-:Y:S01]  /*20690*/  ISETP.GE.U32.AND P0, PT, R210, 0x7f000001, PT ;  /* 0x7f000001d200780c */ /* 0x000fe20003f06070 */
[----:B------:R-:W-:Y:S01]  /*206a0*/  IMAD.HI.U32 R26, R49, 0x7f000001, R26 ;  /* 0x7f000001311a7827 */ /* 0x000fe200078e001a */
[----:B------:R-:W-:-:S02]  /*206b0*/  IADD3 R209, PT, PT, R209, R56, RZ ;  /* 0x00000038d1d17210 */ /* 0x000fc40007ffe0ff */
[----:B------:R-:W-:Y:S02]  /*206c0*/  IADD3 R153, PT, PT, R216, R153, RZ ;  /* 0x00000099d8997210 */ /* 0x000fe40007ffe0ff */
[----:B------:R-:W-:Y:S02]  /*206d0*/  @P3 IADD3 R83, PT, PT, R83, -0x7f000001, RZ ;  /* 0x80ffffff53533810 */ /* 0x000fe40007ffe0ff */
[----:B------:R-:W-:Y:S01]  /*206e0*/  @P2 IADD3 R230, PT, PT, R230, -0x7f000001, RZ ;  /* 0x80ffffffe6e62810 */ /* 0x000fe20007ffe0ff */
[----:B------:R-:W-:Y:S01]  /*206f0*/  ISETP.GE.U32.AND P2, PT, R26, 0x7f000001, PT ;  /* 0x7f0000011a00780c */ /* 0x000fe20003f46070 */
[----:B------:R-:W-:Y:S01]  /*20700*/  ISETP.GE.U32.AND P3, PT, R209, 0x7f000001, PT ;  /* 0x7f000001d100780c */ /* 0x000fe20003f66070 */
[----:B------:R-:W-:Y:S01]  /*20710*/  ISETP.GE.U32.AND P6, PT, R153, 0x7f000001, PT ;  /* 0x7f0000019900780c */ /* 0x000fe20003fc6070 */
[----:B------:R-:W-:Y:S01]  /*20720*/  ISETP.GE.U32.AND P4, PT, R81, 0x7f000001, PT ;  /* 0x7f0000015100780c */ /* 0x000fe20003f86070 */
[----:B------:R-:W-:Y:S01]  /*20730*/  IADD3 R57, PT, PT, R57, R182, RZ ;  /* 0x000000b639397210 */ /* 0x000fe20007ffe0ff */
[----:B------:R-:W-:Y:S01]  /*20740*/  ISETP.GE.U32.AND P5, PT, R78, 0x7f000001, PT ;  /* 0x7f0000014e00780c */ /* 0x000fe20003fa6070 */
[----:B------:R-:W-:-:S02]  /*20750*/  @P1 IADD3 R206, PT, PT, R206, -0x7f000001, RZ ;  /* 0x80ffffffcece1810 */ /* 0x000fc40007ffe0ff */
[----:B------:R-:W-:Y:S01]  /*20760*/  @P0 IADD3 R210, PT, PT, R210, -0x7f000001, RZ ;  /* 0x80ffffffd2d20810 */ /* 0x000fe20007ffe0ff */
[----:B------:R-:W-:Y:S01]  /*20770*/  ISETP.GE.U32.AND P0, PT, R57, 0x7f000001, PT ;  /* 0x7f0000013900780c */ /* 0x000fe20003f06070 */
[----:B------:R-:W-:Y:S02]  /*20780*/  IADD3 R72, PT, PT, R72, R207, RZ ;  /* 0x000000cf48487210 */ /* 0x000fe40007ffe0ff */
[----:B------:R-:W-:Y:S02]  /*20790*/  IADD3 R70, PT, PT, R70, R75, RZ ;  /* 0x0000004b46467210 */ /* 0x000fe40007ffe0ff */
[----:B------:R-:W-:Y:S02]  /*207a0*/  IADD3 R73, PT, PT, R206, R73, RZ ;  /* 0x00000049ce497210 */ /* 0x000fe40007ffe0ff */
[----:B------:R-:W-:Y:S02]  /*207b0*/  @P2 IADD3 R26, PT, PT, R26, -0x7f000001, RZ ;  /* 0x80ffffff1a1a2810 */ /* 0x000fe40007ffe0ff */
[----:B------:R-:W-:Y:S01]  /*207c0*/  @P3 IADD3 R209, PT, PT, R209, -0x7f000001, RZ ;  /* 0x80ffffffd1d13810 */ /* 0x000fe20007ffe0ff */
[----:B------:R-:W-:Y:S01]  /*207d0*/  ISETP.GE.U32.AND P1, PT, R72, 0x7f000001, PT ;  /* 0x7f0000014800780c */ /* 0x000fe20003f26070 */
[----:B------:R-:W-:-:S02]  /*207e0*/  @P6 IADD3 R153, PT, PT, R153, -0x7f000001, RZ ;  /* 0x80ffffff99996810 */ /* 0x000fc40007ffe0ff */
[----:B------:R-:W-:Y:S01]  /*207f0*/  @P4 IADD3 R81, PT, PT, R81, -0x7f000001, RZ ;  /* 0x80ffffff51514810 */ /* 0x000fe20007ffe0ff */
[----:B------:R-:W-:Y:S01]  /*20800*/  ISETP.GE.U32.AND P6, PT, R70, 0x7f000001, PT ;  /* 0x7f0000014600780c */ /* 0x000fe20003fc6070 */
[----:B------:R-:W-:Y:S01]  /*20810*/  ISETP.GE.U32.AND P4, PT, R82, 0x7f000001, PT ;  /* 0x7f0000015200780c */ /* 0x000fe20003f86070 */
[----:B------:R-:W-:Y:S01]  /*20820*/  ISETP.GE.U32.AND P3, PT, R73, 0x7f000001, PT ;  /* 0x7f0000014900780c */ /* 0x000fe20003f66070 */
[----:B------:R-:W-:Y:S02]  /*20830*/  IADD3 R209, PT, PT, R209, R26, RZ ;  /* 0x0000001ad1d17210 */ /* 0x000fe40007ffe0ff */
[----:B------:R-:W-:Y:S01]  /*20840*/  @P5 IADD3 R78, PT, PT, R78, -0x7f000001, RZ ;  /* 0x80ffffff4e4e5810 */ /* 0x000fe20007ffe0ff */
[----:B------:R-:W-:Y:S01]  /*20850*/  IMAD.WIDE.U32 R26, R218, UR8, RZ ;  /* 0x00000008da1a7c25 */ /* 0x000fe2000f8e00ff */
[----:B------:R-:W-:Y:S01]  /*20860*/  ISETP.GE.U32.AND P5, PT, R71, 0x7f000001, PT ;  /* 0x7f0000014700780c */ /* 0x000fe20003fa6070 */
[----:B------:R-:W-:Y:S02]  /*20870*/  IADD3 R54, PT, PT, R246, R59, RZ ;  /* 0x0000003bf6367210 */ /* 0x000fe40007ffe0ff */
[----:B------:R-:W-:Y:S01]  /*20880*/  @P0 IADD3 R57, PT, PT, R57, -0x7f000001, RZ ;  /* 0x80ffffff39390810 */ /* 0x000fe20007ffe0ff */
[----:B------:R-:W-:Y:S01]  /*20890*/  IMAD R59, R26, 0x7effffff, RZ ;  /* 0x7effffff1a3b7824 */ /* 0x000fe200078e02ff */
[----:B------:R-:W-:-:S02]  /*208a0*/  IADD3 R78, PT, PT, R153, R78, RZ ;  /* 0x0000004e994e7210 */ /* 0x000fc40007ffe0ff */
[----:B------:R-:W-:Y:S02]  /*208b0*/  @P1 IADD3 R72, PT, PT, R72, -0x7f000001, RZ ;  /* 0x80ffffff48481810 */ /* 0x000fe40007ffe0ff */
[----:B------:R-:W-:Y:S01]  /*208c0*/  IADD3 R57, PT, PT, R57, R56, RZ ;  /* 0x0000003839397210 */ /* 0x000fe20007ffe0ff */
[----:B------:R-:W-:Y:S01]  /*208d0*/  IMAD.HI.U32 R80, R59, 0x7f000001, R26 ;  /* 0x7f0000013b507827 */ /* 0x000fe200078e001a */
        /* <DEDUP_REMOVED lines=9> */
[----:B------:R-:W-:Y:S01]  /*20970*/  ISETP.GE.U32.AND P5, PT, R78, 0x7f000001, PT ;  /* 0x7f0000014e00780c */ /* 0x000fe20003fa6070 */
[----:B------:R-:W-:Y:S01]  /*20980*/  ISETP.GE.U32.AND P1, PT, R157, 0x7f000001, PT ;  /* 0x7f0000019d00780c */ /* 0x000fe20003f26070 */
[----:B------:R-:W-:Y:S01]  /*20990*/  IMAD.WIDE.U32 R76, R76, UR7, RZ ;  /* 0x000000074c4c7c25 */ /* 0x000fe2000f8e00ff */
[----:B------:R-:W-:-:S03]  /*209a0*/  IADD3 R81, PT, PT, R70, R81, RZ ;  /* 0x0000005146517210 */ /* 0x000fc60007ffe0ff */
[----:B------:R-:W-:Y:S02]  /*209b0*/  IMAD R27, R76, 0x7effffff, RZ ;  /* 0x7effffff4c1b7824 */ /* 0x000fe400078e02ff */
[----:B------:R-:W-:Y:S01]  /*209c0*/  ISETP.GE.U32.AND P0, PT, R81, 0x7f000001, PT ;  /* 0x7f0000015100780c */ /* 0x000fe20003f06070 */
[----:B------:R-:W-:Y:S01]  /*209d0*/  IADD3 R71, PT, PT, R210, R71, RZ ;  /* 0x00000047d2477210 */ /* 0x000fe20007ffe0ff */
[----:B------:R-:W-:Y:S01]  /*209e0*/  IMAD.HI.U32 R76, R27, 0x7f000001, R76 ;  /* 0x7f0000011b4c7827 */ /* 0x000fe200078e004c */
[----:B------:R-:W-:Y:S02]  /*209f0*/  @P6 IADD3 R209, PT, PT, R209, -0x7f000001, RZ ;  /* 0x80ffffffd1d16810 */ /* 0x000fe40007ffe0ff */
[----:B------:R-:W-:Y:S02]  /*20a00*/  @P3 IADD3 R57, PT, PT, R57, -0x7f000001, RZ ;  /* 0x80ffffff39393810 */ /* 0x000fe40007ffe0ff */
        /* <DEDUP_REMOVED lines=8> */
[----:B------:R-:W-:Y:S02]  /*20a90*/  IADD3 R70, PT, PT, R57, R80, RZ ;  /* 0x0000005039467210 */ /* 0x000fe40007ffe0ff */
[----:B------:R-:W-:Y:S02]  /*20aa0*/  IADD3 R73, PT, PT, R73, R82, RZ ;  /* 0x0000005249497210 */ /* 0x000fe40007ffe0ff */
[----:B------:R-:W-:Y:S01]  /*20ab0*/  @P0 IADD3 R81, PT, PT, R81, -0x7f000001, RZ ;  /* 0x80ffffff51510810 */ /* 0x000fe20007ffe0ff */
[----:B------:R-:W-:Y:S01]  /*20ac0*/  IMAD R59, R26, 0x7effffff, RZ ;  /* 0x7effffff1a3b7824 */ /* 0x000fe200078e02ff */
[----:B------:R-:W-:Y:S01]  /*20ad0*/  ISETP.GE.U32.AND P0, PT, R70, 0x7f000001, PT ;  /* 0x7f0000014600780c */ /* 0x000fe20003f06070 */
[----:B------:R-:W-:-:S02]  /*20ae0*/  ISETP.GE.U32.AND P4, PT, R73, 0x7f000001, PT ;  /* 0x7f0000014900780c */ /* 0x000fc40003f86070 */
[----:B------:R-:W-:Y:S01]  /*20af0*/  IMAD.HI.U32 R75, R59, 0x7f000001, R26 ;  /* 0x7f0000013b4b7827 */ /* 0x000fe200078e001a */
[----:B------:R-:W-:-:S03]  /*20b00*/  @P5 IADD3 R49, PT, PT, R49, -0x7f000001, RZ ;  /* 0x80ffffff31315810 */ /* 0x000fc60007ffe0ff */
[----:B------:R-:W-:Y:S01]  /*20b10*/  IMAD.WIDE.U32 R26, R218, UR7, RZ ;  /* 0x00000007da1a7c25 */ /* 0x000fe2000f8e00ff */
[----:B------:R-:W-:Y:S02]  /*20b20*/  @P2 IADD3 R76, PT, PT, R76, -0x7f000001, RZ ;  /* 0x80ffffff4c4c2810 */ /* 0x000fe40007ffe0ff */
[----:B------:R-:W-:Y:S01]  /*20b30*/  @P1 IADD3 R71, PT, PT, R71, -0x7f000001, RZ ;  /* 0x80ffffff47471810 */ /* 0x000fe20007ffe0ff */
[----:B------:R-:W-:Y:S01]  /*20b40*/  IMAD R59, R26, 0x7effffff, RZ ;  /* 0x7effffff1a3b7824 */ /* 0x000fe200078e02ff */
[----:B------:R-:W-:Y:S02]  /*20b50*/  IADD3 R81, PT, PT, R81, R84, RZ ;  /* 0x0000005451517210 */ /* 0x000fe40007ffe0ff */
[----:B------:R-:W-:Y:S01]  /*20b60*/  IADD3 R57, PT, PT, R49, R76, RZ ;  /* 0x0000004c31397210 */ /* 0x000fe20007ffe0ff */
[----:B------:R-:W-:Y:S01]  /*20b70*/  ISETP.GE.U32.AND P3, PT, R75, 0x7f000001, PT ;  /* 0x7f0000014b00780c */ /* 0x000fe20003f66070 */
[----:B------:R-:W-:Y:S01]  /*20b80*/  IMAD.HI.U32 R59, R59, 0x7f000001, R26 ;  /* 0x7f0000013b3b7827 */ /* 0x000fe200078e001a */
[----:B------:R-:W-:-:S02]  /*20b90*/  IADD3 R49, PT, PT, R71, R56, RZ ;  /* 0x0000003847317210 */ /* 0x000fc40007ffe0ff */
[----:B------:R-:W-:Y:S01]  /*20ba0*/  @P0 IADD3 R70, PT, PT, R70, -0x7f000001, RZ ;  /* 0x80ffffff46460810 */ /* 0x000fe20007ffe0ff */
[----:B--2---:R-:W-:Y:S01]  /*20bb0*/  ISETP.GE.U32.AND P0, PT, R131, R60, PT ;  /* 0x0000003c8300720c */ /* 0x004fe20003f06070 */
[----:B------:R-:W-:Y:S01]  /*20bc0*/  IMAD.WIDE.U32 R26, R209, UR8, RZ ;  /* 0x00000008d11a7c25 */ /* 0x000fe2000f8e00ff */
[----:B------:R-:W-:Y:S01]  /*20bd0*/  ISETP.GE.U32.AND P5, PT, R81, 0x7f000001, PT ;  /* 0x7f0000015100780c */ /* 0x000fe20003fa6070 */
[----:B------:R-:W-:Y:S01]  /*20be0*/  @P4 IADD3 R73, PT, PT, R73, -0x7f000001, RZ ;  /* 0x80ffffff49494810 */ /* 0x000fe20007ffe0ff */
[----:B------:R-:W-:Y:S01]  /*20bf0*/  ISETP.GE.U32.AND P1, PT, R48, 0x7f000001, PT ;  /* 0x7f0000013000780c */ /* 0x000fe20003f26070 */
[----:B------:R-:W-:Y:S01]  /*20c00*/  ISETP.GE.U32.AND P4, PT, R49, 0x7f000001, PT ;  /* 0x7f0000013100780c */ /* 0x000fe20003f86070 */
[----:B------:R-:W-:Y:S01]  /*20c10*/  IMAD R71, R26, 0x7effffff, RZ ;  /* 0x7effffff1a477824 */ /* 0x000fe200078e02ff */
[----:B------:R-:W-:-:S03]  /*20c20*/  IADD3 R243, PT, PT, R243, R240, RZ ;  /* 0x000000f0f3f37210 */ /* 0x000fc60007ffe0ff */
[----:B------:R-:W-:Y:S01]  /*20c30*/  IMAD.HI.U32 R71, R71, 0x7f000001, R26 ;  /* 0x7f00000147477827 */ /* 0x000fe200078e001a */
[----:B------:R-:W-:Y:S02]  /*20c40*/  IADD3 R27, PT, PT, R131, -R60, RZ ;  /* 0x8000003c831b7210 */ /* 0x000fe40007ffe0ff */
[----:B------:R-:W-:Y:S02]  /*20c50*/  IADD3 R72, PT, PT, R78, R157, RZ ;  /* 0x0000009d4e487210 */ /* 0x000fe40007ffe0ff */
[----:B------:R-:W-:Y:S01]  /*20c60*/  @P3 IADD3 R75, PT, PT, R75, -0x7f000001, RZ ;  /* 0x80ffffff4b4b3810 */ /* 0x000fe20007ffe0ff */
[----:B------:R-:W-:Y:S01]  /*20c70*/  ISETP.GE.U32.AND P2, PT, R243, 0x7f000001, PT ;  /* 0x7f000001f300780c */ /* 0x000fe20003f46070 */
[----:B------:R-:W-:Y:S02]  /*20c80*/  @P5 IADD3 R81, PT, PT, R81, -0x7f000001, RZ ;  /* 0x80ffffff51515810 */ /* 0x000fe40007ffe0ff */
[----:B------:R-:W-:Y:S01]  /*20c90*/  @!P0 IADD3 R27, PT, PT, R27, 0x7f000001, RZ ;  /* 0x7f0000011b1b8810 */ /* 0x000fe20007ffe0ff */
[----:B------:R-:W-:Y:S01]  /*20ca0*/  ISETP.GE.U32.AND P5, PT, R72, 0x7f000001, PT ;  /* 0x7f0000014800780c */ /* 0x000fe20003fa6070 */
[----:B------:R-:W-:Y:S01]  /*20cb0*/  ISETP.GE.U32.AND P3, PT, R59, 0x7f000001, PT ;  /* 0x7f0000013b00780c */ /* 0x000fe20003f66070 */
[----:B------:R-:W-:-:S02]  /*20cc0*/  IADD3 R70, PT, PT, R70, R75, RZ ;  /* 0x0000004b46467210 */ /* 0x000fc40007ffe0ff */
[----:B------:R-:W-:Y:S02]  /*20cd0*/  @P1 IADD3 R48, PT, PT, R48, -0x7f000001, RZ ;  /* 0x80ffffff30301810 */ /* 0x000fe40007ffe0ff */
[----:B------:R-:W-:Y:S01]  /*20ce0*/  @P4 IADD3 R49, PT, PT, R49, -0x7f000001, RZ ;  /* 0x80ffffff31314810 */ /* 0x000fe20007ffe0ff */
[----:B------:R-:W-:Y:S01]  /*20cf0*/  ISETP.GE.U32.AND P1, PT, R57, 0x7f000001, PT ;  /* 0x7f0000013900780c */ /* 0x000fe20003f26070 */
[----:B------:R-:W-:Y:S01]  /*20d00*/  IMAD.WIDE.U32 R26, R2, R27, RZ ;  /* 0x0000001b021a7225 */ /* 0x000fe200078e00ff */
[----:B------:R-:W-:Y:S01]  /*20d10*/  ISETP.GE.U32.AND P0, PT, R70, 0x7f000001, PT ;  /* 0x7f0000014600780c */ /* 0x000fe20003f06070 */
[----:B------:R-:W-:Y:S02]  /*20d20*/  IADD3 R60, PT, PT, R49, R80, RZ ;  /* 0x00000050313c7210 */ /* 0x000fe40007ffe0ff */
[----:B------:R-:W-:Y:S01]  /*20d30*/  IMAD R49, R26, 0x7effffff, RZ ;  /* 0x7effffff1a317824 */ /* 0x000fe200078e02ff */
[----:B------:R-:W-:Y:S02]  /*20d40*/  IADD3 R58, PT, PT, R81, R56, RZ ;  /* 0x00000038513a7210 */ /* 0x000fe40007ffe0ff */
[----:B------:R-:W-:Y:S01]  /*20d50*/  @P2 IADD3 R243, PT, PT, R243, -0x7f000001, RZ ;  /* 0x80fffffff3f32810 */ /* 0x000fe20007ffe0ff */
[----:B------:R-:W-:Y:S01]  /*20d60*/  IMAD.HI.U32 R82, R49, 0x7f000001, R26 ;  /* 0x7f00000131527827 */ /* 0x000fe200078e001a */
[----:B------:R-:W-:-:S02]  /*20d70*/  @P5 IADD3 R72, PT, PT, R72, -0x7f000001, RZ ;  /* 0x80ffffff48485810 */ /* 0x000fc40007ffe0ff */
[----:B------:R-:W-:Y:S02]  /*20d80*/  @P3 IADD3 R59, PT, PT, R59, -0x7f000001, RZ ;  /* 0x80ffffff3b3b3810 */ /* 0x000fe40007ffe0ff */
[----:B------:R-:W-:Y:S01]  /*20d90*/  IADD3 R56, PT, PT, R73, R56, RZ ;  /* 0x0000003849387210 */ /* 0x000fe20007ffe0ff */
[----:B------:R-:W-:Y:S01]  /*20da0*/  ISETP.GE.U32.AND P3, PT, R60, 0x7f000001, PT ;  /* 0x7f0000013c00780c */ /* 0x000fe20003f66070 */
[----:B------:R-:W-:Y:S01]  /*20db0*/  ISETP.GE.U32.AND P5, PT, R71, 0x7f000001, PT ;  /* 0x7f0000014700780c */ /* 0x000fe20003fa6070 */
[----:B------:R-:W-:Y:S01]  /*20dc0*/  @P1 IADD3 R57, PT, PT, R57, -0x7f000001, RZ ;  /* 0x80ffffff39391810 */ /* 0x000fe20007ffe0ff */
[----:B------:R-:W-:Y:S01]  /*20dd0*/  ISETP.GE.U32.AND P1, PT, R82, 0x7f000001, PT ;  /* 0x7f0000015200780c */ /* 0x000fe20003f26070 */
[----:B------:R-:W-:Y:S01]  /*20de0*/  ISETP.GE.U32.AND P4, PT, R58, 0x7f000001, PT ;  /* 0x7f0000013a00780c */ /* 0x000fe20003f86070 */
[----:B------:R-:W-:Y:S01]  /*20df0*/  IADD3 R81, PT, PT, R243, R48, RZ ;  /* 0x00000030f3517210 */ /* 0x000fe20007ffe0ff */
[----:B------:R-:W-:Y:S01]  /*20e00*/  ISETP.GE.U32.AND P2, PT, R56, 0x7f000001, PT ;  /* 0x7f0000013800780c */ /* 0x000fe20003f46070 */
[----:B------:R-:W-:Y:S01]  /*20e10*/  IMAD.WIDE.U32 R48, R209, UR7, RZ ;  /* 0x00000007d1307c25 */ /* 0x000fe2000f8e00ff */
[----:B------:R-:W-:-:S02]  /*20e20*/  @P0 IADD3 R70, PT, PT, R70, -0x7f000001, RZ ;  /* 0x80ffffff46460810 */ /* 0x000fc40007ffe0ff */
[----:B------:R-:W-:Y:S01]  /*20e30*/  IADD3 R76, PT, PT, R57, R80, RZ ;  /* 0x00000050394c7210 */ /* 0x000fe20007ffe0ff */
[----:B------:R-:W-:Y:S02]  /*20e40*/  IMAD R57, R48, 0x7effffff, RZ ;  /* 0x7effffff30397824 */ /* 0x000fe400078e02ff */
[----:B------:R-:W-:Y:S01]  /*20e50*/  IMAD.WIDE.U32 R26, R70, UR9, RZ ;  /* 0x00000009461a7c25 */ /* 0x000fe2000f8e00ff */
[----:B------:R-:W-:Y:S02]  /*20e60*/  @P3 IADD3 R60, PT, PT, R60, -0x7f000001, RZ ;  /* 0x80ffffff3c3c3810 */ /* 0x000fe40007ffe0ff */
[----:B------:R-:W-:Y:S01]  /*20e70*/  @P5 IADD3 R71, PT, PT, R71, -0x7f000001, RZ ;  /* 0x80ffffff47475810 */ /* 0x000fe20007ffe0ff */
[----:B------:R-:W-:Y:S01]  /*20e80*/  IMAD.HI.U32 R84, R57, 0x7f000001, R48 ;  /* 0x7f00000139547827 */ /* 0x000fe200078e0030 */
[----:B------:R-:W-:-:S03]  /*20e90*/  @P1 IADD3 R82, PT, PT, R82, -0x7f000001, RZ ;  /* 0x80ffffff52521810 */ /* 0x000fc60007ffe0ff */
[----:B------:R-:W-:Y:S01]  /*20ea0*/  IMAD R57, R26, 0x7effffff, RZ ;  /* 0x7effffff1a397824 */ /* 0x000fe200078e02ff */
[----:B------:R-:W-:Y:S02]  /*20eb0*/  @P4 IADD3 R58, PT, PT, R58, -0x7f000001, RZ ;  /* 0x80ffffff3a3a4810 */ /* 0x000fe40007ffe0ff */
[----:B------:R-:W-:Y:S02]  /*20ec0*/  @P2 IADD3 R56, PT, PT, R56, -0x7f000001, RZ ;  /* 0x80ffffff38382810 */ /* 0x000fe40007ffe0ff */
[----:B------:R-:W-:Y:S01]  /*20ed0*/  IADD3 R73, PT, PT, R60, R71, RZ ;  /* 0x000000473c497210 */ /* 0x000fe20007ffe0ff */
[----:B------:R-:W-:-:S04]  /*20ee0*/  IMAD.HI.U32 R182, R57, 0x7f000001, R26 ;  /* 0x7f00000139b67827 */ /* 0x000fc800078e001a */
[----:B------:R-:W-:Y:S01]  /*20ef0*/  IMAD.WIDE.U32 R48, R70, UR8, RZ ;  /* 0x0000000846307c25 */ /* 0x000fe2000f8e00ff */
[----:B------:R-:W-:-:S03]  /*20f00*/  IADD3 R78, PT, PT, R58, R80, RZ ;  /* 0x000000503a4e7210 */ /* 0x000fc60007ffe0ff */
[----:B---3--:R-:W-:Y:S01]  /*20f10*/  IMAD.WIDE.U32 R26, R47, R82, RZ ;  /* 0x000000522f1a7225 */ /* 0x008fe200078e00ff */
[----:B------:R-:W-:Y:S02]  /*20f20*/  IADD3 R83, PT, PT, R230, R83, RZ ;  /* 0x00000053e6537210 */ /* 0x000fe40007ffe0ff */
[----:B------:R-:W-:Y:S02]  /*20f30*/  IADD3 R72, PT, PT, R72, R59, RZ ;  /* 0x0000003b48487210 */ /* 0x000fe40007ffe0ff */
[----:B------:R-:W-:Y:S01]  /*20f40*/  IADD3 R80, PT, PT, R56, R80, RZ ;  /* 0x0000005038507210 */ /* 0x000fe20007ffe0ff */
[----:B------:R-:W-:Y:S01]  /*20f50*/  ISETP.GE.U32.AND P3, PT, R73, 0x7f000001, PT ;  /* 0x7f0000014900780c */ /* 0x000fe20003f66070 */
[----:B------:R-:W-:Y:S01]  /*20f60*/  IMAD R75, R48, 0x7effffff, RZ ;  /* 0x7effffff304b7824 */ /* 0x000fe200078e02ff */
[----:B------:R-:W-:Y:S01]  /*20f70*/  ISETP.GE.U32.AND P4, PT, R182, 0x7f000001, PT ;  /* 0x7f000001b600780c */ /* 0x000fe20003f86070 */
[----:B----4-:R-:W-:-:S04]  /*20f80*/  IMAD.WIDE.U32 R56, R65, R82, RZ ;  /* 0x0000005241387225 */ /* 0x010fc800078e00ff */
[----:B------:R-:W-:-:S04]  /*20f90*/  IMAD.WIDE.U32 R58, R67, R82, RZ ;  /* 0x00000052433a7225 */ /* 0x000fc800078e00ff */
[----:B------:R-:W-:Y:S01]  /*20fa0*/  IMAD R47, R26, 0x7effffff, RZ ;  /* 0x7effffff1a2f7824 */ /* 0x000fe200078e02ff */
[----:B------:R-:W-:Y:S01]  /*20fb0*/  ISETP.GE.U32.AND P2, PT, R80, 0x7f000001, PT ;  /* 0x7f0000015000780c */ /* 0x000fe20003f46070 */
[----:B------:R-:W-:Y:S01]  /*20fc0*/  IMAD.HI.U32 R60, R75, 0x7f000001, R48 ;  /* 0x7f0000014b3c7827 */ /* 0x000fe200078e0030 */
[----:B------:R-:W-:-:S03]  /*20fd0*/  ISETP.GE.U32.AND P0, PT, R83, 0x7f000001, PT ;  /* 0x7f0000015300780c */ /* 0x000fc60003f06070 */
[----:B------:R-:W-:Y:S02]  /*20fe0*/  IMAD R65, R56, 0x7effffff, RZ ;  /* 0x7effffff38417824 */ /* 0x000fe400078e02ff */
[----:B------:R-:W-:Y:S02]  /*20ff0*/  IMAD R67, R58, 0x7effffff, RZ ;  /* 0x7effffff3a437824 */ /* 0x000fe400078e02ff */
[----:B------:R-:W-:-:S04]  /*21000*/  IMAD.HI.U32 R49, R47, 0x7f000001, R26 ;  /* 0x7f0000012f317827 */ /* 0x000fc800078e001a */
[----:B------:R-:W-:-:S04]  /*21010*/  IMAD.WIDE.U32 R26, R213, R82, RZ ;  /* 0x00000052d51a7225 */ /* 0x000fc800078e00ff */
[----:B------:R-:W-:Y:S01]  /*21020*/  IMAD.HI.U32 R65, R65, 0x7f000001, R56 ;  /* 0x7f00000141417827 */ /* 0x000fe200078e0038 */
[----:B------:R-:W-:Y:S01]  /*21030*/  @P3 IADD3 R73, PT, PT, R73, -0x7f000001, RZ ;  /* 0x80ffffff49493810 */ /* 0x000fe20007ffe0ff */
[----:B------:R-:W2:Y:S02]  /*21040*/  LDG.E R57, desc[UR12][R4.64+0xc0] ;  /* 0x0000c00c04397981 */ /* 0x000ea4000c1e1900 */
[----:B------:R-:W-:Y:S01]  /*21050*/  IMAD.HI.U32 R59, R67, 0x7f000001, R58 ;  /* 0x7f000001433b7827 */ /* 0x000fe200078e003a */
[----:B------:R-:W-:-:S03]  /*21060*/  @P4 IADD3 R182, PT, PT, R182, -0x7f000001, RZ ;  /* 0x80ffffffb6b64810 */ /* 0x000fc60007ffe0ff */
[----:B------:R-:W-:Y:S01]  /*21070*/  IMAD R47, R26, 0x7effffff, RZ ;  /* 0x7effffff1a2f7824 */ /* 0x000fe200078e02ff */
[----:B------:R-:W-:Y:S01]  /*21080*/  ISETP.GE.U32.AND P1, PT, R84, 0x7f000001, PT ;  /* 0x7f0000015400780c */ /* 0x000fe20003f26070 */
[----:B------:R-:W-:Y:S01]  /*21090*/  ISETP.GE.U32.AND P4, PT, R65, 0x7f000001, PT ;  /* 0x7f0000014100780c */ /* 0x000fe20003f86070 */
[----:B------:R-:W-:Y:S01]  /*210a0*/  ISETP.GE.U32.AND P3, PT, R59, 0x7f000001, PT ;  /* 0x7f0000013b00780c */ /* 0x000fe20003f66070 */
[----:B------:R-:W-:Y:S01]  /*210b0*/  IMAD.HI.U32 R27, R47, 0x7f000001, R26 ;  /* 0x7f0000012f1b7827 */ /* 0x000fe200078e001a */
[----:B------:R-:W-:Y:S02]  /*210c0*/  @P2 IADD3 R80, PT, PT, R80, -0x7f000001, RZ ;  /* 0x80ffffff50502810 */ /* 0x000fe40007ffe0ff */
[----:B------:R-:W-:Y:S01]  /*210d0*/  @P0 IADD3 R83, PT, PT, R83, -0x7f000001, RZ ;  /* 0x80ffffff53530810 */ /* 0x000fe20007ffe0ff */
[----:B------:R-:W-:Y:S01]  /*210e0*/  ISETP.GE.U32.AND P5, PT, R49, 0x7f000001, PT ;  /* 0x7f0000013100780c */ /* 0x000fe20003fa6070 */
[----:B------:R-:W-:Y:S01]  /*210f0*/  ISETP.GE.U32.AND P0, PT, R27, 0x7f000001, PT ;  /* 0x7f0000011b00780c */ /* 0x000fe20003f06070 */
[----:B------:R-:W-:-:S02]  /*21100*/  IADD3 R67, PT, PT, R80, R71, RZ ;  /* 0x0000004750437210 */ /* 0x000fc40007ffe0ff */
[----:B------:R-:W-:Y:S02]  /*21110*/  IADD3 R58, PT, PT, R73, R182, RZ ;  /* 0x000000b6493a7210 */ /* 0x000fe40007ffe0ff */
[----:B------:R-:W-:Y:S02]  /*21120*/  @P1 IADD3 R84, PT, PT, R84, -0x7f000001, RZ ;  /* 0x80ffffff54541810 */ /* 0x000fe40007ffe0ff */
[----:B------:R-:W-:Y:S02]  /*21130*/  @P4 IADD3 R65, PT, PT, R65, -0x7f000001, RZ ;  /* 0x80ffffff41414810 */ /* 0x000fe40007ffe0ff */
[----:B------:R-:W-:Y:S01]  /*21140*/  @P3 IADD3 R59, PT, PT, R59, -0x7f000001, RZ ;  /* 0x80ffffff3b3b3810 */ /* 0x000fe20007ffe0ff */
[----:B------:R-:W-:Y:S01]  /*21150*/  ISETP.GE.U32.AND P2, PT, R67, 0x7f000001, PT ;  /* 0x7f0000014300780c */ /* 0x000fe20003f46070 */
[----:B------:R-:W-:Y:S01]  /*21160*/  ISETP.GE.U32.AND P1, PT, R58, 0x7f000001, PT ;  /* 0x7f0000013a00780c */ /* 0x000fe20003f26070 */
[----:B------:R-:W-:Y:S01]  /*21170*/  ISETP.GE.U32.AND P4, PT, R72, 0x7f000001, PT ;  /* 0x7f0000014800780c */ /* 0x000fe20003f86070 */
[----:B------:R-:W-:Y:S01]  /*21180*/  ISETP.GE.U32.AND P3, PT, R76, 0x7f000001, PT ;  /* 0x7f0000014c00780c */ /* 0x000fe20003f66070 */
[----:B------:R-:W-:-:S02]  /*21190*/  @P5 IADD3 R49, PT, PT, R49, -0x7f000001, RZ ;  /* 0x80ffffff31315810 */ /* 0x000fc40007ffe0ff */
[----:B------:R-:W-:Y:S02]  /*211a0*/  @P0 IADD3 R27, PT, PT, R27, -0x7f000001, RZ ;  /* 0x80ffffff1b1b0810 */ /* 0x000fe40007ffe0ff */
[----:B------:R-:W-:Y:S02]  /*211b0*/  IADD3 R56, PT, PT, R65, R50, RZ ;  /* 0x0000003241387210 */ /* 0x000fe40007ffe0ff */
[----:B------:R-:W-:Y:S02]  /*211c0*/  IADD3 R64, PT, PT, R59, R64, RZ ;  /* 0x000000403b407210 */ /* 0x000fe40007ffe0ff */
[----:B------:R-:W-:Y:S02]  /*211d0*/  IADD3 R214, PT, PT, R49, R214, RZ ;  /* 0x000000d631d67210 */ /* 0x000fe40007ffe0ff */
[----:B------:R-:W-:Y:S02]  /*211e0*/  IADD3 R62, PT, PT, R27, R62, RZ ;  /* 0x0000003e1b3e7210 */ /* 0x000fe40007ffe0ff */
[----:B------:R-:W-:-:S02]  /*211f0*/  @P2 IADD3 R67, PT, PT, R67, -0x7f000001, RZ ;  /* 0x80ffffff43432810 */ /* 0x000fc40007ffe0ff */
[----:B------:R-:W-:Y:S02]  /*21200*/  @P1 IADD3 R58, PT, PT, R58, -0x7f000001, RZ ;  /* 0x80ffffff3a3a1810 */ /* 0x000fe40007ffe0ff */
[----:B------:R-:W-:Y:S02]  /*21210*/  @P4 IADD3 R72, PT, PT, R72, -0x7f000001, RZ ;  /* 0x80ffffff48484810 */ /* 0x000fe40007ffe0ff */
[----:B------:R-:W-:Y:S01]  /*21220*/  @P3 IADD3 R76, PT, PT, R76, -0x7f000001, RZ ;  /* 0x80ffffff4c4c3810 */ /* 0x000fe20007ffe0ff */
[----:B------:R-:W-:Y:S01]  /*21230*/  ISETP.GE.U32.AND P1, PT, R214, 0x7f000001, PT ;  /* 0x7f000001d600780c */ /* 0x000fe20003f26070 */
[----:B------:R-:W-:Y:S01]  /*21240*/  ISETP.GE.U32.AND P2, PT, R56, 0x7f000001, PT ;  /* 0x7f0000013800780c */ /* 0x000fe20003f46070 */
[----:B------:R-:W-:Y:S01]  /*21250*/  ISETP.GE.U32.AND P3, PT, R64, 0x7f000001, PT ;  /* 0x7f0000014000780c */ /* 0x000fe20003f66070 */
[----:B------:R-:W-:Y:S01]  /*21260*/  ISETP.GE.U32.AND P4, PT, R62, 0x7f000001, PT ;  /* 0x7f0000013e00780c */ /* 0x000fe20003f86070 */
[----:B------:R-:W-:Y:S01]  /*21270*/  ISETP.GE.U32.AND P5, PT, R60, 0x7f000001, PT ;  /* 0x7f0000013c00780c */ /* 0x000fe20003fa6070 */
[----:B------:R-:W-:Y:S01]  /*21280*/  ISETP.GE.U32.AND P6, PT, R78, 0x7f000001, PT ;  /* 0x7f0000014e00780c */ /* 0x000fe20003fc6070 */
[----:B------:R-:W-:Y:S01]  /*21290*/  IMAD.WIDE.U32 R26, R58, UR9, RZ ;  /* 0x000000093a1a7c25 */ /* 0x000fe2000f8e00ff */
[----:B------:R0:W-:Y:S04]  /*212a0*/  STL [R1+0x110], R214 ;  /* 0x000110d601007387 */ /* 0x0001e80000100800 */
[----:B------:R1:W-:Y:S04]  /*212b0*/  STL [R1+0x114], R56 ;  /* 0x0001143801007387 */ /* 0x0003e80000100800 */
[----:B------:R3:W-:Y:S01]  /*212c0*/  STL [R1+0x118], R64 ;  /* 0x0001184001007387 */ /* 0x0007e20000100800 */
[----:B0-----:R-:W-:-:S03]  /*212d0*/  @P1 IADD3 R214, PT, PT, R214, -0x7f000001, RZ ;  /* 0x80ffffffd6d61810 */ /* 0x001fc60007ffe0ff */
[----:B------:R0:W-:Y:S01]  /*212e0*/  STL [R1+0x11c], R62 ;  /* 0x00011c3e01007387 */ /* 0x0001e20000100800 */
[----:B-1----:R-:W-:Y:S02]  /*212f0*/  @P2 IADD3 R56, PT, PT, R56, -0x7f000001, RZ ;  /* 0x80ffffff38382810 */ /* 0x002fe40007ffe0ff */
[----:B------:R-:W-:Y:S02]  /*21300*/  @P5 IADD3 R60, PT, PT, R60, -0x7f000001, RZ ;  /* 0x80ffffff3c3c5810 */ /* 0x000fe40007ffe0ff */
[----:B---3--:R-:W-:Y:S01]  /*21310*/  @P3 IADD3 R64, PT, PT, R64, -0x7f000001, RZ ;  /* 0x80ffffff40403810 */ /* 0x008fe20007ffe0ff */
[----:B------:R-:W-:Y:S01]  /*21320*/  IMAD R47, R26, 0x7effffff, RZ ;  /* 0x7effffff1a2f7824 */ /* 0x000fe200078e02ff */
[----:B0-----:R-:W-:Y:S01]  /*21330*/  @P4 IADD3 R62, PT, PT, R62, -0x7f000001, RZ ;  /* 0x80ffffff3e3e4810 */ /* 0x001fe20007ffe0ff */
[----:B------:R-:W-:Y:S01]  /*21340*/  STL [R1+0x110], R214 ;  /* 0x000110d601007387 */ /* 0x000fe20000100800 */
[----:B------:R-:W-:Y:S01]  /*21350*/  IADD3 R67, PT, PT, R67, R60, RZ ;  /* 0x0000003c43437210 */ /* 0x000fe20007ffe0ff */
[----:B------:R-:W-:-:S02]  /*21360*/  IMAD.HI.U32 R50, R47, 0x7f000001, R26 ;  /* 0x7f0000012f327827 */ /* 0x000fc400078e001a */
[----:B------:R0:W-:Y:S04]  /*21370*/  STL [R1+0x114], R56 ;  /* 0x0001143801007387 */ /* 0x0001e80000100800 */
[----:B------:R-:W-:Y:S04]  /*21380*/  STL [R1+0x118], R64 ;  /* 0x0001184001007387 */ /* 0x000fe80000100800 */
[----:B------:R1:W-:Y:S01]  /*21390*/  STL [R1+0x11c], R62 ;  /* 0x00011c3e01007387 */ /* 0x0003e20000100800 */
[----:B------:R-:W-:-:S03]  /*213a0*/  IADD3 R211, PT, PT, R244, R211, RZ ;  /* 0x000000d3f4d37210 */ /* 0x000fc60007ffe0ff */
[----:B0-----:R-:W3:Y:S01]  /*213b0*/  LD.E R56, desc[UR12][R30.64+0x570] ;  /* 0x0005700c1e387980 */ /* 0x001ee2000c101900 */
[----:B------:R-:W-:Y:S02]  /*213c0*/  @P6 IADD3 R78, PT, PT, R78, -0x7f000001, RZ ;  /* 0x80ffffff4e4e6810 */ /* 0x000fe40007ffe0ff */
[-C--:B------:R-:W-:Y:S01]  /*213d0*/  IADD3 R73, PT, PT, R76, R71.reuse, RZ ;  /* 0x000000474c497210 */ /* 0x080fe20007ffe0ff */
[----:B------:R-:W-:Y:S01]  /*213e0*/  ISETP.GE.U32.AND P0, PT, R67, 0x7f000001, PT ;  /* 0x7f0000014300780c */ /* 0x000fe20003f06070 */
[----:B------:R-:W4:Y:S01]  /*213f0*/  LD.E R76, desc[UR12][R30.64+0x574] ;  /* 0x0005740c1e4c7980 */ /* 0x000f22000c101900 */
[----:B------:R-:W-:Y:S01]  /*21400*/  ISETP.GE.U32.AND P1, PT, R50, 0x7f000001, PT ;  /* 0x7f0000013200780c */ /* 0x000fe20003f26070 */
[----:B------:R-:W-:Y:S01]  /*21410*/  ISETP.GE.U32.AND P2, PT, R211, 0x7f000001, PT ;  /* 0x7f000001d300780c */ /* 0x000fe20003f46070 */
[-C--:B------:R-:W-:Y:S02]  /*21420*/  IADD3 R65, PT, PT, R72, R71.reuse, RZ ;  /* 0x0000004748417210 */ /* 0x080fe40007ffe0ff */
[----:B------:R-:W-:Y:S01]  /*21430*/  IADD3 R77, PT, PT, R78, R71, RZ ;  /* 0x000000474e4d7210 */ /* 0x000fe20007ffe0ff */
[----:B------:R-:W-:Y:S01]  /*21440*/  IMAD.WIDE.U32 R48, R70, UR7, RZ ;  /* 0x0000000746307c25 */ /* 0x000fe2000f8e00ff */
[----:B------:R-:W2:Y:S04]  /*21450*/  LD.E R71, desc[UR12][R30.64+0x578] ;  /* 0x0005780c1e477980 */ /* 0x000ea8000c101900 */
[----:B------:R0:W2:Y:S01]  /*21460*/  LD.E R75, desc[UR12][R30.64+0x57c] ;  /* 0x00057c0c1e4b7980 */ /* 0x0000a2000c101900 */
[----:B------:R-:W-:Y:S01]  /*21470*/  IMAD R47, R48, 0x7effffff, RZ ;  /* 0x7effffff302f7824 */ /* 0x000fe200078e02ff */
[----:B------:R-:W-:Y:S01]  /*21480*/  ISETP.GE.U32.AND P4, PT, R45, 0x7f000001, PT ;  /* 0x7f0000012d00780c */ /* 0x000fe20003f86070 */
[----:B------:R-:W-:-:S02]  /*21490*/  @P0 IADD3 R67, PT, PT, R67, -0x7f000001, RZ ;  /* 0x80ffffff43430810 */ /* 0x000fc40007ffe0ff */
[----:B------:R-:W-:Y:S01]  /*214a0*/  @P1 IADD3 R50, PT, PT, R50, -0x7f000001, RZ ;  /* 0x80ffffff32321810 */ /* 0x000fe20007ffe0ff */
[----:B------:R-:W-:Y:S01]  /*214b0*/  IMAD.HI.U32 R48, R47, 0x7f000001, R48 ;  /* 0x7f0000012f307827 */ /* 0x000fe200078e0030 */
[----:B------:R-:W-:Y:S01]  /*214c0*/  @P2 IADD3 R211, PT, PT, R211, -0x7f000001, RZ ;  /* 0x80ffffffd3d32810 */ /* 0x000fe20007ffe0ff */
[----:B------:R-:W-:Y:S01]  /*214d0*/  ISETP.GE.U32.AND P2, PT, R77, 0x7f000001, PT ;  /* 0x7f0000014d00780c */ /* 0x000fe20003f46070 */
[----:B------:R-:W-:Y:S01]  /*214e0*/  IADD3 R61, PT, PT, R250, R61, RZ ;  /* 0x0000003dfa3d7210 */ /* 0x000fe20007ffe0ff */
[----:B------:R-:W-:Y:S01]  /*214f0*/  IMAD.WIDE.U32 R26, R58, UR7, RZ ;  /* 0x000000073a1a7c25 */ /* 0x000fe2000f8e00ff */
[----:B------:R-:W-:Y:S01]  /*21500*/  ISETP.GE.U32.AND P1, PT, R48, 0x7f000001, PT ;  /* 0x7f0000013000780c */ /* 0x000fe20003f26070 */
[----:B------:R-:W-:Y:S01]  /*21510*/  IADD3 R67, PT, PT, R67, R50, RZ ;  /* 0x0000003243437210 */ /* 0x000fe20007ffe0ff */
[----:B------:R-:W-:Y:S01]  /*21520*/  ISETP.GE.U32.AND P6, PT, R53, 0x7f000001, PT ;  /* 0x7f0000013500780c */ /* 0x000fe20003fc6070 */
[----:B------:R-:W-:Y:S01]  /*21530*/  IMAD R59, R26, 0x7effffff, RZ ;  /* 0x7effffff1a3b7824 */ /* 0x000fe200078e02ff */
[----:B------:R-:W-:-:S02]  /*21540*/  IADD3 R239, PT, PT, R241, R239, RZ ;  /* 0x000000eff1ef7210 */ /* 0x000fc40007ffe0ff */
[----:B------:R-:W-:Y:S01]  /*21550*/  @P4 IADD3 R45, PT, PT, R45, -0x7f000001, RZ ;  /* 0x80ffffff2d2d4810 */ /* 0x000fe20007ffe0ff */
[----:B------:R-:W-:Y:S01]  /*21560*/  ISETP.GE.U32.AND P4, PT, R67, 0x7f000001, PT ;  /* 0x7f0000014300780c */ /* 0x000fe20003f86070 */
[----:B-1----:R-:W-:Y:S01]  /*21570*/  IMAD.HI.U32 R62, R59, 0x7f000001, R26 ;  /* 0x7f0000013b3e7827 */ /* 0x002fe200078e001a */
[----:B------:R-:W-:Y:S01]  /*21580*/  ISETP.GE.U32.AND P3, PT, R249, 0x7f000001, PT ;  /* 0x7f000001f900780c */ /* 0x000fe20003f66070 */
[----:B------:R-:W-:Y:S01]  /*21590*/  ISETP.GE.U32.AND P5, PT, R61, 0x7f000001, PT ;  /* 0x7f0000013d00780c */ /* 0x000fe20003fa6070 */
[----:B------:R-:W-:Y:S01]  /*215a0*/  @P2 IADD3 R77, PT, PT, R77, -0x7f000001, RZ ;  /* 0x80ffffff4d4d2810 */ /* 0x000fe20007ffe0ff */
[----:B------:R-:W-:Y:S01]  /*215b0*/  ISETP.GE.U32.AND P0, PT, R239, 0x7f000001, PT ;  /* 0x7f000001ef00780c */ /* 0x000fe20003f06070 */
[----:B------:R-:W2:Y:S01]  /*215c0*/  LDL R80, [R1+0x110] ;  /* 0x0001100001507983 */ /* 0x000ea20000100800 */
[----:B------:R-:W-:Y:S01]  /*215d0*/  @P1 IADD3 R48, PT, PT, R48, -0x7f000001, RZ ;  /* 0x80ffffff30301810 */ /* 0x000fe20007ffe0ff */
[----:B------:R-:W-:Y:S01]  /*215e0*/  ISETP.GE.U32.AND P1, PT, R62, 0x7f000001, PT ;  /* 0x7f0000013e00780c */ /* 0x000fe20003f26070 */
[----:B------:R-:W-:Y:S01]  /*215f0*/  IMAD.WIDE.U32 R26, R58, UR8, RZ ;  /* 0x000000083a1a7c25 */ /* 0x000fe2000f8e00ff */
[----:B------:R-:W-:-:S02]  /*21600*/  @P6 IADD3 R53, PT, PT, R53, -0x7f000001, RZ ;  /* 0x80ffffff35356810 */ /* 0x000fc40007ffe0ff */
[----:B------:R-:W-:Y:S01]  /*21610*/  IADD3 R47, PT, PT, R77, R60, RZ ;  /* 0x0000003c4d2f7210 */ /* 0x000fe20007ffe0ff */
[----:B------:R-:W2:Y:S01]  /*21620*/  LDL R79, [R1+0x114] ;  /* 0x00011400014f7983 */ /* 0x000ea20000100800 */
[----:B0-----:R-:W-:Y:S01]  /*21630*/  IMAD R31, R26, 0x7effffff, RZ ;  /* 0x7effffff1a1f7824 */ /* 0x001fe200078e02ff */
[----:B------:R-:W-:Y:S02]  /*21640*/  @P4 IADD3 R67, PT, PT, R67, -0x7f000001, RZ ;  /* 0x80ffffff43434810 */ /* 0x000fe40007ffe0ff */
[----:B------:R-:W2:Y:S04]  /*21650*/  LDL R78, [R1+0x118] ;  /* 0x00011800014e7983 */ /* 0x000ea80000100800 */
[----:B------:R-:W2:Y:S01]  /*21660*/  LDL R77, [R1+0x11c] ;  /* 0x00011c00014d7983 */ /* 0x000ea20000100800 */
[----:B------:R-:W-:Y:S01]  /*21670*/  IADD3 R59, PT, PT, R53, R45, RZ ;  /* 0x0000002d353b7210 */ /* 0x000fe20007ffe0ff */
[----:B------:R-:W-:Y:S01]  /*21680*/  IMAD.HI.U32 R45, R31, 0x7f000001, R26 ;  /* 0x7f0000011f2d7827 */ /* 0x000fe200078e001a */
[----:B------:R-:W-:-:S02]  /*21690*/  @P3 IADD3 R249, PT, PT, R249, -0x7f000001, RZ ;  /* 0x80fffffff9f93810 */ /* 0x000fc40007ffe0ff */
[----:B------:R-:W-:Y:S01]  /*216a0*/  @P5 IADD3 R61, PT, PT, R61, -0x7f000001, RZ ;  /* 0x80ffffff3d3d5810 */ /* 0x000fe20007ffe0ff */
[----:B------:R-:W-:Y:S01]  /*216b0*/  IMAD.WIDE.U32 R26, R67, UR9, RZ ;  /* 0x00000009431a7c25 */ /* 0x000fe2000f8e00ff */
[----:B------:R-:W-:Y:S02]  /*216c0*/  @P0 IADD3 R239, PT, PT, R239, -0x7f000001, RZ ;  /* 0x80ffffffefef0810 */ /* 0x000fe40007ffe0ff */
[----:B------:R-:W-:Y:S01]  /*216d0*/  @P1 IADD3 R62, PT, PT, R62, -0x7f000001, RZ ;  /* 0x80ffffff3e3e1810 */ /* 0x000fe20007ffe0ff */
[----:B------:R-:W-:Y:S01]  /*216e0*/  IMAD R31, R26, 0x7effffff, RZ ;  /* 0x7effffff1a1f7824 */ /* 0x000fe200078e02ff */
[----:B------:R-:W-:Y:S02]  /*216f0*/  IADD3 R249, PT, PT, R61, R249, RZ ;  /* 0x000000f93df97210 */ /* 0x000fe40007ffe0ff */
[----:B------:R-:W-:Y:S01]  /*21700*/  IADD3 R61, PT, PT, R239, R62, RZ ;  /* 0x0000003eef3d7210 */ /* 0x000fe20007ffe0ff */
[----:B------:R-:W-:-:S04]  /*21710*/  IMAD.HI.U32 R62, R31, 0x7f000001, R26 ;  /* 0x7f0000011f3e7827 */ /* 0x000fc800078e001a */
[----:B------:R-:W-:-:S04]  /*21720*/  IMAD.WIDE.U32 R26, R67, UR8, RZ ;  /* 0x00000008431a7c25 */ /* 0x000fc8000f8e00ff */
[----:B------:R-:W-:-:S04]  /*21730*/  IMAD R31, R26, 0x7effffff, RZ ;  /* 0x7effffff1a1f7824 */ /* 0x000fc800078e02ff */
[----:B------:R-:W-:Y:S02]  /*21740*/  IMAD.HI.U32 R31, R31, 0x7f000001, R26 ;  /* 0x7f0000011f1f7827 */ /* 0x000fe400078e001a */
[----:B------:R-:W2:Y:S01]  /*21750*/  LDL.64 R26, [R1+0x100] ;  /* 0x00010000011a7983 */ /* 0x000ea20000100a00 */
[----:B------:R-:W-:Y:S01]  /*21760*/  IADD3 R83, PT, PT, R83, R84, RZ ;  /* 0x0000005453537210 */ /* 0x000fe20007ffe0ff */
[----:B------:R-:W-:-:S04]  /*21770*/  ISETP.GE.U32.AND P3, PT, R65, 0x7f000001, PT ;  /* 0x7f0000014100780c */ /* 0x000fc80003f66070 */
[----:B------:R-:W-:Y:S01]  /*21780*/  ISETP.GE.U32.AND P5, PT, R83, 0x7f000001, PT ;  /* 0x7f0000015300780c */ /* 0x000fe20003fa6070 */
[----:B------:R-:W-:Y:S01]  /*21790*/  ISETP.GE.U32.AND P6, PT, R73, 0x7f000001, PT ;  /* 0x7f0000014900780c */ /* 0x000fe20003fc6070 */
[----:B------:R-:W-:Y:S01]  /*217a0*/  IADD3 R211, PT, PT, R211, R48, RZ ;  /* 0x00000030d3d37210 */ /* 0x000fe20007ffe0ff */
[----:B------:R-:W-:-:S06]  /*217b0*/  ISETP.GE.U32.AND P2, PT, R47, 0x7f000001, PT ;  /* 0x7f0000012f00780c */ /* 0x000fcc0003f46070 */
[----:B------:R-:W-:Y:S01]  /*217c0*/  @P3 IADD3 R65, PT, PT, R65, -0x7f000001, RZ ;  /* 0x80ffffff41413810 */ /* 0x000fe20007ffe0ff */
[----:B------:R-:W-:-:S03]  /*217d0*/  ISETP.GE.U32.AND P0, PT, R211, 0x7f000001, PT ;  /* 0x7f000001d300780c */ /* 0x000fc60003f06070 */
[----:B------:R-:W-:Y:S02]  /*217e0*/  @P5 IADD3 R83, PT, PT, R83, -0x7f000001, RZ ;  /* 0x80ffffff53535810 */ /* 0x000fe40007ffe0ff */
[----:B------:R-:W-:Y:S01]  /*217f0*/  IADD3 R48, PT, PT, R65, R60, RZ ;  /* 0x0000003c41307210 */ /* 0x000fe20007ffe0ff */
[----:B------:R-:W-:Y:S01]  /*21800*/  ISETP.GE.U32.AND P5, PT, R45, 0x7f000001, PT ;  /* 0x7f0000012d00780c */ /* 0x000fe20003fa6070 */
[----:B------:R-:W-:-:S03]  /*21810*/  @P6 IADD3 R73, PT, PT, R73, -0x7f000001, RZ ;  /* 0x80ffffff49496810 */ /* 0x000fc60007ffe0ff */
[----:B------:R-:W-:Y:S01]  /*21820*/  ISETP.GE.U32.AND P3, PT, R48, 0x7f000001, PT ;  /* 0x7f0000013000780c */ /* 0x000fe20003f66070 */
[----:B------:R-:W-:Y:S02]  /*21830*/  IADD3 R30, PT, PT, R83, R60, RZ ;  /* 0x0000003c531e7210 */ /* 0x000fe40007ffe0ff */
[----:B------:R-:W-:Y:S02]  /*21840*/  IADD3 R38, PT, PT, R38, R120, RZ ;  /* 0x0000007826267210 */ /* 0x000fe40007ffe0ff */
[----:B------:R-:W-:Y:S02]  /*21850*/  IADD3 R60, PT, PT, R73, R60, RZ ;  /* 0x0000003c493c7210 */ /* 0x000fe40007ffe0ff */
[----:B------:R-:W-:Y:S02]  /*21860*/  @P0 IADD3 R211, PT, PT, R211, -0x7f000001, RZ ;  /* 0x80ffffffd3d30810 */ /* 0x000fe40007ffe0ff */
[----:B------:R-:W-:Y:S01]  /*21870*/  IADD3 R42, PT, PT, R42, R124, RZ ;  /* 0x0000007c2a2a7210 */ /* 0x000fe20007ffe0ff */
[----:B------:R-:W-:Y:S01]  /*21880*/  ISETP.GE.U32.AND P1, PT, R30, 0x7f000001, PT ;  /* 0x7f0000011e00780c */ /* 0x000fe20003f26070 */
[----:B------:R-:W-:Y:S01]  /*21890*/  @P2 IADD3 R47, PT, PT, R47, -0x7f000001, RZ ;  /* 0x80ffffff2f2f2810 */ /* 0x000fe20007ffe0ff */
[----:B------:R-:W-:Y:S01]  /*218a0*/  ISETP.GE.U32.AND P0, PT, R38, 0x7f000001, PT ;  /* 0x7f0000012600780c */ /* 0x000fe20003f06070 */
[----:B------:R-:W-:Y:S01]  /*218b0*/  @P5 IADD3 R45, PT, PT, R45, -0x7f000001, RZ ;  /* 0x80ffffff2d2d5810 */ /* 0x000fe20007ffe0ff */
[----:B------:R-:W-:Y:S01]  /*218c0*/  ISETP.GE.U32.AND P4, PT, R60, 0x7f000001, PT ;  /* 0x7f0000013c00780c */ /* 0x000fe20003f86070 */
[----:B------:R-:W-:Y:S01]  /*218d0*/  ISETP.GE.U32.AND P2, PT, R42, 0x7f000001, PT ;  /* 0x7f0000012a00780c */ /* 0x000fe20003f46070 */
[----:B------:R-:W-:Y:S01]  /*218e0*/  ISETP.GE.U32.AND P6, PT, R62, 0x7f000001, PT ;  /* 0x7f0000013e00780c */ /* 0x000fe20003fc6070 */
[----:B------:R-:W-:-:S02]  /*218f0*/  @P3 IADD3 R48, PT, PT, R48, -0x7f000001, RZ ;  /* 0x80ffffff30303810 */ /* 0x000fc40007ffe0ff */
[----:B------:R-:W-:Y:S02]  /*21900*/  IADD3 R47, PT, PT, R47, R45, RZ ;  /* 0x0000002d2f2f7210 */ /* 0x000fe40007ffe0ff */
[----:B------:R-:W-:Y:S02]  /*21910*/  IADD3 R41, PT, PT, R41, R123, RZ ;  /* 0x0000007b29297210 */ /* 0x000fe40007ffe0ff */
[----:B------:R-:W-:Y:S01]  /*21920*/  IADD3 R48, PT, PT, R48, R45, RZ ;  /* 0x0000002d30307210 */ /* 0x000fe20007ffe0ff */
[----:B------:R-:W-:Y:S01]  /*21930*/  ISETP.GE.U32.AND P5, PT, R47, 0x7f000001, PT ;  /* 0x7f0000012f00780c */ /* 0x000fe20003fa6070 */
[----:B------:R-:W-:Y:S01]  /*21940*/  @P1 IADD3 R30, PT, PT, R30, -0x7f000001, RZ ;  /* 0x80ffffff1e1e1810 */ /* 0x000fe20007ffe0ff */
[----:B------:R-:W-:Y:S01]  /*21950*/  ISETP.GE.U32.AND P1, PT, R41, 0x7f000001, PT ;  /* 0x7f0000012900780c */ /* 0x000fe20003f26070 */
[----:B------:R-:W-:Y:S01]  /*21960*/  @P0 IADD3 R38, PT, PT, R38, -0x7f000001, RZ ;  /* 0x80ffffff26260810 */ /* 0x000fe20007ffe0ff */
[----:B------:R-:W-:Y:S01]  /*21970*/  ISETP.GE.U32.AND P0, PT, R48, 0x7f000001, PT ;  /* 0x7f0000013000780c */ /* 0x000fe20003f06070 */
[----:B------:R-:W-:-:S02]  /*21980*/  @P4 IADD3 R60, PT, PT, R60, -0x7f000001, RZ ;  /* 0x80ffffff3c3c4810 */ /* 0x000fc40007ffe0ff */
[----:B------:R-:W-:Y:S02]  /*21990*/  @P6 IADD3 R62, PT, PT, R62, -0x7f000001, RZ ;  /* 0x80ffffff3e3e6810 */ /* 0x000fe40007ffe0ff */
[----:B------:R-:W-:Y:S02]  /*219a0*/  @P2 IADD3 R42, PT, PT, R42, -0x7f000001, RZ ;  /* 0x80ffffff2a2a2810 */ /* 0x000fe40007ffe0ff */
[----:B------:R-:W-:Y:S02]  /*219b0*/  IADD3 R39, PT, PT, R39, R121, RZ ;  /* 0x0000007927277210 */ /* 0x000fe40007ffe0ff */
[----:B------:R-:W-:Y:S01]  /*219c0*/  IADD3 R40, PT, PT, R40, R122, RZ ;  /* 0x0000007a28287210 */ /* 0x000fe20007ffe0ff */
[----:B------:R-:W-:Y:S01]  /*219d0*/  ISETP.GE.U32.AND P6, PT, R61, 0x7f000001, PT ;  /* 0x7f0000013d00780c */ /* 0x000fe20003fc6070 */
[----:B------:R-:W-:Y:S01]  /*219e0*/  ISETP.GE.U32.AND P2, PT, R31, 0x7f000001, PT ;  /* 0x7f0000011f00780c */ /* 0x000fe20003f46070 */
[-C--:B------:R-:W-:Y:S02]  /*219f0*/  IADD3 R50, PT, PT, R60, R45.reuse, RZ ;  /* 0x0000002d3c327210 */ /* 0x080fe40007ffe0ff */
[----:B------:R-:W-:Y:S01]  /*21a00*/  @P5 IADD3 R47, PT, PT, R47, -0x7f000001, RZ ;  /* 0x80ffffff2f2f5810 */ /* 0x000fe20007ffe0ff */
[----:B------:R-:W-:Y:S01]  /*21a10*/  ISETP.GE.U32.AND P4, PT, R39, 0x7f000001, PT ;  /* 0x7f0000012700780c */ /* 0x000fe20003f86070 */
[----:B------:R-:W-:Y:S01]  /*21a20*/  ISETP.GE.U32.AND P5, PT, R40, 0x7f000001, PT ;  /* 0x7f0000012800780c */ /* 0x000fe20003fa6070 */
[----:B------:R-:W-:Y:S01]  /*21a30*/  @P1 IADD3 R41, PT, PT, R41, -0x7f000001, RZ ;  /* 0x80ffffff29291810 */ /* 0x000fe20007ffe0ff */
[----:B------:R-:W-:Y:S01]  /*21a40*/  ISETP.GE.U32.AND P1, PT, R50, 0x7f000001, PT ;  /* 0x7f0000013200780c */ /* 0x000fe20003f26070 */
[----:B------:R-:W-:Y:S01]  /*21a50*/  @P0 IADD3 R48, PT, PT, R48, -0x7f000001, RZ ;  /* 0x80ffffff30300810 */ /* 0x000fe20007ffe0ff */
[----:B------:R-:W-:Y:S01]  /*21a60*/  ISETP.GE.U32.AND P0, PT, R238, 0x7f000001, PT ;  /* 0x7f000001ee00780c */ /* 0x000fe20003f06070 */
[----:B------:R-:W-:-:S02]  /*21a70*/  IADD3 R30, PT, PT, R30, R45, RZ ;  /* 0x0000002d1e1e7210 */ /* 0x000fc40007ffe0ff */
[----:B------:R-:W-:Y:S02]  /*21a80*/  @P6 IADD3 R61, PT, PT, R61, -0x7f000001, RZ ;  /* 0x80ffffff3d3d6810 */ /* 0x000fe40007ffe0ff */
[----:B------:R-:W-:Y:S01]  /*21a90*/  @P2 IADD3 R31, PT, PT, R31, -0x7f000001, RZ ;  /* 0x80ffffff1f1f2810 */ /* 0x000fe20007ffe0ff */
[----:B------:R-:W-:Y:S01]  /*21aa0*/  ISETP.GE.U32.AND P6, PT, R59, 0x7f000001, PT ;  /* 0x7f0000013b00780c */ /* 0x000fe20003fc6070 */
[----:B------:R-:W-:Y:S01]  /*21ab0*/  IADD3 R58, PT, PT, R211, R45, RZ ;  /* 0x0000002dd33a7210 */ /* 0x000fe20007ffe0ff */
[----:B------:R-:W-:Y:S01]  /*21ac0*/  ISETP.GE.U32.AND P2, PT, R30, 0x7f000001, PT ;  /* 0x7f0000011e00780c */ /* 0x000fe20003f46070 */
[----:B------:R-:W-:Y:S02]  /*21ad0*/  @P4 IADD3 R39, PT, PT, R39, -0x7f000001, RZ ;  /* 0x80ffffff27274810 */ /* 0x000fe40007ffe0ff */
[----:B------:R-:W-:Y:S02]  /*21ae0*/  @P5 IADD3 R40, PT, PT, R40, -0x7f000001, RZ ;  /* 0x80ffffff28285810 */ /* 0x000fe40007ffe0ff */
[----:B------:R-:W-:Y:S01]  /*21af0*/  IADD3 R48, PT, PT, R48, R31, RZ ;  /* 0x0000001f30307210 */ /* 0x000fe20007ffe0ff */
[----:B------:R-:W-:Y:S01]  /*21b00*/  ISETP.GE.U32.AND P4, PT, R81, 0x7f000001, PT ;  /* 0x7f0000015100780c */ /* 0x000fe20003f86070 */
[----:B------:R-:W-:-:S02]  /*21b10*/  IADD3 R43, PT, PT, R43, R125, RZ ;  /* 0x0000007d2b2b7210 */ /* 0x000fc40007ffe0ff */
[----:B------:R-:W-:Y:S01]  /*21b20*/  @P1 IADD3 R50, PT, PT, R50, -0x7f000001, RZ ;  /* 0x80ffffff32321810 */ /* 0x000fe20007ffe0ff */
[----:B------:R-:W-:Y:S01]  /*21b30*/  ISETP.GE.U32.AND P5, PT, R46, 0x7f000001, PT ;  /* 0x7f0000012e00780c */ /* 0x000fe20003fa6070 */
[----:B------:R-:W-:Y:S01]  /*21b40*/  ISETP.GE.U32.AND P1, PT, R58, 0x7f000001, PT ;  /* 0x7f0000013a00780c */ /* 0x000fe20003f26070 */
[----:B------:R-:W-:Y:S02]  /*21b50*/  @P0 IADD3 R238, PT, PT, R238, -0x7f000001, RZ ;  /* 0x80ffffffeeee0810 */ /* 0x000fe40007ffe0ff */
[----:B------:R-:W-:Y:S01]  /*21b60*/  IADD3 R53, PT, PT, R143, R40, RZ ;  /* 0x000000288f357210 */ /* 0x000fe20007ffe0ff */
[----:B------:R-:W-:Y:S01]  /*21b70*/  ISETP.GE.U32.AND P0, PT, R48, 0x7f000001, PT ;  /* 0x7f0000013000780c */ /* 0x000fe20003f06070 */
[----:B------:R-:W-:Y:S01]  /*21b80*/  ISETP.GE.U32.AND P3, PT, R43, 0x7f000001, PT ;  /* 0x7f0000012b00780c */ /* 0x000fe20003f66070 */
[----:B------:R-:W-:Y:S02]  /*21b90*/  @P6 IADD3 R59, PT, PT, R59, -0x7f000001, RZ ;  /* 0x80ffffff3b3b6810 */ /* 0x000fe40007ffe0ff */
[----:B------:R-:W-:-:S02]  /*21ba0*/  IADD3 R47, PT, PT, R47, R62, RZ ;  /* 0x0000003e2f2f7210 */ /* 0x000fc40007ffe0ff */
[----:B------:R-:W-:Y:S01]  /*21bb0*/  IADD3 R45, PT, PT, R141, R38, RZ ;  /* 0x000000268d2d7210 */ /* 0x000fe20007ffe0ff */
[----:B------:R-:W-:Y:S01]  /*21bc0*/  ISETP.GE.U32.AND P6, PT, R53, 0x7f000001, PT ;  /* 0x7f0000013500780c */ /* 0x000fe20003fc6070 */
[----:B------:R-:W-:Y:S02]  /*21bd0*/  @P2 IADD3 R30, PT, PT, R30, -0x7f000001, RZ ;  /* 0x80ffffff1e1e2810 */ /* 0x000fe40007ffe0ff */
[----:B------:R-:W-:Y:S02]  /*21be0*/  IADD3 R49, PT, PT, R142, R39, RZ ;  /* 0x000000278e317210 */ /* 0x000fe40007ffe0ff */
[----:B------:R-:W-:Y:S02]  /*21bf0*/  IADD3 R50, PT, PT, R50, R31, RZ ;  /* 0x0000001f32327210 */ /* 0x000fe40007ffe0ff */
[----:B------:R-:W-:Y:S02]  /*21c00*/  @P4 IADD3 R81, PT, PT, R81, -0x7f000001, RZ ;  /* 0x80ffffff51514810 */ /* 0x000fe40007ffe0ff */
[----:B------:R-:W-:Y:S01]  /*21c10*/  IADD3 R64, PT, PT, R144, R41, RZ ;  /* 0x0000002990407210 */ /* 0x000fe20007ffe0ff */
[----:B------:R-:W-:Y:S01]  /*21c20*/  ISETP.GE.U32.AND P4, PT, R45, 0x7f000001, PT ;  /* 0x7f0000012d00780c */ /* 0x000fe20003f86070 */
[----:B------:R-:W-:Y:S01]  /*21c30*/  ISETP.GE.U32.AND P2, PT, R47, 0x7f000001, PT ;  /* 0x7f0000012f00780c */ /* 0x000fe20003f46070 */
[----:B------:R-:W-:-:S02]  /*21c40*/  IADD3 R238, PT, PT, R59, R238, RZ ;  /* 0x000000ee3bee7210 */ /* 0x000fc40007ffe0ff */
[----:B------:R-:W-:Y:S02]  /*21c50*/  @P5 IADD3 R46, PT, PT, R46, -0x7f000001, RZ ;  /* 0x80ffffff2e2e5810 */ /* 0x000fe40007ffe0ff */
[----:B------:R-:W-:Y:S02]  /*21c60*/  @P1 IADD3 R58, PT, PT, R58, -0x7f000001, RZ ;  /* 0x80ffffff3a3a1810 */ /* 0x000fe40007ffe0ff */
[----:B------:R-:W-:Y:S01]  /*21c70*/  IADD3 R59, PT, PT, R30, R31, RZ ;  /* 0x0000001f1e3b7210 */ /* 0x000fe20007ffe0ff */
[----:B------:R-:W-:Y:S01]  /*21c80*/  ISETP.GE.U32.AND P5, PT, R49, 0x7f000001, PT ;  /* 0x7f0000013100780c */ /* 0x000fe20003fa6070 */
[----:B------:R-:W-:Y:S01]  /*21c90*/  ISETP.GE.U32.AND P1, PT, R50, 0x7f000001, PT ;  /* 0x7f0000013200780c */ /* 0x000fe20003f26070 */
[----:B------:R-:W-:Y:S01]  /*21ca0*/  @P0 IADD3 R48, PT, PT, R48, -0x7f000001, RZ ;  /* 0x80ffffff30300810 */ /* 0x000fe20007ffe0ff */
[----:B------:R-:W-:Y:S01]  /*21cb0*/  ISETP.GE.U32.AND P0, PT, R64, 0x7f000001, PT ;  /* 0x7f0000014000780c */ /* 0x000fe20003f06070 */
[----:B------:R-:W-:Y:S01]  /*21cc0*/  @P3 IADD3 R43, PT, PT, R43, -0x7f000001, RZ ;  /* 0x80ffffff2b2b3810 */ /* 0x000fe20007ffe0ff */
[----:B------:R-:W-:Y:S01]  /*21cd0*/  ISETP.GE.U32.AND P3, PT, R59, 0x7f000001, PT ;  /* 0x7f0000013b00780c */ /* 0x000fe20003f66070 */
[----:B------:R-:W-:-:S02]  /*21ce0*/  @P6 IADD3 R53, PT, PT, R53, -0x7f000001, RZ ;  /* 0x80ffffff35356810 */ /* 0x000fc40007ffe0ff */
[-C--:B------:R-:W-:Y:S02]  /*21cf0*/  IADD3 R61, PT, PT, R61, R31.reuse, RZ ;  /* 0x0000001f3d3d7210 */ /* 0x080fe40007ffe0ff */
[----:B------:R-:W-:Y:S02]  /*21d00*/  IADD3 R58, PT, PT, R58, R31, RZ ;  /* 0x0000001f3a3a7210 */ /* 0x000fe40007ffe0ff */
[----:B------:R-:W-:Y:S02]  /*21d10*/  @P4 IADD3 R45, PT, PT, R45, -0x7f000001, RZ ;  /* 0x80ffffff2d2d4810 */ /* 0x000fe40007ffe0ff */
[----:B------:R-:W-:Y:S01]  /*21d20*/  @P2 IADD3 R47, PT, PT, R47, -0x7f000001, RZ ;  /* 0x80ffffff2f2f2810 */ /* 0x000fe20007ffe0ff */
[----:B------:R-:W-:Y:S01]  /*21d30*/  IMAD.WIDE.U32 R30, R53, R48, RZ ;  /* 0x00000030351e7225 */ /* 0x000fe200078e00ff */
[----:B------:R-:W-:Y:S02]  /*21d40*/  IADD3 R62, PT, PT, R145, R42, RZ ;  /* 0x0000002a913e7210 */ /* 0x000fe40007ffe0ff */
[----:B------:R-:W-:-:S02]  /*21d50*/  @P5 IADD3 R49, PT, PT, R49, -0x7f000001, RZ ;  /* 0x80ffffff31315810 */ /* 0x000fc40007ffe0ff */
[----:B------:R-:W-:Y:S01]  /*21d60*/  @P1 IADD3 R50, PT, PT, R50, -0x7f000001, RZ ;  /* 0x80ffffff32321810 */ /* 0x000fe20007ffe0ff */
[----:B------:R-:W-:Y:S01]  /*21d70*/  IMAD R83, R30, 0x7effffff, RZ ;  /* 0x7effffff1e537824 */ /* 0x000fe200078e02ff */
[----:B------:R-:W-:Y:S02]  /*21d80*/  IADD3 R60, PT, PT, R146, R43, RZ ;  /* 0x0000002b923c7210 */ /* 0x000fe40007ffe0ff */
[----:B------:R-:W-:Y:S01]  /*21d90*/  @P0 IADD3 R64, PT, PT, R64, -0x7f000001, RZ ;  /* 0x80ffffff40400810 */ /* 0x000fe20007ffe0ff */
[----:B------:R-:W-:Y:S01]  /*21da0*/  IMAD.WIDE.U32 R40, R45, R47, RZ ;  /* 0x0000002f2d287225 */ /* 0x000fe200078e00ff */
[----:B------:R-:W-:Y:S01]  /*21db0*/  @P3 IADD3 R59, PT, PT, R59, -0x7f000001, RZ ;  /* 0x80ffffff3b3b3810 */ /* 0x000fe20007ffe0ff */
[----:B------:R-:W-:Y:S01]  /*21dc0*/  ISETP.GE.U32.AND P1, PT, R62, 0x7f000001, PT ;  /* 0x7f0000013e00780c */ /* 0x000fe20003f26070 */
[----:B------:R-:W-:Y:S01]  /*21dd0*/  ISETP.GE.U32.AND P3, PT, R58, 0x7f000001, PT ;  /* 0x7f0000013a00780c */ /* 0x000fe20003f66070 */
[----:B------:R-:W-:Y:S01]  /*21de0*/  IMAD.WIDE.U32 R38, R49, R50, RZ ;  /* 0x0000003231267225 */ /* 0x000fe200078e00ff */
[----:B------:R-:W-:Y:S01]  /*21df0*/  ISETP.GE.U32.AND P2, PT, R60, 0x7f000001, PT ;  /* 0x7f0000013c00780c */ /* 0x000fe20003f46070 */
[----:B------:R-:W-:-:S02]  /*21e00*/  ISETP.GE.U32.AND P0, PT, R61, 0x7f000001, PT ;  /* 0x7f0000013d00780c */ /* 0x000fc40003f06070 */
[----:B------:R-:W-:-:S04]  /*21e10*/  IMAD.HI.U32 R70, R83, 0x7f000001, R30 ;  /* 0x7f00000153467827 */ /* 0x000fc800078e001e */
[----:B------:R-:W-:Y:S02]  /*21e20*/  IMAD R73, R40, 0x7effffff, RZ ;  /* 0x7effffff28497824 */ /* 0x000fe400078e02ff */
[----:B------:R-:W-:-:S04]  /*21e30*/  IMAD.WIDE.U32 R30, R64, R48, RZ ;  /* 0x00000030401e7225 */ /* 0x000fc800078e00ff */
[----:B------:R-:W-:Y:S02]  /*21e40*/  IMAD R65, R38, 0x7effffff, RZ ;  /* 0x7effffff26417824 */ /* 0x000fe400078e02ff */
[----:B------:R-:W-:-:S04]  /*21e50*/  IMAD.HI.U32 R73, R73, 0x7f000001, R40 ;  /* 0x7f00000149497827 */ /* 0x000fc800078e0028 */
[----:B------:R-:W-:-:S04]  /*21e60*/  IMAD.WIDE.U32 R42, R49, R47, RZ ;  /* 0x0000002f312a7225 */ /* 0x000fc800078e00ff */
[----:B------:R-:W-:Y:S02]  /*21e70*/  IMAD R153, R30, 0x7effffff, RZ ;  /* 0x7effffff1e997824 */ /* 0x000fe400078e02ff */
[----:B------:R-:W-:-:S04]  /*21e80*/  IMAD.WIDE.U32 R40, R53, R50, RZ ;  /* 0x0000003235287225 */ /* 0x000fc800078e00ff */
[----:B------:R-:W-:-:S04]  /*21e90*/  IMAD.HI.U32 R182, R65, 0x7f000001, R38 ;  /* 0x7f00000141b67827 */ /* 0x000fc800078e0026 */
[----:B------:R-:W-:-:S04]  /*21ea0*/  IMAD.WIDE.U32 R38, R64, R59, RZ ;  /* 0x0000003b40267225 */ /* 0x000fc800078e00ff */
[----:B------:R-:W-:Y:S02]  /*21eb0*/  IMAD R157, R42, 0x7effffff, RZ ;  /* 0x7effffff2a9d7824 */ /* 0x000fe400078e02ff */
[----:B------:R-:W-:Y:S01]  /*21ec0*/  IMAD.HI.U32 R153, R153, 0x7f000001, R30 ;  /* 0x7f00000199997827 */ /* 0x000fe200078e001e */
[----:B------:R-:W-:-:S03]  /*21ed0*/  @P1 IADD3 R62, PT, PT, R62, -0x7f000001, RZ ;  /* 0x80ffffff3e3e1810 */ /* 0x000fc60007ffe0ff */
[----:B------:R-:W-:Y:S02]  /*21ee0*/  IMAD R65, R40, 0x7effffff, RZ ;  /* 0x7effffff28417824 */ /* 0x000fe400078e02ff */
[----:B------:R-:W-:Y:S01]  /*21ef0*/  IMAD.WIDE.U32 R30, R53, R47, RZ ;  /* 0x0000002f351e7225 */ /* 0x000fe200078e00ff */
[----:B------:R-:W-:Y:S02]  /*21f00*/  @P3 IADD3 R58, PT, PT, R58, -0x7f000001, RZ ;  /* 0x80ffffff3a3a3810 */ /* 0x000fe40007ffe0ff */
[----:B------:R-:W-:Y:S02]  /*21f10*/  @P2 IADD3 R60, PT, PT, R60, -0x7f000001, RZ ;  /* 0x80ffffff3c3c2810 */ /* 0x000fe40007ffe0ff */
[----:B------:R-:W-:Y:S01]  /*21f20*/  @P0 IADD3 R61, PT, PT, R61, -0x7f000001, RZ ;  /* 0x80ffffff3d3d0810 */ /* 0x000fe20007ffe0ff */
[----:B------:R-:W-:Y:S02]  /*21f30*/  IMAD R83, R38, 0x7effffff, RZ ;  /* 0x7effffff26537824 */ /* 0x000fe400078e02ff */
[----:B------:R-:W-:-:S04]  /*21f40*/  IMAD.HI.U32 R157, R157, 0x7f000001, R42 ;  /* 0x7f0000019d9d7827 */ /* 0x000fc800078e002a */
[----:B------:R-:W-:-:S04]  /*21f50*/  IMAD.HI.U32 R206, R65, 0x7f000001, R40 ;  /* 0x7f00000141ce7827 */ /* 0x000fc800078e0028 */
[----:B------:R-:W-:Y:S02]  /*21f60*/  IMAD R207, R30, 0x7effffff, RZ ;  /* 0x7effffff1ecf7824 */ /* 0x000fe400078e02ff */
[----:B------:R-:W-:-:S04]  /*21f70*/  IMAD.WIDE.U32 R42, R64, R50, RZ ;  /* 0x00000032402a7225 */ /* 0x000fc800078e00ff */
[----:B------:R-:W-:-:S04]  /*21f80*/  IMAD.WIDE.U32 R40, R64, R47, RZ ;  /* 0x0000002f40287225 */ /* 0x000fc800078e00ff */
[----:B------:R-:W-:-:S04]  /*21f90*/  IMAD.HI.U32 R72, R83, 0x7f000001, R38 ;  /* 0x7f00000153487827 */ /* 0x000fc800078e0026 */
[----:B------:R-:W-:-:S04]  /*21fa0*/  IMAD.HI.U32 R207, R207, 0x7f000001, R30 ;  /* 0x7f000001cfcf7827 */ /* 0x000fc800078e001e */
[----:B------:R-:W-:-:S04]  /*21fb0*/  IMAD.WIDE.U32 R38, R62, R58, RZ ;  /* 0x0000003a3e267225 */ /* 0x000fc800078e00ff */
[----:B------:R-:W-:Y:S02]  /*21fc0*/  IMAD R65, R42, 0x7effffff, RZ ;  /* 0x7effffff2a417824 */ /* 0x000fe400078e02ff */
[----:B------:R-:W-:Y:S02]  /*21fd0*/  IMAD R209, R40, 0x7effffff, RZ ;  /* 0x7effffff28d17824 */ /* 0x000fe400078e02ff */
[----:B------:R-:W-:Y:S01]  /*21fe0*/  IMAD.WIDE.U32 R30, R60, R61, RZ ;  /* 0x0000003d3c1e7225 */ /* 0x000fe200078e00ff */
[----:B------:R-:W-:-:S03]  /*21ff0*/  IADD3 R81, PT, PT, R81, R46, RZ ;  /* 0x0000002e51517210 */ /* 0x000fc60007ffe0ff */
        /* <DEDUP_REMOVED lines=8> */
[----:B------:R-:W-:Y:S02]  /*22080*/  IMAD R83, R42, 0x7effffff, RZ ;  /* 0x7effffff2a537824 */ /* 0x000fe400078e02ff */
[----:B------:R-:W-:Y:S02]  /*22090*/  IMAD R65, R40, 0x7effffff, RZ ;  /* 0x7effffff28417824 */ /* 0x000fe400078e02ff */
[----:B------:R-:W-:-:S04]  /*220a0*/  IMAD.HI.U32 R83, R83, 0x7f000001, R42 ;  /* 0x7f00000153537827 */ /* 0x000fc800078e002a */
[----:B------:R-:W-:-:S04]  /*220b0*/  IMAD.HI.U32 R42, R65, 0x7f000001, R40 ;  /* 0x7f000001412a7827 */ /* 0x000fc800078e0028 */
[----:B------:R-:W-:-:S04]  /*220c0*/  IMAD.WIDE.U32 R40, R60, R47, RZ ;  /* 0x0000002f3c287225 */ /* 0x000fc800078e00ff */
[----:B------:R-:W-:-:S04]  /*220d0*/  IMAD.WIDE.U32 R38, R60, R59, RZ ;  /* 0x0000003b3c267225 */ /* 0x000fc800078e00ff */
[----:B------:R-:W-:-:S04]  /*220e0*/  IMAD.WIDE.U32 R30, R62, R50, RZ ;  /* 0x000000323e1e7225 */ /* 0x000fc800078e00ff */
[----:B------:R-:W-:Y:S02]  /*220f0*/  IMAD R65, R40, 0x7effffff, RZ ;  /* 0x7effffff28417824 */ /* 0x000fe400078e02ff */
[----:B------:R-:W-:Y:S02]  /*22100*/  IMAD R211, R38, 0x7effffff, RZ ;  /* 0x7effffff26d37824 */ /* 0x000fe400078e02ff */
[----:B------:R-:W-:Y:S01]  /*22110*/  IMAD R43, R30, 0x7effffff, RZ ;  /* 0x7effffff1e2b7824 */ /* 0x000fe200078e02ff */
[----:B------:R-:W-:Y:S01]  /*22120*/  ISETP.GE.U32.AND P3, PT, R73, 0x7f000001, PT ;  /* 0x7f0000014900780c */ /* 0x000fe20003f66070 */
[----:B------:R-:W-:Y:S01]  /*22130*/  IMAD.HI.U32 R65, R65, 0x7f000001, R40 ;  /* 0x7f00000141417827 */ /* 0x000fe200078e0028 */
[----:B------:R-:W-:-:S03]  /*22140*/  ISETP.GE.U32.AND P5, PT, R157, 0x7f000001, PT ;  /* 0x7f0000019d00780c */ /* 0x000fc60003fa6070 */
[----:B------:R-:W-:-:S04]  /*22150*/  IMAD.HI.U32 R84, R211, 0x7f000001, R38 ;  /* 0x7f000001d3547827 */ /* 0x000fc800078e0026 */
[----:B------:R-:W-:Y:S01]  /*22160*/  IMAD.HI.U32 R210, R43, 0x7f000001, R30 ;  /* 0x7f0000012bd27827 */ /* 0x000fe200078e001e */
[----:B------:R-:W-:-:S03]  /*22170*/  ISETP.GE.U32.AND P1, PT, R65, 0x7f000001, PT ;  /* 0x7f0000014100780c */ /* 0x000fc60003f26070 */
[----:B------:R-:W-:-:S04]  /*22180*/  IMAD.WIDE.U32 R38, R62, R47, RZ ;  /* 0x0000002f3e267225 */ /* 0x000fc800078e00ff */
[----:B------:R-:W-:Y:S01]  /*22190*/  IMAD.WIDE.U32 R30, R60, R50, RZ ;  /* 0x000000323c1e7225 */ /* 0x000fe200078e00ff */
[----:B------:R-:W-:Y:S01]  /*221a0*/  ISETP.GE.U32.AND P4, PT, R182, 0x7f000001, PT ;  /* 0x7f000001b600780c */ /* 0x000fe20003f86070 */
[----:B------:R-:W-:Y:S02]  /*221b0*/  ISETP.GE.U32.AND P0, PT, R207, 0x7f000001, PT ;  /* 0x7f000001cf00780c */ /* 0x000fe40003f06070 */
[----:B------:R-:W-:Y:S02]  /*221c0*/  IMAD R43, R38, 0x7effffff, RZ ;  /* 0x7effffff262b7824 */ /* 0x000fe400078e02ff */
[----:B------:R-:W-:Y:S01]  /*221d0*/  IMAD R211, R30, 0x7effffff, RZ ;  /* 0x7effffff1ed37824 */ /* 0x000fe200078e02ff */
[----:B------:R-:W-:Y:S01]  /*221e0*/  ISETP.GE.U32.AND P2, PT, R224, 0x7f000001, PT ;  /* 0x7f000001e000780c */ /* 0x000fe20003f46070 */
[----:B------:R-:W-:-:S04]  /*221f0*/  IMAD.HI.U32 R213, R43, 0x7f000001, R38 ;  /* 0x7f0000012bd57827 */ /* 0x000fc800078e0026 */
[----:B------:R-:W-:Y:S01]  /*22200*/  IMAD.HI.U32 R216, R211, 0x7f000001, R30 ;  /* 0x7f000001d3d87827 */ /* 0x000fe200078e001e */
[----:B------:R-:W-:Y:S02]  /*22210*/  @P3 IADD3 R73, PT, PT, R73, -0x7f000001, RZ ;  /* 0x80ffffff49493810 */ /* 0x000fe40007ffe0ff */
[----:B------:R-:W-:Y:S01]  /*22220*/  @P5 IADD3 R157, PT, PT, R157, -0x7f000001, RZ ;  /* 0x80ffffff9d9d5810 */ /* 0x000fe20007ffe0ff */
[----:B------:R-:W-:Y:S01]  /*22230*/  ISETP.GE.U32.AND P6, PT, R206, 0x7f000001, PT ;  /* 0x7f000001ce00780c */ /* 0x000fe20003fc6070 */
[----:B------:R-:W-:Y:S01]  /*22240*/  ISETP.GE.U32.AND P5, PT, R213, 0x7f000001, PT ;  /* 0x7f000001d500780c */ /* 0x000fe20003fa6070 */
[----:B------:R-:W-:Y:S01]  /*22250*/  ISETP.GE.U32.AND P3, PT, R216, 0x7f000001, PT ;  /* 0x7f000001d800780c */ /* 0x000fe20003f66070 */
[----:B------:R-:W-:Y:S02]  /*22260*/  @P1 IADD3 R65, PT, PT, R65, -0x7f000001, RZ ;  /* 0x80ffffff41411810 */ /* 0x000fe40007ffe0ff */
[----:B------:R-:W-:Y:S02]  /*22270*/  @P4 IADD3 R182, PT, PT, R182, -0x7f000001, RZ ;  /* 0x80ffffffb6b64810 */ /* 0x000fe40007ffe0ff */
[----:B------:R-:W-:Y:S01]  /*22280*/  @P0 IADD3 R207, PT, PT, R207, -0x7f000001, RZ ;  /* 0x80ffffffcfcf0810 */ /* 0x000fe20007ffe0ff */
[----:B------:R-:W-:Y:S01]  /*22290*/  ISETP.GE.U32.AND P1, PT, R210, 0x7f000001, PT ;  /* 0x7f000001d200780c */ /* 0x000fe20003f26070 */
[----:B------:R-:W-:Y:S01]  /*222a0*/  ISETP.GE.U32.AND P0, PT, R209, 0x7f000001, PT ;  /* 0x7f000001d100780c */ /* 0x000fe20003f06070 */
[----:B------:R-:W-:Y:S01]  /*222b0*/  IMAD.WIDE.U32 R38, R60, R48, RZ ;  /* 0x000000303c267225 */ /* 0x000fe200078e00ff */
[----:B------:R-:W-:Y:S01]  /*222c0*/  @P2 IADD3 R224, PT, PT, R224, -0x7f000001, RZ ;  /* 0x80ffffffe0e02810 */ /* 0x000fe20007ffe0ff */
[----:B------:R-:W-:Y:S01]  /*222d0*/  ISETP.GE.U32.AND P4, PT, R208, 0x7f000001, PT ;  /* 0x7f000001d000780c */ /* 0x000fe20003f86070 */
[----:B------:R-:W-:Y:S01]  /*222e0*/  IADD3 R73, PT, PT, R73, R182, RZ ;  /* 0x000000b649497210 */ /* 0x000fe20007ffe0ff */
[----:B------:R-:W-:Y:S01]  /*222f0*/  ISETP.GE.U32.AND P2, PT, R70, 0x7f000001, PT ;  /* 0x7f0000014600780c */ /* 0x000fe20003f46070 */
[----:B------:R-:W-:-:S02]  /*22300*/  IMAD R31, R38, 0x7effffff, RZ ;  /* 0x7effffff261f7824 */ /* 0x000fc400078e02ff */
[----:B------:R-:W-:Y:S01]  /*22310*/  IMAD.WIDE.U32 R40, R65, UR9, RZ ;  /* 0x0000000941287c25 */ /* 0x000fe2000f8e00ff */
[----:B------:R-:W-:Y:S02]  /*22320*/  @P6 IADD3 R206, PT, PT, R206, -0x7f000001, RZ ;  /* 0x80ffffffcece6810 */ /* 0x000fe40007ffe0ff */
[----:B------:R-:W-:Y:S02]  /*22330*/  @P5 IADD3 R213, PT, PT, R213, -0x7f000001, RZ ;  /* 0x80ffffffd5d55810 */ /* 0x000fe40007ffe0ff */
[----:B------:R-:W-:Y:S01]  /*22340*/  @P3 IADD3 R216, PT, PT, R216, -0x7f000001, RZ ;  /* 0x80ffffffd8d83810 */ /* 0x000fe20007ffe0ff */
[----:B------:R-:W-:Y:S01]  /*22350*/  IMAD.HI.U32 R214, R31, 0x7f000001, R38 ;  /* 0x7f0000011fd67827 */ /* 0x000fe200078e0026 */
[----:B------:R-:W-:-:S03]  /*22360*/  ISETP.GE.U32.AND P3, PT, R73, 0x7f000001, PT ;  /* 0x7f0000014900780c */ /* 0x000fc60003f66070 */
[----:B------:R-:W-:Y:S02]  /*22370*/  IMAD R43, R40, 0x7effffff, RZ ;  /* 0x7effffff282b7824 */ /* 0x000fe400078e02ff */
[----:B------:R-:W-:Y:S01]  /*22380*/  IMAD.WIDE.U32 R38, R224, UR9, RZ ;  /* 0x00000009e0267c25 */ /* 0x000fe2000f8e00ff */
[----:B------:R-:W-:Y:S02]  /*22390*/  @P1 IADD3 R210, PT, PT, R210, -0x7f000001, RZ ;  /* 0x80ffffffd2d21810 */ /* 0x000fe40007ffe0ff */
[----:B------:R-:W-:Y:S02]  /*223a0*/  IADD3 R206, PT, PT, R157, R206, RZ ;  /* 0x000000ce9dce7210 */ /* 0x000fe40007ffe0ff */
[----:B------:R-:W-:Y:S01]  /*223b0*/  @P0 IADD3 R209, PT, PT, R209, -0x7f000001, RZ ;  /* 0x80ffffffd1d10810 */ /* 0x000fe20007ffe0ff */
[----:B------:R-:W-:Y:S01]  /*223c0*/  IMAD.WIDE.U32 R30, R67, UR7, RZ ;  /* 0x00000007431e7c25 */ /* 0x000fe2000f8e00ff */
[----:B------:R-:W-:Y:S01]  /*223d0*/  IADD3 R67, PT, PT, R213, R216, RZ ;  /* 0x000000d8d5437210 */ /* 0x000fe20007ffe0ff */
[----:B------:R-:W-:Y:S01]  /*223e0*/  ISETP.GE.U32.AND P1, PT, R72, 0x7f000001, PT ;  /* 0x7f0000014800780c */ /* 0x000fe20003f26070 */
[----:B--2---:R-:W-:Y:S01]  /*223f0*/  ISETP.GE.U32.AND P0, PT, R132, R57, PT ;  /* 0x000000398400720c */ /* 0x004fe20003f06070 */
[----:B------:R-:W-:Y:S01]  /*22400*/  IMAD.HI.U32 R40, R43, 0x7f000001, R40 ;  /* 0x7f0000012b287827 */ /* 0x000fe200078e0028 */
[----:B------:R-:W-:-:S03]  /*22410*/  @P4 IADD3 R208, PT, PT, R208, -0x7f000001, RZ ;  /* 0x80ffffffd0d04810 */ /* 0x000fc60007ffe0ff */
[----:B------:R-:W-:Y:S01]  /*22420*/  IMAD R157, R38, 0x7effffff, RZ ;  /* 0x7effffff269d7824 */ /* 0x000fe200078e02ff */
[----:B------:R-:W-:Y:S02]  /*22430*/  @P2 IADD3 R70, PT, PT, R70, -0x7f000001, RZ ;  /* 0x80ffffff46462810 */ /* 0x000fe40007ffe0ff */
[----:B------:R-:W-:Y:S01]  /*22440*/  IADD3 R212, PT, PT, R228, R227, RZ ;  /* 0x000000e3e4d47210 */ /* 0x000fe20007ffe0ff */
[----:B------:R-:W-:Y:S01]  /*22450*/  ISETP.GE.U32.AND P2, PT, R67, 0x7f000001, PT ;  /* 0x7f0000014300780c */ /* 0x000fe20003f46070 */
[----:B------:R-:W-:Y:S01]  /*22460*/  IMAD.HI.U32 R157, R157, 0x7f000001, R38 ;  /* 0x7f0000019d9d7827 */ /* 0x000fe200078e0026 */
[----:B------:R-:W-:Y:S01]  /*22470*/  ISETP.GE.U32.AND P4, PT, R40, 0x7f000001, PT ;  /* 0x7f0000012800780c */ /* 0x000fe20003f86070 */
[----:B------:R-:W-:Y:S02]  /*22480*/  @P3 IADD3 R73, PT, PT, R73, -0x7f000001, RZ ;  /* 0x80ffffff49493810 */ /* 0x000fe40007ffe0ff */
[----:B------:R-:W-:Y:S01]  /*22490*/  IADD3 R39, PT, PT, R132, -R57, RZ ;  /* 0x8000003984277210 */ /* 0x000fe20007ffe0ff */
[----:B------:R-:W-:Y:S01]  /*224a0*/  ISETP.GE.U32.AND P5, PT, R212, 0x7f000001, PT ;  /* 0x7f000001d400780c */ /* 0x000fe20003fa6070 */
[----:B------:R-:W-:Y:S01]  /*224b0*/  ISETP.GE.U32.AND P3, PT, R157, 0x7f000001, PT ;  /* 0x7f0000019d00780c */ /* 0x000fe20003f66070 */
[----:B------:R-:W-:Y:S01]  /*224c0*/  @P1 IADD3 R72, PT, PT, R72, -0x7f000001, RZ ;  /* 0x80ffffff48481810 */ /* 0x000fe20007ffe0ff */
[----:B------:R-:W-:Y:S01]  /*224d0*/  ISETP.GE.U32.AND P1, PT, R214, 0x7f000001, PT ;  /* 0x7f000001d600780c */ /* 0x000fe20003f26070 */
[----:B------:R-:W-:Y:S01]  /*224e0*/  @!P0 IADD3 R39, PT, PT, R39, 0x7f000001, RZ ;  /* 0x7f00000127278810 */ /* 0x000fe20007ffe0ff */
[----:B------:R-:W-:-:S02]  /*224f0*/  ISETP.GE.U32.AND P0, PT, R42, 0x7f000001, PT ;  /* 0x7f0000012a00780c */ /* 0x000fc40003f06070 */
[----:B------:R-:W-:Y:S01]  /*22500*/  @P2 IADD3 R67, PT, PT, R67, -0x7f000001, RZ ;  /* 0x80ffffff43432810 */ /* 0x000fe20007ffe0ff */
[----:B------:R-:W-:Y:S01]  /*22510*/  ISETP.GE.U32.AND P2, PT, R206, 0x7f000001, PT ;  /* 0x7f000001ce00780c */ /* 0x000fe20003f46070 */
[----:B------:R-:W-:Y:S01]  /*22520*/  @P4 IADD3 R40, PT, PT, R40, -0x7f000001, RZ ;  /* 0x80ffffff28284810 */ /* 0x000fe20007ffe0ff */
[----:B------:R-:W-:Y:S01]  /*22530*/  IMAD.WIDE.U32 R38, R2, R39, RZ ;  /* 0x0000002702267225 */ /* 0x000fe200078e00ff */
[----:B------:R-:W-:Y:S02]  /*22540*/  IADD3 R73, PT, PT, R73, R70, RZ ;  /* 0x0000004649497210 */ /* 0x000fe40007ffe0ff */
[----:B------:R-:W-:Y:S02]  /*22550*/  @P5 IADD3 R212, PT, PT, R212, -0x7f000001, RZ ;  /* 0x80ffffffd4d45810 */ /* 0x000fe40007ffe0ff */
[----:B------:R-:W-:Y:S01]  /*22560*/  @P3 IADD3 R157, PT, PT, R157, -0x7f000001, RZ ;  /* 0x80ffffff9d9d3810 */ /* 0x000fe20007ffe0ff */
[----:B------:R-:W-:Y:S01]  /*22570*/  IMAD R41, R38, 0x7effffff, RZ ;  /* 0x7effffff26297824 */ /* 0x000fe200078e02ff */
[----:B------:R-:W-:-:S02]  /*22580*/  IADD3 R67, PT, PT, R67, R40, RZ ;  /* 0x0000002843437210 */ /* 0x000fc40007ffe0ff */
[----:B------:R-:W-:Y:S01]  /*22590*/  IADD3 R209, PT, PT, R209, R210, RZ ;  /* 0x000000d2d1d17210 */ /* 0x000fe20007ffe0ff */
[----:B------:R-:W-:Y:S01]  /*225a0*/  ISETP.GE.U32.AND P5, PT, R153, 0x7f000001, PT ;  /* 0x7f0000019900780c */ /* 0x000fe20003fa6070 */
[----:B------:R-:W-:Y:S01]  /*225b0*/  IADD3 R207, PT, PT, R207, R208, RZ ;  /* 0x000000d0cfcf7210 */ /* 0x000fe20007ffe0ff */
[----:B------:R-:W-:Y:S01]  /*225c0*/  ISETP.GE.U32.AND P3, PT, R73, 0x7f000001, PT ;  /* 0x7f0000014900780c */ /* 0x000fe20003f66070 */
[----:B------:R-:W-:Y:S01]  /*225d0*/  IMAD.HI.U32 R208, R41, 0x7f000001, R38 ;  /* 0x7f00000129d07827 */ /* 0x000fe200078e0026 */
[----:B------:R-:W-:Y:S02]  /*225e0*/  @P1 IADD3 R214, PT, PT, R214, -0x7f000001, RZ ;  /* 0x80ffffffd6d61810 */ /* 0x000fe40007ffe0ff */
[----:B------:R-:W-:Y:S01]  /*225f0*/  IADD3 R70, PT, PT, R212, R157, RZ ;  /* 0x0000009dd4467210 */ /* 0x000fe20007ffe0ff */
[----:B------:R-:W-:Y:S01]  /*22600*/  ISETP.GE.U32.AND P1, PT, R67, 0x7f000001, PT ;  /* 0x7f0000014300780c */ /* 0x000fe20003f26070 */
[----:B------:R-:W-:Y:S01]  /*22610*/  ISETP.GE.U32.AND P6, PT, R209, 0x7f000001, PT ;  /* 0x7f000001d100780c */ /* 0x000fe20003fc6070 */
[----:B------:R-:W-:Y:S01]  /*22620*/  ISETP.GE.U32.AND P4, PT, R207, 0x7f000001, PT ;  /* 0x7f000001cf00780c */ /* 0x000fe20003f86070 */
[----:B------:R-:W-:-:S02]  /*22630*/  @P0 IADD3 R42, PT, PT, R42, -0x7f000001, RZ ;  /* 0x80ffffff2a2a0810 */ /* 0x000fc40007ffe0ff */
[----:B------:R-:W-:Y:S01]  /*22640*/  @P2 IADD3 R206, PT, PT, R206, -0x7f000001, RZ ;  /* 0x80ffffffcece2810 */ /* 0x000fe20007ffe0ff */
[----:B------:R-:W-:Y:S01]  /*22650*/  ISETP.GE.U32.AND P0, PT, R208, 0x7f000001, PT ;  /* 0x7f000001d000780c */ /* 0x000fe20003f06070 */
[----:B------:R-:W-:Y:S01]  /*22660*/  ISETP.GE.U32.AND P2, PT, R70, 0x7f000001, PT ;  /* 0x7f0000014600780c */ /* 0x000fe20003f46070 */
[----:B------:R-:W-:Y:S02]  /*22670*/  @P5 IADD3 R153, PT, PT, R153, -0x7f000001, RZ ;  /* 0x80ffffff99995810 */ /* 0x000fe40007ffe0ff */
[----:B------:R-:W-:Y:S01]  /*22680*/  @P3 IADD3 R73, PT, PT, R73, -0x7f000001, RZ ;  /* 0x80ffffff49493810 */ /* 0x000fe20007ffe0ff */
[----:B------:R-:W-:Y:S02]  /*22690*/  IMAD.WIDE.U32 R38, R65, UR8, RZ ;  /* 0x0000000841267c25 */ /* 0x000fe4000f8e00ff */
[----:B------:R-:W-:Y:S02]  /*226a0*/  @P1 IADD3 R67, PT, PT, R67, -0x7f000001, RZ ;  /* 0x80ffffff43431810 */ /* 0x000fe40007ffe0ff */
[----:B------:R-:W-:-:S02]  /*226b0*/  @P6 IADD3 R209, PT, PT, R209, -0x7f000001, RZ ;  /* 0x80ffffffd1d16810 */ /* 0x000fc40007ffe0ff */
[----:B------:R-:W-:Y:S02]  /*226c0*/  IADD3 R206, PT, PT, R206, R153, RZ ;  /* 0x00000099cece7210 */ /* 0x000fe40007ffe0ff */
[----:B------:R-:W-:Y:S02]  /*226d0*/  @P4 IADD3 R207, PT, PT, R207, -0x7f000001, RZ ;  /* 0x80ffffffcfcf4810 */ /* 0x000fe40007ffe0ff */
[----:B------:R-:W-:Y:S01]  /*226e0*/  IADD3 R153, PT, PT, R73, R72, RZ ;  /* 0x0000004849997210 */ /* 0x000fe20007ffe0ff */
[----:B------:R-:W-:Y:S01]  /*226f0*/  IMAD.WIDE.U32 R72, R224, UR8, RZ ;  /* 0x00000008e0487c25 */ /* 0x000fe2000f8e00ff */
[----:B------:R-:W-:Y:S02]  /*22700*/  @P0 IADD3 R208, PT, PT, R208, -0x7f000001, RZ ;  /* 0x80ffffffd0d00810 */ /* 0x000fe40007ffe0ff */
[----:B------:R-:W-:Y:S01]  /*22710*/  @P2 IADD3 R70, PT, PT, R70, -0x7f000001, RZ ;  /* 0x80ffffff46462810 */ /* 0x000fe20007ffe0ff */
[----:B------:R-:W-:Y:S02]  /*22720*/  IMAD R57, R38, 0x7effffff, RZ ;  /* 0x7effffff26397824 */ /* 0x000fe400078e02ff */
[----:B------:R-:W-:Y:S01]  /*22730*/  IMAD.WIDE.U32 R40, R67, UR9, RZ ;  /* 0x0000000943287c25 */ /* 0x000fe2000f8e00ff */
[----:B------:R-:W-:-:S02]  /*22740*/  IADD3 R182, PT, PT, R209, R214, RZ ;  /* 0x000000d6d1b67210 */ /* 0x000fc40007ffe0ff */
[----:B------:R-:W-:Y:S01]  /*22750*/  IADD3 R207, PT, PT, R207, R42, RZ ;  /* 0x0000002acfcf7210 */ /* 0x000fe20007ffe0ff */
[----:B------:R-:W-:Y:S02]  /*22760*/  IMAD R209, R72, 0x7effffff, RZ ;  /* 0x7effffff48d17824 */ /* 0x000fe400078e02ff */
[----:B------:R-:W-:-:S04]  /*22770*/  IMAD.HI.U32 R57, R57, 0x7f000001, R38 ;  /* 0x7f00000139397827 */ /* 0x000fc800078e0026 */
[----:B---3--:R-:W-:-:S04]  /*22780*/  IMAD.WIDE.U32 R42, R56, R208, RZ ;  /* 0x000000d0382a7225 */ /* 0x008fc800078e00ff */
[----:B------:R-:W-:Y:S02]  /*22790*/  IMAD R157, R40, 0x7effffff, RZ ;  /* 0x7effffff289d7824 */ /* 0x000fe400078e02ff */
[----:B------:R-:W-:Y:S01]  /*227a0*/  IMAD.WIDE.U32 R38, R70, UR9, RZ ;  /* 0x0000000946267c25 */ /* 0x000fe2000f8e00ff */
[----:B------:R-:W-:Y:S01]  /*227b0*/  ISETP.GE.U32.AND P3, PT, R83, 0x7f000001, PT ;  /* 0x7f0000015300780c */ /* 0x000fe20003f66070 */
[----:B------:R-:W-:Y:S01]  /*227c0*/  ISETP.GE.U32.AND P2, PT, R84, 0x7f000001, PT ;  /* 0x7f0000015400780c */ /* 0x000fe20003f46070 */
[----:B------:R-:W-:Y:S01]  /*227d0*/  ISETP.GE.U32.AND P1, PT, R182, 0x7f000001, PT ;  /* 0x7f000001b600780c */ /* 0x000fe20003f26070 */
[----:B------:R-:W-:-:S04]  /*227e0*/  IMAD.HI.U32 R56, R209, 0x7f000001, R72 ;  /* 0x7f000001d1387827 */ /* 0x000fc800078e0048 */
[----:B------:R-:W-:Y:S02]  /*227f0*/  IMAD R73, R42, 0x7effffff, RZ ;  /* 0x7effffff2a497824 */ /* 0x000fe400078e02ff */
[----:B------:R-:W-:-:S04]  /*22800*/  IMAD.HI.U32 R210, R157, 0x7f000001, R40 ;  /* 0x7f0000019dd27827 */ /* 0x000fc800078e0028 */
[----:B------:R-:W-:Y:S02]  /*22810*/  IMAD R209, R38, 0x7effffff, RZ ;  /* 0x7effffff26d17824 */ /* 0x000fe400078e02ff */
[----:B----4-:R-:W-:Y:S01]  /*22820*/  IMAD.WIDE.U32 R40, R76, R208, RZ ;  /* 0x000000d04c287225 */ /* 0x010fe200078e00ff */
[----:B------:R-:W-:Y:S01]  /*22830*/  ISETP.GE.U32.AND P6, PT, R54, 0x7f000001, PT ;  /* 0x7f0000013600780c */ /* 0x000fe20003fc6070 */
[----:B------:R-:W-:Y:S01]  /*22840*/  ISETP.GE.U32.AND P0, PT, R57, 0x7f000001, PT ;  /* 0x7f0000013900780c */ /* 0x000fe20003f06070 */
[----:B------:R-:W-:Y:S01]  /*22850*/  ISETP.GE.U32.AND P5, PT, R56, 0x7f000001, PT ;  /* 0x7f0000013800780c */ /* 0x000fe20003fa6070 */
[----:B------:R-:W-:-:S04]  /*22860*/  IMAD.HI.U32 R157, R73, 0x7f000001, R42 ;  /* 0x7f000001499d7827 */ /* 0x000fc800078e002a */
[----:B------:R-:W-:-:S04]  /*22870*/  IMAD.HI.U32 R209, R209, 0x7f000001, R38 ;  /* 0x7f000001d1d17827 */ /* 0x000fc800078e0026 */
[----:B------:R-:W-:Y:S02]  /*22880*/  IMAD R73, R40, 0x7effffff, RZ ;  /* 0x7effffff28497824 */ /* 0x000fe400078e02ff */
[----:B------:R-:W-:-:S04]  /*22890*/  IMAD.WIDE.U32 R38, R71, R208, RZ ;  /* 0x000000d047267225 */ /* 0x000fc800078e00ff */
[----:B------:R-:W-:-:S04]  /*228a0*/  IMAD.WIDE.U32 R42, R75, R208, RZ ;  /* 0x000000d04b2a7225 */ /* 0x000fc800078e00ff */
[----:B------:R-:W-:Y:S01]  /*228b0*/  IMAD.HI.U32 R40, R73, 0x7f000001, R40 ;  /* 0x7f00000149287827 */ /* 0x000fe200078e0028 */
[----:B------:R-:W-:-:S03]  /*228c0*/  @P3 IADD3 R83, PT, PT, R83, -0x7f000001, RZ ;  /* 0x80ffffff53533810 */ /* 0x000fc60007ffe0ff */
[----:B------:R-:W-:Y:S02]  /*228d0*/  IMAD R41, R38, 0x7effffff, RZ ;  /* 0x7effffff26297824 */ /* 0x000fe400078e02ff */
[----:B------:R-:W-:Y:S01]  /*228e0*/  IMAD R71, R42, 0x7effffff, RZ ;  /* 0x7effffff2a477824 */ /* 0x000fe200078e02ff */
[----:B------:R-:W-:Y:S02]  /*228f0*/  @P2 IADD3 R84, PT, PT, R84, -0x7f000001, RZ ;  /* 0x80ffffff54542810 */ /* 0x000fe40007ffe0ff */
[----:B------:R-:W-:Y:S01]  /*22900*/  @P1 IADD3 R182, PT, PT, R182, -0x7f000001, RZ ;  /* 0x80ffffffb6b61810 */ /* 0x000fe20007ffe0ff */
[----:B------:R-:W-:Y:S01]  /*22910*/  IMAD.HI.U32 R41, R41, 0x7f000001, R38 ;  /* 0x7f00000129297827 */ /* 0x000fe200078e0026 */
[----:B------:R-:W-:Y:S01]  /*22920*/  ISETP.GE.U32.AND P4, PT, R206, 0x7f000001, PT ;  /* 0x7f000001ce00780c */ /* 0x000fe20003f86070 */
[----:B------:R-:W-:Y:S01]  /*22930*/  ISETP.GE.U32.AND P3, PT, R207, 0x7f000001, PT ;  /* 0x7f000001cf00780c */ /* 0x000fe20003f66070 */
[----:B------:R-:W-:Y:S01]  /*22940*/  ISETP.GE.U32.AND P2, PT, R157, 0x7f000001, PT ;  /* 0x7f0000019d00780c */ /* 0x000fe20003f46070 */
[----:B------:R-:W-:Y:S01]  /*22950*/  IMAD.HI.U32 R76, R71, 0x7f000001, R42 ;  /* 0x7f000001474c7827 */ /* 0x000fe200078e002a */
[----:B------:R-:W-:Y:S01]  /*22960*/  ISETP.GE.U32.AND P1, PT, R40, 0x7f000001, PT ;  /* 0x7f0000012800780c */ /* 0x000fe20003f26070 */
[----:B------:R-:W-:-:S02]  /*22970*/  @P6 IADD3 R54, PT, PT, R54, -0x7f000001, RZ ;  /* 0x80ffffff36366810 */ /* 0x000fc40007ffe0ff */
[----:B------:R-:W-:Y:S02]  /*22980*/  @P0 IADD3 R57, PT, PT, R57, -0x7f000001, RZ ;  /* 0x80ffffff39390810 */ /* 0x000fe40007ffe0ff */
[----:B------:R-:W-:Y:S01]  /*22990*/  @P5 IADD3 R56, PT, PT, R56, -0x7f000001, RZ ;  /* 0x80ffffff38385810 */ /* 0x000fe20007ffe0ff */
[----:B------:R-:W-:Y:S01]  /*229a0*/  ISETP.GE.U32.AND P0, PT, R41, 0x7f000001, PT ;  /* 0x7f0000012900780c */ /* 0x000fe20003f06070 */
[----:B------:R-:W-:Y:S01]  /*229b0*/  ISETP.GE.U32.AND P5, PT, R76, 0x7f000001, PT ;  /* 0x7f0000014c00780c */ /* 0x000fe20003fa6070 */
[----:B------:R-:W-:Y:S02]  /*229c0*/  IADD3 R71, PT, PT, R182, R57, RZ ;  /* 0x00000039b6477210 */ /* 0x000fe40007ffe0ff */
[----:B------:R-:W-:Y:S02]  /*229d0*/  IADD3 R72, PT, PT, R54, R56, RZ ;  /* 0x0000003836487210 */ /* 0x000fe40007ffe0ff */
[----:B------:R-:W-:Y:S02]  /*229e0*/  @P4 IADD3 R206, PT, PT, R206, -0x7f000001, RZ ;  /* 0x80ffffffcece4810 */ /* 0x000fe40007ffe0ff */
[----:B------:R-:W-:-:S02]  /*229f0*/  @P3 IADD3 R207, PT, PT, R207, -0x7f000001, RZ ;  /* 0x80ffffffcfcf3810 */ /* 0x000fc40007ffe0ff */
[----:B------:R-:W-:Y:S01]  /*22a00*/  @P2 IADD3 R157, PT, PT, R157, -0x7f000001, RZ ;  /* 0x80ffffff9d9d2810 */ /* 0x000fe20007ffe0ff */
[----:B------:R-:W-:Y:S01]  /*22a10*/  ISETP.GE.U32.AND P4, PT, R46, 0x7f000001, PT ;  /* 0x7f0000012e00780c */ /* 0x000fe20003f86070 */
[----:B------:R-:W-:Y:S01]  /*22a20*/  @P1 IADD3 R40, PT, PT, R40, -0x7f000001, RZ ;  /* 0x80ffffff28281810 */ /* 0x000fe20007ffe0ff */
[----:B------:R-:W-:Y:S01]  /*22a30*/  ISETP.GE.U32.AND P3, PT, R153, 0x7f000001, PT ;  /* 0x7f0000019900780c */ /* 0x000fe20003f66070 */
[----:B------:R-:W-:Y:S01]  /*22a40*/  ISETP.GE.U32.AND P2, PT, R71, 0x7f000001, PT ;  /* 0x7f0000014700780c */ /* 0x000fe20003f46070 */
[----:B------:R-:W-:Y:S01]  /*22a50*/  ISETP.GE.U32.AND P1, PT, R72, 0x7f000001, PT ;  /* 0x7f0000014800780c */ /* 0x000fe20003f26070 */
[----:B------:R-:W-:Y:S02]  /*22a60*/  @P0 IADD3 R41, PT, PT, R41, -0x7f000001, RZ ;  /* 0x80ffffff29290810 */ /* 0x000fe40007ffe0ff */
[----:B------:R-:W-:Y:S02]  /*22a70*/  @P5 IADD3 R76, PT, PT, R76, -0x7f000001, RZ ;  /* 0x80ffffff4c4c5810 */ /* 0x000fe40007ffe0ff */
[----:B------:R-:W-:-:S02]  /*22a80*/  IADD3 R80, PT, PT, R157, R80, RZ ;  /* 0x000000509d507210 */ /* 0x000fc40007ffe0ff */
[----:B------:R-:W-:Y:S02]  /*22a90*/  IADD3 R54, PT, PT, R40, R79, RZ ;  /* 0x0000004f28367210 */ /* 0x000fe40007ffe0ff */
[----:B------:R-:W-:Y:S02]  /*22aa0*/  IADD3 R78, PT, PT, R41, R78, RZ ;  /* 0x0000004e294e7210 */ /* 0x000fe40007ffe0ff */
[----:B------:R-:W-:Y:S02]  /*22ab0*/  IADD3 R76, PT, PT, R76, R77, RZ ;  /* 0x0000004d4c4c7210 */ /* 0x000fe40007ffe0ff */
[----:B------:R-:W-:Y:S02]  /*22ac0*/  @P4 IADD3 R46, PT, PT, R46, -0x7f000001, RZ ;  /* 0x80ffffff2e2e4810 */ /* 0x000fe40007ffe0ff */
[----:B------:R-:W-:Y:S02]  /*22ad0*/  @P3 IADD3 R153, PT, PT, R153, -0x7f000001, RZ ;  /* 0x80ffffff99993810 */ /* 0x000fe40007ffe0ff */
[----:B------:R-:W-:-:S02]  /*22ae0*/  @P2 IADD3 R71, PT, PT, R71, -0x7f000001, RZ ;  /* 0x80ffffff47472810 */ /* 0x000fc40007ffe0ff */
[----:B------:R-:W-:Y:S01]  /*22af0*/  @P1 IADD3 R72, PT, PT, R72, -0x7f000001, RZ ;  /* 0x80ffffff48481810 */ /* 0x000fe20007ffe0ff */
[----:B------:R-:W-:Y:S01]  /*22b00*/  ISETP.GE.U32.AND P1, PT, R80, 0x7f000001, PT ;  /* 0x7f0000015000780c */ /* 0x000fe20003f26070 */
[----:B------:R-:W-:Y:S01]  /*22b10*/  ISETP.GE.U32.AND P2, PT, R54, 0x7f000001, PT ;  /* 0x7f0000013600780c */ /* 0x000fe20003f46070 */
[----:B------:R-:W-:Y:S01]  /*22b20*/  ISETP.GE.U32.AND P3, PT, R78, 0x7f000001, PT ;  /* 0x7f0000014e00780c */ /* 0x000fe20003f66070 */
[----:B------:R-:W-:Y:S01]  /*22b30*/  ISETP.GE.U32.AND P4, PT, R76, 0x7f000001, PT ;  /* 0x7f0000014c00780c */ /* 0x000fe20003f86070 */
[----:B------:R-:W-:Y:S01]  /*22b40*/  IMAD.WIDE.U32 R38, R60, R58, RZ ;  /* 0x0000003a3c267225 */ /* 0x000fe200078e00ff */
[----:B------:R-:W-:Y:S01]  /*22b50*/  ISETP.GE.U32.AND P5, PT, R209, 0x7f000001, PT ;  /* 0x7f000001d100780c */ /* 0x000fe20003fa6070 */
[----:B------:R0:W-:Y:S02]  /*22b60*/  STL [R1+0x110], R80 ;  /* 0x0001105001007387 */ /* 0x0001e40000100800 */
[----:B------:R-:W-:Y:S02]  /*22b70*/  IMAD R75, R38, 0x7effffff, RZ ;  /* 0x7effffff264b7824 */ /* 0x000fe400078e02ff */
[----:B------:R1:W-:Y:S04]  /*22b80*/  STL [R1+0x114], R54 ;  /* 0x0001143601007387 */ /* 0x0003e80000100800 */
[----:B------:R2:W-:Y:S01]  /*22b90*/  STL [R1+0x118], R78 ;  /* 0x0001184e01007387 */ /* 0x0005e20000100800 */
[----:B0-----:R-:W-:-:S03]  /*22ba0*/  @P1 IADD3 R80, PT, PT, R80, -0x7f000001, RZ ;  /* 0x80ffffff50501810 */ /* 0x001fc60007ffe0ff */
[----:B------:R0:W-:Y:S01]  /*22bb0*/  STL [R1+0x11c], R76 ;  /* 0x00011c4c01007387 */ /* 0x0001e20000100800 */
[----:B-1----:R-:W-:Y:S02]  /*22bc0*/  @P2 IADD3 R54, PT, PT, R54, -0x7f000001, RZ ;  /* 0x80ffffff36362810 */ /* 0x002fe40007ffe0ff */
[----:B--2---:R-:W-:Y:S02]  /*22bd0*/  @P3 IADD3 R78, PT, PT, R78, -0x7f000001, RZ ;  /* 0x80ffffff4e4e3810 */ /* 0x004fe40007ffe0ff */
[----:B0-----:R-:W-:Y:S01]  /*22be0*/  @P4 IADD3 R76, PT, PT, R76, -0x7f000001, RZ ;  /* 0x80ffffff4c4c4810 */ /* 0x001fe20007ffe0ff */
[----:B------:R-:W-:Y:S01]  /*22bf0*/  IMAD.HI.U32 R75, R75, 0x7f000001, R38 ;  /* 0x7f0000014b4b7827 */ /* 0x000fe200078e0026 */
[----:B------:R-:W-:Y:S01]  /*22c00*/  IADD3 R77, PT, PT, R153, R46, RZ ;  /* 0x0000002e994d7210 */ /* 0x000fe20007ffe0ff */
[----:B------:R-:W-:Y:S01]  /*22c10*/  STL [R1+0x110], R80 ;  /* 0x0001105001007387 */ /* 0x000fe20000100800 */
[----:B------:R-:W-:-:S03]  /*22c20*/  IADD3 R38, PT, PT, R207, R84, RZ ;  /* 0x00000054cf267210 */ /* 0x000fc60007ffe0ff */
[----:B------:R0:W-:Y:S04]  /*22c30*/  STL [R1+0x114], R54 ;  /* 0x0001143601007387 */ /* 0x0001e80000100800 */
[----:B------:R1:W-:Y:S04]  /*22c40*/  STL [R1+0x118], R78 ;  /* 0x0001184e01007387 */ /* 0x0003e80000100800 */
[----:B------:R2:W-:Y:S04]  /*22c50*/  STL [R1+0x11c], R76 ;  /* 0x00011c4c01007387 */ /* 0x0005e80000100800 */
[----:B------:R-:W3:Y:S01]  /*22c60*/  LD.E R153, desc[UR12][R26.64+0x580] ;  /* 0x0005800c1a997980 */ /* 0x000ee2000c101900 */
[----:B------:R-:W-:Y:S01]  /*22c70*/  @P5 IADD3 R209, PT, PT, R209, -0x7f000001, RZ ;  /* 0x80ffffffd1d15810 */ /* 0x000fe20007ffe0ff */
[----:B------:R-:W-:Y:S01]  /*22c80*/  ISETP.GE.U32.AND P0, PT, R210, 0x7f000001, PT ;  /* 0x7f000001d200780c */ /* 0x000fe20003f06070 */
[----:B------:R-:W-:Y:S01]  /*22c90*/  ISETP.GE.U32.AND P5, PT, R38, 0x7f000001, PT ;  /* 0x7f0000012600780c */ /* 0x000fe20003fa6070 */
[----:B------:R-:W-:Y:S01]  /*22ca0*/  IADD3 R42, PT, PT, R206, R83, RZ ;  /* 0x00000053ce2a7210 */ /* 0x000fe20007ffe0ff */
[----:B------:R-:W-:Y:S01]  /*22cb0*/  ISETP.GE.U32.AND P6, PT, R249, 0x7f000001, PT ;  /* 0x7f000001f900780c */ /* 0x000fe20003fc6070 */
[----:B------:R-:W-:Y:S01]  /*22cc0*/  IADD3 R72, PT, PT, R72, R209, RZ ;  /* 0x000000d148487210 */ /* 0x000fe20007ffe0ff */
[----:B------:R-:W-:Y:S01]  /*22cd0*/  IMAD.WIDE.U32 R40, R67, UR8, RZ ;  /* 0x0000000843287c25 */ /* 0x000fe2000f8e00ff */
[----:B------:R-:W-:Y:S01]  /*22ce0*/  ISETP.GE.U32.AND P4, PT, R81, 0x7f000001, PT ;  /* 0x7f0000015100780c */ /* 0x000fe20003f86070 */
[----:B------:R-:W-:Y:S01]  /*22cf0*/  ISETP.GE.U32.AND P1, PT, R42, 0x7f000001, PT ;  /* 0x7f0000012a00780c */ /* 0x000fe20003f26070 */
[----:B------:R-:W4:Y:S01]  /*22d00*/  LDL R157, [R1+0x110] ;  /* 0x00011000019d7983 */ /* 0x000f220000100800 */
[----:B------:R-:W-:-:S04]  /*22d10*/  IMAD R73, R40, 0x7effffff, RZ ;  /* 0x7effffff28497824 */ /* 0x000fc800078e02ff */
[----:B------:R-:W-:Y:S02]  /*22d20*/  @P0 IADD3 R210, PT, PT, R210, -0x7f000001, RZ ;  /* 0x80ffffffd2d20810 */ /* 0x000fe40007ffe0ff */
[----:B------:R-:W-:Y:S01]  /*22d30*/  @P5 IADD3 R38, PT, PT, R38, -0x7f000001, RZ ;  /* 0x80ffffff26265810 */ /* 0x000fe20007ffe0ff */
[----:B------:R-:W-:Y:S01]  /*22d40*/  ISETP.GE.U32.AND P0, PT, R75, 0x7f000001, PT ;  /* 0x7f0000014b00780c */ /* 0x000fe20003f06070 */
[----:B------:R-:W-:Y:S01]  /*22d50*/  ISETP.GE.U32.AND P2, PT, R72, 0x7f000001, PT ;  /* 0x7f0000014800780c */ /* 0x000fe20003f46070 */
[----:B------:R-:W-:Y:S02]  /*22d60*/  IADD3 R71, PT, PT, R71, R210, RZ ;  /* 0x000000d247477210 */ /* 0x000fe40007ffe0ff */
[----:B------:R-:W-:Y:S01]  /*22d70*/  IADD3 R43, PT, PT, R38, R57, RZ ;  /* 0x00000039262b7210 */ /* 0x000fe20007ffe0ff */
[----:B------:R-:W-:Y:S01]  /*22d80*/  IMAD.WIDE.U32 R38, R70, UR8, RZ ;  /* 0x0000000846267c25 */ /* 0x000fe2000f8e00ff */
[----:B------:R-:W-:-:S03]  /*22d90*/  @P6 IADD3 R249, PT, PT, R249, -0x7f000001, RZ ;  /* 0x80fffffff9f96810 */ /* 0x000fc60007ffe0ff */
[----:B0-----:R-:W-:Y:S01]  /*22da0*/  IMAD.HI.U32 R54, R73, 0x7f000001, R40 ;  /* 0x7f00000149367827 */ /* 0x001fe200078e0028 */
[----:B------:R-:W-:Y:S01]  /*22db0*/  ISETP.GE.U32.AND P3, PT, R71, 0x7f000001, PT ;  /* 0x7f0000014700780c */ /* 0x000fe20003f66070 */
[----:B------:R-:W-:Y:S02]  /*22dc0*/  @P1 IADD3 R42, PT, PT, R42, -0x7f000001, RZ ;  /* 0x80ffffff2a2a1810 */ /* 0x000fe40007ffe0ff */
[----:B------:R-:W-:Y:S01]  /*22dd0*/  IMAD R41, R38, 0x7effffff, RZ ;  /* 0x7effffff26297824 */ /* 0x000fe200078e02ff */
[----:B------:R-:W-:Y:S01]  /*22de0*/  ISETP.GE.U32.AND P1, PT, R54, 0x7f000001, PT ;  /* 0x7f0000013600780c */ /* 0x000fe20003f26070 */
[----:B------:R-:W-:Y:S02]  /*22df0*/  IADD3 R249, PT, PT, R249, R56, RZ ;  /* 0x00000038f9f97210 */ /* 0x000fe40007ffe0ff */
[----:B------:R-:W-:Y:S01]  /*22e00*/  IMAD.HI.U32 R46, R41, 0x7f000001, R38 ;  /* 0x7f000001292e7827 */ /* 0x000fe200078e0026 */
[----:B------:R-:W-:Y:S01]  /*22e10*/  @P0 IADD3 R75, PT, PT, R75, -0x7f000001, RZ ;  /* 0x80ffffff4b4b0810 */ /* 0x000fe20007ffe0ff */
[----:B------:R-:W-:Y:S01]  /*22e20*/  ISETP.GE.U32.AND P5, PT, R43, 0x7f000001, PT ;  /* 0x7f0000012b00780c */ /* 0x000fe20003fa6070 */
[----:B------:R-:W-:Y:S01]  /*22e30*/  @P2 IADD3 R72, PT, PT, R72, -0x7f000001, RZ ;  /* 0x80ffffff48482810 */ /* 0x000fe20007ffe0ff */
[----:B------:R-:W-:Y:S01]  /*22e40*/  ISETP.GE.U32.AND P2, PT, R249, 0x7f000001, PT ;  /* 0x7f000001f900780c */ /* 0x000fe20003f46070 */
[----:B------:R-:W-:Y:S01]  /*22e50*/  ISETP.GE.U32.AND P6, PT, R46, 0x7f000001, PT ;  /* 0x7f0000012e00780c */ /* 0x000fe20003fc6070 */
[----:B------:R-:W-:-:S02]  /*22e60*/  IADD3 R42, PT, PT, R42, R75, RZ ;  /* 0x0000004b2a2a7210 */ /* 0x000fc40007ffe0ff */
[----:B------:R-:W-:Y:S02]  /*22e70*/  @P3 IADD3 R71, PT, PT, R71, -0x7f000001, RZ ;  /* 0x80ffffff47473810 */ /* 0x000fe40007ffe0ff */
[----:B------:R-:W-:Y:S01]  /*22e80*/  @P4 IADD3 R81, PT, PT, R81, -0x7f000001, RZ ;  /* 0x80ffffff51514810 */ /* 0x000fe20007ffe0ff */
[----:B------:R-:W-:Y:S01]  /*22e90*/  ISETP.GE.U32.AND P4, PT, R238, 0x7f000001, PT ;  /* 0x7f000001ee00780c */ /* 0x000fe20003f86070 */
[----:B------:R-:W-:Y:S01]  /*22ea0*/  @P1 IADD3 R54, PT, PT, R54, -0x7f000001, RZ ;  /* 0x80ffffff36361810 */ /* 0x000fe20007ffe0ff */
[----:B------:R-:W-:Y:S01]  /*22eb0*/  ISETP.GE.U32.AND P3, PT, R42, 0x7f000001, PT ;  /* 0x7f0000012a00780c */ /* 0x000fe20003f66070 */
[----:B------:R-:W-:Y:S01]  /*22ec0*/  ISETP.GE.U32.AND P1, PT, R77, 0x7f000001, PT ;  /* 0x7f0000014d00780c */ /* 0x000fe20003f26070 */
[----:B------:R-:W-:Y:S01]  /*22ed0*/  IMAD.WIDE.U32 R40, R71, UR9, RZ ;  /* 0x0000000947287c25 */ /* 0x000fe2000f8e00ff */
[----:B------:R-:W-:-:S03]  /*22ee0*/  @P5 IADD3 R43, PT, PT, R43, -0x7f000001, RZ ;  /* 0x80ffffff2b2b5810 */ /* 0x000fc60007ffe0ff */
[----:B------:R-:W-:Y:S01]  /*22ef0*/  IMAD.WIDE.U32 R38, R72, UR9, RZ ;  /* 0x0000000948267c25 */ /* 0x000fe2000f8e00ff */
[----:B------:R-:W-:Y:S02]  /*22f00*/  @P2 IADD3 R249, PT, PT, R249, -0x7f000001, RZ ;  /* 0x80fffffff9f92810 */ /* 0x000fe40007ffe0ff */
[----:B------:R-:W-:Y:S01]  /*22f10*/  @P6 IADD3 R46, PT, PT, R46, -0x7f000001, RZ ;  /* 0x80ffffff2e2e6810 */ /* 0x000fe20007ffe0ff */
[----:B------:R-:W-:Y:S02]  /*22f20*/  IMAD R75, R40, 0x7effffff, RZ ;  /* 0x7effffff284b7824 */ /* 0x000fe400078e02ff */
[----:B------:R-:W-:Y:S01]  /*22f30*/  IMAD R73, R38, 0x7effffff, RZ ;  /* 0x7effffff26497824 */ /* 0x000fe200078e02ff */
[----:B------:R-:W-:Y:S01]  /*22f40*/  ISETP.GE.U32.AND P5, PT, R82, 0x7f000001, PT ;  /* 0x7f0000015200780c */ /* 0x000fe20003fa6070 */
[----:B------:R-:W-:Y:S01]  /*22f50*/  ISETP.GE.U32.AND P0, PT, R248, 0x7f000001, PT ;  /* 0x7f000001f800780c */ /* 0x000fe20003f06070 */
[----:B------:R-:W-:Y:S01]  /*22f60*/  IMAD.HI.U32 R40, R75, 0x7f000001, R40 ;  /* 0x7f0000014b287827 */ /* 0x000fe200078e0028 */
[----:B------:R-:W-:-:S02]  /*22f70*/  IADD3 R43, PT, PT, R43, R54, RZ ;  /* 0x000000362b2b7210 */ /* 0x000fc40007ffe0ff */
        /* <DEDUP_REMOVED lines=8> */
[----:B------:R-:W-:Y:S01]  /*23000*/  ISETP.GE.U32.AND P3, PT, R73, 0x7f000001, PT ;  /* 0x7f0000014900780c */ /* 0x000fe20003f66070 */
[----:B------:R-:W-:-:S02]  /*23010*/  IADD3 R41, PT, PT, R42, R57, RZ ;  /* 0x000000392a297210 */ /* 0x000fc40007ffe0ff */
[----:B------:R-:W-:Y:S02]  /*23020*/  IADD3 R83, PT, PT, R238, R56, RZ ;  /* 0x00000038ee537210 */ /* 0x000fe40007ffe0ff */
[----:B------:R-:W-:Y:S02]  /*23030*/  @P5 IADD3 R82, PT, PT, R82, -0x7f000001, RZ ;  /* 0x80ffffff52525810 */ /* 0x000fe40007ffe0ff */
[----:B------:R-:W-:Y:S01]  /*23040*/  @P0 IADD3 R248, PT, PT, R248, -0x7f000001, RZ ;  /* 0x80fffffff8f80810 */ /* 0x000fe20007ffe0ff */
[----:B------:R-:W-:Y:S01]  /*23050*/  IMAD.WIDE.U32 R38, R71, UR8, RZ ;  /* 0x0000000847267c25 */ /* 0x000fe2000f8e00ff */
[----:B------:R-:W-:Y:S01]  /*23060*/  ISETP.GE.U32.AND P4, PT, R41, 0x7f000001, PT ;  /* 0x7f0000012900780c */ /* 0x000fe20003f86070 */
[----:B------:R-:W-:Y:S01]  /*23070*/  ISETP.GE.U32.AND P5, PT, R83, 0x7f000001, PT ;  /* 0x7f0000015300780c */ /* 0x000fe20003fa6070 */
[----:B------:R-:W-:Y:S02]  /*23080*/  IADD3 R82, PT, PT, R77, R82, RZ ;  /* 0x000000524d527210 */ /* 0x000fe40007ffe0ff */
[----:B------:R-:W-:-:S02]  /*23090*/  IADD3 R81, PT, PT, R81, R248, RZ ;  /* 0x000000f851517210 */ /* 0x000fc40007ffe0ff */
[----:B------:R-:W-:Y:S02]  /*230a0*/  @P1 IADD3 R43, PT, PT, R43, -0x7f000001, RZ ;  /* 0x80ffffff2b2b1810 */ /* 0x000fe40007ffe0ff */
[----:B------:R-:W-:Y:S01]  /*230b0*/  @P6 IADD3 R40, PT, PT, R40, -0x7f000001, RZ ;  /* 0x80ffffff28286810 */ /* 0x000fe20007ffe0ff */
[----:B------:R-:W-:Y:S01]  /*230c0*/  IMAD R79, R38, 0x7effffff, RZ ;  /* 0x7effffff264f7824 */ /* 0x000fe200078e02ff */
[----:B------:R-:W-:Y:S02]  /*230d0*/  @P2 IADD3 R80, PT, PT, R80, -0x7f000001, RZ ;  /* 0x80ffffff50502810 */ /* 0x000fe40007ffe0ff */
[----:B------:R-:W-:Y:S01]  /*230e0*/  @P3 IADD3 R73, PT, PT, R73, -0x7f000001, RZ ;  /* 0x80ffffff49493810 */ /* 0x000fe20007ffe0ff */
[----:B------:R-:W-:Y:S01]  /*230f0*/  ISETP.GE.U32.AND P1, PT, R82, 0x7f000001, PT ;  /* 0x7f0000015200780c */ /* 0x000fe20003f26070 */
[----:B------:R-:W-:Y:S01]  /*23100*/  IMAD.HI.U32 R79, R79, 0x7f000001, R38 ;  /* 0x7f0000014f4f7827 */ /* 0x000fe200078e0026 */
[----:B------:R-:W-:Y:S01]  /*23110*/  ISETP.GE.U32.AND P0, PT, R81, 0x7f000001, PT ;  /* 0x7f0000015100780c */ /* 0x000fe20003f06070 */
[----:B------:R-:W-:-:S02]  /*23120*/  IADD3 R75, PT, PT, R43, R40, RZ ;  /* 0x000000282b4b7210 */ /* 0x000fc40007ffe0ff */
[----:B------:R-:W-:Y:S01]  /*23130*/  IADD3 R80, PT, PT, R80, R73, RZ ;  /* 0x0000004950507210 */ /* 0x000fe20007ffe0ff */
[----:B------:R-:W-:Y:S01]  /*23140*/  IMAD.WIDE.U32 R38, R72, UR8, RZ ;  /* 0x0000000848267c25 */ /* 0x000fe2000f8e00ff */
[----:B------:R-:W-:Y:S02]  /*23150*/  @P4 IADD3 R41, PT, PT, R41, -0x7f000001, RZ ;  /* 0x80ffffff29294810 */ /* 0x000fe40007ffe0ff */
[----:B------:R-:W-:Y:S01]  /*23160*/  @P5 IADD3 R83, PT, PT, R83, -0x7f000001, RZ ;  /* 0x80ffffff53535810 */ /* 0x000fe20007ffe0ff */
[----:B------:R-:W-:Y:S01]  /*23170*/  ISETP.GE.U32.AND P3, PT, R75, 0x7f000001, PT ;  /* 0x7f0000014b00780c */ /* 0x000fe20003f66070 */
[----:B------:R-:W-:Y:S01]  /*23180*/  IMAD R43, R38, 0x7effffff, RZ ;  /* 0x7effffff262b7824 */ /* 0x000fe200078e02ff */
[----:B------:R-:W-:Y:S01]  /*23190*/  ISETP.GE.U32.AND P2, PT, R80, 0x7f000001, PT ;  /* 0x7f0000015000780c */ /* 0x000fe20003f46070 */
[----:B------:R-:W-:Y:S02]  /*231a0*/  IADD3 R42, PT, PT, R41, R54, RZ ;  /* 0x00000036292a7210 */ /* 0x000fe40007ffe0ff */
[----:B------:R-:W-:Y:S01]  /*231b0*/  IADD3 R83, PT, PT, R83, R46, RZ ;  /* 0x0000002e53537210 */ /* 0x000fe20007ffe0ff */
[----:B-1----:R-:W-:Y:S01]  /*231c0*/  IMAD.HI.U32 R78, R43, 0x7f000001, R38 ;  /* 0x7f0000012b4e7827 */ /* 0x002fe200078e0026 */
[----:B------:R-:W-:-:S02]  /*231d0*/  @P1 IADD3 R82, PT, PT, R82, -0x7f000001, RZ ;  /* 0x80ffffff52521810 */ /* 0x000fc40007ffe0ff */
[----:B------:R-:W-:Y:S01]  /*231e0*/  @P0 IADD3 R81, PT, PT, R81, -0x7f000001, RZ ;  /* 0x80ffffff51510810 */ /* 0x000fe20007ffe0ff */
[----:B------:R-:W-:Y:S01]  /*231f0*/  ISETP.GE.U32.AND P5, PT, R42, 0x7f000001, PT ;  /* 0x7f0000012a00780c */ /* 0x000fe20003fa6070 */
[----:B------:R-:W-:Y:S01]  /*23200*/  ISETP.GE.U32.AND P4, PT, R83, 0x7f000001, PT ;  /* 0x7f0000015300780c */ /* 0x000fe20003f86070 */
[----:B------:R-:W-:Y:S01]  /*23210*/  ISETP.GE.U32.AND P1, PT, R79, 0x7f000001, PT ;  /* 0x7f0000014f00780c */ /* 0x000fe20003f26070 */
[----:B------:R-:W-:Y:S01]  /*23220*/  ISETP.GE.U32.AND P0, PT, R78, 0x7f000001, PT ;  /* 0x7f0000014e00780c */ /* 0x000fe20003f06070 */
[----:B------:R-:W-:Y:S02]  /*23230*/  IADD3 R43, PT, PT, R82, R57, RZ ;  /* 0x00000039522b7210 */ /* 0x000fe40007ffe0ff */
[----:B------:R-:W-:Y:S02]  /*23240*/  IADD3 R81, PT, PT, R81, R56, RZ ;  /* 0x0000003851517210 */ /* 0x000fe40007ffe0ff */
[----:B------:R-:W-:Y:S02]  /*23250*/  @P3 IADD3 R75, PT, PT, R75, -0x7f000001, RZ ;  /* 0x80ffffff4b4b3810 */ /* 0x000fe40007ffe0ff */
[----:B------:R-:W-:Y:S01]  /*23260*/  @P2 IADD3 R80, PT, PT, R80, -0x7f000001, RZ ;  /* 0x80ffffff50502810 */ /* 0x000fe20007ffe0ff */
[----:B------:R-:W-:Y:S01]  /*23270*/  ISETP.GE.U32.AND P3, PT, R43, 0x7f000001, PT ;  /* 0x7f0000012b00780c */ /* 0x000fe20003f66070 */
[----:B------:R-:W-:Y:S01]  /*23280*/  ISETP.GE.U32.AND P2, PT, R81, 0x7f000001, PT ;  /* 0x7f0000015100780c */ /* 0x000fe20003f46070 */
[----:B------:R-:W-:-:S04]  /*23290*/  IMAD.WIDE.U32 R40, R75, UR9, RZ ;  /* 0x000000094b287c25 */ /* 0x000fc8000f8e00ff */
[----:B------:R-:W-:Y:S01]  /*232a0*/  IMAD.WIDE.U32 R38, R80, UR9, RZ ;  /* 0x0000000950267c25 */ /* 0x000fe2000f8e00ff */
[----:B------:R-:W-:Y:S02]  /*232b0*/  @P5 IADD3 R42, PT, PT, R42, -0x7f000001, RZ ;  /* 0x80ffffff2a2a5810 */ /* 0x000fe40007ffe0ff */
[----:B------:R-:W-:Y:S02]  /*232c0*/  @P4 IADD3 R83, PT, PT, R83, -0x7f000001, RZ ;  /* 0x80ffffff53534810 */ /* 0x000fe40007ffe0ff */
[----:B------:R-:W-:Y:S01]  /*232d0*/  @P1 IADD3 R79, PT, PT, R79, -0x7f000001, RZ ;  /* 0x80ffffff4f4f1810 */ /* 0x000fe20007ffe0ff */
[----:B------:R-:W-:Y:S01]  /*232e0*/  IMAD R73, R40, 0x7effffff, RZ ;  /* 0x7effffff28497824 */ /* 0x000fe200078e02ff */
[----:B------:R-:W-:Y:S01]  /*232f0*/  @P0 IADD3 R78, PT, PT, R78, -0x7f000001, RZ ;  /* 0x80ffffff4e4e0810 */ /* 0x000fe20007ffe0ff */
[----:B------:R-:W-:Y:S02]  /*23300*/  IMAD R77, R38, 0x7effffff, RZ ;  /* 0x7effffff264d7824 */ /* 0x000fe400078e02ff */
[----:B------:R-:W-:Y:S01]  /*23310*/  IMAD.HI.U32 R40, R73, 0x7f000001, R40 ;  /* 0x7f00000149287827 */ /* 0x000fe200078e0028 */
[----:B------:R-:W-:-:S02]  /*23320*/  IADD3 R73, PT, PT, R42, R79, RZ ;  /* 0x0000004f2a497210 */ /* 0x000fc40007ffe0ff */
[----:B------:R-:W-:Y:S01]  /*23330*/  IADD3 R83, PT, PT, R83, R78, RZ ;  /* 0x0000004e53537210 */ /* 0x000fe20007ffe0ff */
[----:B------:R-:W-:Y:S01]  /*23340*/  IMAD.HI.U32 R38, R77, 0x7f000001, R38 ;  /* 0x7f0000014d267827 */ /* 0x000fe200078e0026 */
[----:B------:R-:W-:Y:S02]  /*23350*/  @P3 IADD3 R43, PT, PT, R43, -0x7f000001, RZ ;  /* 0x80ffffff2b2b3810 */ /* 0x000fe40007ffe0ff */
[----:B------:R-:W-:Y:S01]  /*23360*/  @P2 IADD3 R81, PT, PT, R81, -0x7f000001, RZ ;  /* 0x80ffffff51512810 */ /* 0x000fe20007ffe0ff */
[----:B------:R-:W-:Y:S01]  /*23370*/  ISETP.GE.U32.AND P1, PT, R73, 0x7f000001, PT ;  /* 0x7f0000014900780c */ /* 0x000fe20003f26070 */
[----:B------:R-:W-:Y:S01]  /*23380*/  ISETP.GE.U32.AND P2, PT, R40, 0x7f000001, PT ;  /* 0x7f0000012800780c */ /* 0x000fe20003f46070 */
[----:B------:R-:W-:Y:S01]  /*23390*/  ISETP.GE.U32.AND P4, PT, R83, 0x7f000001, PT ;  /* 0x7f0000015300780c */ /* 0x000fe20003f86070 */
[----:B------:R-:W-:Y:S01]  /*233a0*/  ISETP.GE.U32.AND P5, PT, R38, 0x7f000001, PT ;  /* 0x7f0000012600780c */ /* 0x000fe20003fa6070 */
[----:B------:R-:W-:Y:S02]  /*233b0*/  IADD3 R42, PT, PT, R43, R54, RZ ;  /* 0x000000362b2a7210 */ /* 0x000fe40007ffe0ff */
[----:B------:R-:W-:-:S03]  /*233c0*/  IADD3 R43, PT, PT, R81, R46, RZ ;  /* 0x0000002e512b7210 */ /* 0x000fc60007ffe0ff */
[----:B------:R-:W-:Y:S02]  /*233d0*/  ISETP.GE.U32.AND P0, PT, R42, 0x7f000001, PT ;  /* 0x7f0000012a00780c */ /* 0x000fe40003f06070 */
[----:B------:R-:W-:Y:S02]  /*233e0*/  ISETP.GE.U32.AND P3, PT, R43, 0x7f000001, PT ;  /* 0x7f0000012b00780c */ /* 0x000fe40003f66070 */
[----:B------:R-:W-:Y:S02]  /*233f0*/  @P1 IADD3 R73, PT, PT, R73, -0x7f000001, RZ ;  /* 0x80ffffff49491810 */ /* 0x000fe40007ffe0ff */
[----:B------:R-:W-:Y:S02]  /*23400*/  @P2 IADD3 R40, PT, PT, R40, -0x7f000001, RZ ;  /* 0x80ffffff28282810 */ /* 0x000fe40007ffe0ff */
[----:B------:R-:W-:Y:S02]  /*23410*/  @P4 IADD3 R83, PT, PT, R83, -0x7f000001, RZ ;  /* 0x80ffffff53534810 */ /* 0x000fe40007ffe0ff */
[----:B------:R-:W-:-:S02]  /*23420*/  @P5 IADD3 R38, PT, PT, R38, -0x7f000001, RZ ;  /* 0x80ffffff26265810 */ /* 0x000fc40007ffe0ff */
[----:B------:R-:W-:Y:S01]  /*23430*/  IADD3 R73, PT, PT, R73, R40, RZ ;  /* 0x0000002849497210 */ /* 0x000fe20007ffe0ff */
[----:B------:R-:W-:Y:S01]  /*23440*/  IMAD.WIDE.U32 R40, R75, UR8, RZ ;  /* 0x000000084b287c25 */ /* 0x000fe2000f8e00ff */
[----:B------:R-:W-:-:S03]  /*23450*/  IADD3 R81, PT, PT, R83, R38, RZ ;  /* 0x0000002653517210 */ /* 0x000fc60007ffe0ff */
[----:B------:R-:W-:Y:S01]  /*23460*/  IMAD.WIDE.U32 R38, R80, UR8, RZ ;  /* 0x0000000850267c25 */ /* 0x000fe2000f8e00ff */
[----:B------:R-:W-:Y:S02]  /*23470*/  @P0 IADD3 R42, PT, PT, R42, -0x7f000001, RZ ;  /* 0x80ffffff2a2a0810 */ /* 0x000fe40007ffe0ff */
[----:B------:R-:W-:Y:S01]  /*23480*/  @P3 IADD3 R43, PT, PT, R43, -0x7f000001, RZ ;  /* 0x80ffffff2b2b3810 */ /* 0x000fe20007ffe0ff */
[----:B------:R-:W-:Y:S01]  /*23490*/  ISETP.GE.U32.AND P2, PT, R73, 0x7f000001, PT ;  /* 0x7f0000014900780c */ /* 0x000fe20003f46070 */
[----:B------:R-:W-:Y:S01]  /*234a0*/  IMAD R77, R40, 0x7effffff, RZ ;  /* 0x7effffff284d7824 */ /* 0x000fe200078e02ff */
[----:B------:R-:W-:Y:S01]  /*234b0*/  ISETP.GE.U32.AND P5, PT, R81, 0x7f000001, PT ;  /* 0x7f0000015100780c */ /* 0x000fe20003fa6070 */
[----:B------:R-:W-:Y:S01]  /*234c0*/  IMAD R207, R38, 0x7effffff, RZ ;  /* 0x7effffff26cf7824 */ /* 0x000fe200078e02ff */
[----:B------:R-:W-:Y:S02]  /*234d0*/  IADD3 R42, PT, PT, R42, R79, RZ ;  /* 0x0000004f2a2a7210 */ /* 0x000fe40007ffe0ff */
[----:B------:R-:W-:Y:S01]  /*234e0*/  IADD3 R83, PT, PT, R43, R78, RZ ;  /* 0x0000004e2b537210 */ /* 0x000fe20007ffe0ff */
[----:B------:R-:W-:-:S04]  /*234f0*/  IMAD.HI.U32 R77, R77, 0x7f000001, R40 ;  /* 0x7f0000014d4d7827 */ /* 0x000fc800078e0028 */
[----:B--2---:R-:W-:Y:S01]  /*23500*/  IMAD.HI.U32 R76, R207, 0x7f000001, R38 ;  /* 0x7f000001cf4c7827 */ /* 0x004fe200078e0026 */
[----:B------:R-:W-:Y:S01]  /*23510*/  ISETP.GE.U32.AND P0, PT, R42, 0x7f000001, PT ;  /* 0x7f0000012a00780c */ /* 0x000fe20003f06070 */
[----:B------:R-:W-:Y:S01]  /*23520*/  ISETP.GE.U32.AND P3, PT, R83, 0x7f000001, PT ;  /* 0x7f0000015300780c */ /* 0x000fe20003f66070 */
[----:B------:R-:W-:Y:S01]  /*23530*/  ISETP.GE.U32.AND P1, PT, R77, 0x7f000001, PT ;  /* 0x7f0000014d00780c */ /* 0x000fe20003f26070 */
[----:B------:R-:W-:Y:S01]  /*23540*/  IMAD.WIDE.U32 R38, R68, R68, RZ ;  /* 0x0000004444267225 */ /* 0x000fe200078e00ff */
[----:B------:R-:W-:Y:S01]  /*23550*/  ISETP.GE.U32.AND P4, PT, R76, 0x7f000001, PT ;  /* 0x7f0000014c00780c */ /* 0x000fe20003f86070 */
[----:B------:R-:W-:Y:S02]  /*23560*/  @P2 IADD3 R73, PT, PT, R73, -0x7f000001, RZ ;  /* 0x80ffffff49492810 */ /* 0x000fe40007ffe0ff */
[----:B------:R-:W-:Y:S01]  /*23570*/  @P5 IADD3 R81, PT, PT, R81, -0x7f000001, RZ ;  /* 0x80ffffff51515810 */ /* 0x000fe20007ffe0ff */
[----:B------:R-:W-:Y:S02]  /*23580*/  IMAD R41, R38, 0x7effffff, RZ ;  /* 0x7effffff26297824 */ /* 0x000fe400078e02ff */
[----:B------:R-:W-:-:S02]  /*23590*/  IMAD R43, R30, 0x7effffff, RZ ;  /* 0x7effffff1e2b7824 */ /* 0x000fc400078e02ff */
[----:B------:R-:W-:-:S04]  /*235a0*/  IMAD.HI.U32 R84, R41, 0x7f000001, R38 ;  /* 0x7f00000129547827 */ /* 0x000fc800078e0026 */
[----:B------:R-:W-:Y:S01]  /*235b0*/  IMAD.HI.U32 R209, R43, 0x7f000001, R30 ;  /* 0x7f0000012bd17827 */ /* 0x000fe200078e001e */
[----:B------:R-:W-:-:S03]  /*235c0*/  @P0 IADD3 R42, PT, PT, R42, -0x7f000001, RZ ;  /* 0x80ffffff2a2a0810 */ /* 0x000fc60007ffe0ff */
[----:B------:R-:W-:Y:S01]  /*235d0*/  IMAD.WIDE.U32 R38, R73, UR9, RZ ;  /* 0x0000000949267c25 */ /* 0x000fe2000f8e00ff */
[----:B------:R-:W-:-:S03]  /*235e0*/  @P3 IADD3 R83, PT, PT, R83, -0x7f000001, RZ ;  /* 0x80ffffff53533810 */ /* 0x000fc60007ffe0ff */
[----:B------:R-:W-:Y:S01]  /*235f0*/  IMAD.WIDE.U32 R30, R81, UR9, RZ ;  /* 0x00000009511e7c25 */ /* 0x000fe2000f8e00ff */
[----:B------:R-:W-:Y:S02]  /*23600*/  @P1 IADD3 R77, PT, PT, R77, -0x7f000001, RZ ;  /* 0x80ffffff4d4d1810 */ /* 0x000fe40007ffe0ff */
[----:B------:R-:W-:Y:S01]  /*23610*/  @P4 IADD3 R76, PT, PT, R76, -0x7f000001, RZ ;  /* 0x80ffffff4c4c4810 */ /* 0x000fe20007ffe0ff */
[----:B------:R-:W-:Y:S02]  /*23620*/  IMAD R43, R38, 0x7effffff, RZ ;  /* 0x7effffff262b7824 */ /* 0x000fe400078e02ff */
[----:B------:R-:W-:Y:S01]  /*23630*/  IMAD R207, R30, 0x7effffff, RZ ;  /* 0x7effffff1ecf7824 */ /* 0x000fe200078e02ff */
[----:B------:R-:W-:Y:S01]  /*23640*/  IADD3 R41, PT, PT, R152, R119, RZ ;  /* 0x0000007798297210 */ /* 0x000fe20007ffe0ff */
[----:B------:R-:W-:Y:S01]  /*23650*/  IMAD.HI.U32 R39, R43, 0x7f000001, R38 ;  /* 0x7f0000012b277827 */ /* 0x000fe200078e0026 */
[----:B------:R-:W-:Y:S02]  /*23660*/  IADD3 R42, PT, PT, R42, R77, RZ ;  /* 0x0000004d2a2a7210 */ /* 0x000fe40007ffe0ff */
[----:B------:R-:W-:Y:S01]  /*23670*/  IADD3 R83, PT, PT, R83, R76, RZ ;  /* 0x0000004c53537210 */ /* 0x000fe20007ffe0ff */
[----:B------:R-:W-:Y:S01]  /*23680*/  IMAD.HI.U32 R30, R207, 0x7f000001, R30 ;  /* 0x7f000001cf1e7827 */ /* 0x000fe200078e001e */
[----:B------:R-:W-:Y:S01]  /*23690*/  ISETP.GE.U32.AND P0, PT, R41, 0x7f000001, PT ;  /* 0x7f0000012900780c */ /* 0x000fe20003f06070 */
[----:B------:R-:W-:Y:S01]  /*236a0*/  ISETP.GE.U32.AND P1, PT, R84, 0x7f000001, PT ;  /* 0x7f0000015400780c */ /* 0x000fe20003f26070 */
[----:B------:R-:W-:Y:S01]  /*236b0*/  ISETP.GE.U32.AND P2, PT, R209, 0x7f000001, PT ;  /* 0x7f000001d100780c */ /* 0x000fe20003f46070 */
[----:B------:R-:W-:Y:S01]  /*236c0*/  ISETP.GE.U32.AND P3, PT, R42, 0x7f000001, PT ;  /* 0x7f0000012a00780c */ /* 0x000fe20003f66070 */
[----:B------:R-:W-:Y:S01]  /*236d0*/  ISETP.GE.U32.AND P5, PT, R83, 0x7f000001, PT ;  /* 0x7f0000015300780c */ /* 0x000fe20003fa6070 */
[----:B------:R-:W-:Y:S01]  /*236e0*/  ISETP.GE.U32.AND P4, PT, R39, 0x7f000001, PT ;  /* 0x7f0000012700780c */ /* 0x000fe20003f86070 */
[----:B------:R-:W-:-:S07]  /*236f0*/  ISETP.GE.U32.AND P6, PT, R30, 0x7f000001, PT ;  /* 0x7f0000011e00780c */ /* 0x000fce0003fc6070 */
[----:B------:R-:W-:Y:S02]  /*23700*/  @P0 IADD3 R41, PT, PT, R41, -0x7f000001, RZ ;  /* 0x80ffffff29290810 */ /* 0x000fe40007ffe0ff */
[----:B------:R-:W-:Y:S02]  /*23710*/  @P1 IADD3 R84, PT, PT, R84, -0x7f000001, RZ ;  /* 0x80ffffff54541810 */ /* 0x000fe40007ffe0ff */
[----:B------:R-:W-:Y:S02]  /*23720*/  @P2 IADD3 R209, PT, PT, R209, -0x7f000001, RZ ;  /* 0x80ffffffd1d12810 */ /* 0x000fe40007ffe0ff */
        /* <DEDUP_REMOVED lines=8> */
[-C--:B------:R-:W-:Y:S01]  /*237b0*/  ISETP.GE.U32.AND P4, PT, R44, R126.reuse, PT ;  /* 0x0000007e2c00720c */ /* 0x080fe20003f86070 */
[----:B------:R-:W-:Y:S01]  /*237c0*/  ISETP.GE.U32.AND P0, PT, R152, 0x7f000001, PT ;  /* 0x7f0000019800780c */ /* 0x000fe20003f06070 */
[----:B------:R-:W-:Y:S01]  /*237d0*/  ISETP.GE.U32.AND P1, PT, R84, 0x7f000001, PT ;  /* 0x7f0000015400780c */ /* 0x000fe20003f26070 */
[----:B------:R-:W-:Y:S01]  /*237e0*/  ISETP.GE.U32.AND P2, PT, R82, 0x7f000001, PT ;  /* 0x7f0000015200780c */ /* 0x000fe20003f46070 */
[----:B------:R-:W-:Y:S01]  /*237f0*/  ISETP.GE.U32.AND P3, PT, R83, 0x7f000001, PT ;  /* 0x7f0000015300780c */ /* 0x000fe20003f66070 */
[----:B------:R-:W-:-:S08]  /*23800*/  IADD3 R44, PT, PT, R44, -R126, RZ ;  /* 0x8000007e2c2c7210 */ /* 0x000fd00007ffe0ff */
[----:B------:R-:W-:Y:S02]  /*23810*/  @!P4 IADD3 R44, PT, PT, R44, 0x7f000001, RZ ;  /* 0x7f0000012c2cc810 */ /* 0x000fe40007ffe0ff */
[----:B------:R-:W-:Y:S02]  /*23820*/  @P0 IADD3 R152, PT, PT, R152, -0x7f000001, RZ ;  /* 0x80ffffff98980810 */ /* 0x000fe40007ffe0ff */
[----:B------:R-:W-:Y:S02]  /*23830*/  @P1 IADD3 R84, PT, PT, R84, -0x7f000001, RZ ;  /* 0x80ffffff54541810 */ /* 0x000fe40007ffe0ff */
[----:B------:R-:W-:Y:S02]  /*23840*/  @P2 IADD3 R82, PT, PT, R82, -0x7f000001, RZ ;  /* 0x80ffffff52522810 */ /* 0x000fe40007ffe0ff */
[----:B------:R-:W-:Y:S01]  /*23850*/  @P3 IADD3 R83, PT, PT, R83, -0x7f000001, RZ ;  /* 0x80ffffff53533810 */ /* 0x000fe20007ffe0ff */
[----:B------:R-:W-:-:S04]  /*23860*/  IMAD.WIDE.U32 R38, R44, R44, RZ ;  /* 0x0000002c2c267225 */ /* 0x000fc800078e00ff */
[----:B------:R-:W-:-:S04]  /*23870*/  IMAD.WIDE.U32 R42, R152, R84, RZ ;  /* 0x00000054982a7225 */ /* 0x000fc800078e00ff */
[----:B------:R-:W-:-:S04]  /*23880*/  IMAD.WIDE.U32 R40, R82, UR7, RZ ;  /* 0x0000000752287c25 */ /* 0x000fc8000f8e00ff */
[----:B------:R-:W-:-:S04]  /*23890*/  IMAD.WIDE.U32 R30, R83, UR7, RZ ;  /* 0x00000007531e7c25 */ /* 0x000fc8000f8e00ff */
        /* <DEDUP_REMOVED lines=17> */
[----:B------:R-:W-:Y:S01]  /*239b0*/  IADD3 R31, PT, PT, R38, R31, RZ ;  /* 0x0000001f261f7210 */ /* 0x000fe20007ffe0ff */
[----:B------:R-:W2:Y:S02]  /*239c0*/  LD.E R41, desc[UR12][R26.64+0x58c] ;  /* 0x00058c0c1a297980 */ /* 0x000ea4000c101900 */
[----:B------:R-:W-:-:S02]  /*239d0*/  ISETP.GE.U32.AND P0, PT, R30, 0x7f000001, PT ;  /* 0x7f0000011e00780c */ /* 0x000fc40003f06070 */
[----:B------:R-:W-:-:S11]  /*239e0*/  ISETP.GE.U32.AND P1, PT, R31, 0x7f000001, PT ;  /* 0x7f0000011f00780c */ /* 0x000fd60003f26070 */
[----:B------:R-:W-:Y:S02]  /*239f0*/  @P0 IADD3 R30, PT, PT, R30, -0x7f000001, RZ ;  /* 0x80ffffff1e1e0810 */ /* 0x000fe40007ffe0ff */
[----:B------:R-:W-:-:S05]  /*23a00*/  @P1 IADD3 R31, PT, PT, R31, -0x7f000001, RZ ;  /* 0x80ffffff1f1f1810 */ /* 0x000fca0007ffe0ff */
[CC--:B------:R-:W-:Y:S01]  /*23a10*/  ISETP.GE.U32.AND P0, PT, R30.reuse, R31.reuse, PT ;  /* 0x0000001f1e00720c */ /* 0x0c0fe20003f06070 */
[----:B------:R-:W-:-:S12]  /*23a20*/  IADD3 R30, PT, PT, R30, -R31, RZ ;  /* 0x8000001f1e1e7210 */ /* 0x000fd80007ffe0ff */
[----:B------:R-:W-:-:S05]  /*23a30*/  @!P0 IADD3 R30, PT, PT, R30, 0x7f000001, RZ ;  /* 0x7f0000011e1e8810 */ /* 0x000fca0007ffe0ff */
[----:B------:R-:W-:Y:S01]  /*23a40*/  ISETP.GE.U32.AND P0, PT, R30, R133, PT ;  /* 0x000000851e00720c */ /* 0x000fe20003f06070 */
[----:B------:R-:W-:-:S12]  /*23a50*/  IADD3 R40, PT, PT, -R133, R30, RZ ;  /* 0x0000001e85287210 */ /* 0x000fd80007ffe1ff */
[----:B------:R-:W-:-:S05]  /*23a60*/  @!P0 IADD3 R40, PT, PT, R40, 0x7f000001, RZ ;  /* 0x7f00000128288810 */ /* 0x000fca0007ffe0ff */
[----:B---3--:R-:W-:-:S04]  /*23a70*/  IMAD.WIDE.U32 R30, R153, R40, RZ ;  /* 0x00000028991e7225 */ /* 0x008fc800078e00ff */
[----:B------:R-:W-:-:S04]  /*23a80*/  IMAD R39, R30, 0x7effffff, RZ ;  /* 0x7effffff1e277824 */ /* 0x000fc800078e02ff */
[----:B------:R-:W-:Y:S02]  /*23a90*/  IMAD.HI.U32 R30, R39, 0x7f000001, R30 ;  /* 0x7f000001271e7827 */ /* 0x000fe400078e001e */
[----:B------:R-:W3:Y:S04]  /*23aa0*/  LD.E R31, desc[UR12][R26.64+0x584] ;  /* 0x0005840c1a1f7980 */ /* 0x000ee8000c101900 */
[----:B------:R3:W2:Y:S01]  /*23ab0*/  LD.E R39, desc[UR12][R26.64+0x588] ;  /* 0x0005880c1a277980 */ /* 0x0006a2000c101900 */
[----:B------:R-:W-:-:S13]  /*23ac0*/  ISETP.GE.U32.AND P0, PT, R30, 0x7f000001, PT ;  /* 0x7f0000011e00780c */ /* 0x000fda0003f06070 */
[----:B------:R-:W-:-:S04]  /*23ad0*/  @P0 IADD3 R30, PT, PT, R30, -0x7f000001, RZ ;  /* 0x80ffffff1e1e0810 */ /* 0x000fc80007ffe0ff */
[----:B----4-:R-:W-:-:S05]  /*23ae0*/  IADD3 R30, PT, PT, R30, R157, RZ ;  /* 0x0000009d1e1e7210 */ /* 0x010fca0007ffe0ff */
[----:B------:R0:W-:Y:S04]  /*23af0*/  STL [R1+0x110], R30 ;  /* 0x0001101e01007387 */ /* 0x0001e80000100800 */
[----:B------:R-:W4:Y:S01]  /*23b00*/  LDL R38, [R1+0x114] ;  /* 0x0001140001267983 */ /* 0x000f220000100800 */
[----:B------:R-:W-:-:S03]  /*23b10*/  ISETP.GE.U32.AND P0, PT, R30, 0x7f000001, PT ;  /* 0x7f0000011e00780c */ /* 0x000fc60003f06070 */
[----:B------:R-:W4:Y:S10]  /*23b20*/  LDL.64 R42, [R1+0x100] ;  /* 0x00010000012a7983 */ /* 0x000f340000100a00 */
[----:B0-----:R-:W-:-:S05]  /*23b30*/  @P0 IADD3 R30, PT, PT, R30, -0x7f000001, RZ ;  /* 0x80ffffff1e1e0810 */ /* 0x001fca0007ffe0ff */
[----:B------:R0:W-:Y:S04]  /*23b40*/  STL [R1+0x110], R30 ;  /* 0x0001101e01007387 */ /* 0x0001e80000100800 */
[----:B------:R-:W4:Y:S04]  /*23b50*/  LDL R206, [R1+0x110] ;  /* 0x0001100001ce7983 */ /* 0x000f280000100800 */
[----:B0-----:R-:W4:Y:S01]  /*23b60*/  LDL R30, [R1+0x118] ;  /* 0x00011800011e7983 */ /* 0x001f220000100800 */
[----:B---3--:R-:W-:-:S04]  /*23b70*/  IMAD.WIDE.U32 R26, R31, R40, RZ ;  /* 0x000000281f1a7225 */ /* 0x008fc800078e00ff */
[----:B------:R-:W-:-:S04]  /*23b80*/  IMAD R31, R26, 0x7effffff, RZ ;  /* 0x7effffff1a1f7824 */ /* 0x000fc800078e02ff */
[----:B------:R-:W-:-:S04]  /*23b90*/  IMAD.HI.U32 R31, R31, 0x7f000001, R26 ;  /* 0x7f0000011f1f7827 */ /* 0x000fc800078e001a */
[----:B--2---:R-:W-:Y:S02]  /*23ba0*/  IMAD.WIDE.U32 R26, R39, R40, RZ ;  /* 0x00000028271a7225 */ /* 0x004fe400078e00ff */
[----:B------:R-:W2:Y:S01]  /*23bb0*/  LDL R39, [R1+0x11c] ;  /* 0x00011c0001277983 */ /* 0x000ea20000100800 */
[----:B------:R-:W-:-:S13]  /*23bc0*/  ISETP.GE.U32.AND P0, PT, R31, 0x7f000001, PT ;  /* 0x7f0000011f00780c */ /* 0x000fda0003f06070 */
[----:B------:R-:W-:-:S04]  /*23bd0*/  @P0 IADD3 R31, PT, PT, R31, -0x7f000001, RZ ;  /* 0x80ffffff1f1f0810 */ /* 0x000fc80007ffe0ff */
[----:B----4-:R-:W-:-:S05]  /*23be0*/  IADD3 R38, PT, PT, R31, R38, RZ ;  /* 0x000000261f267210 */ /* 0x010fca0007ffe0ff */
[----:B------:R-:W-:Y:S01]  /*23bf0*/  ISETP.GE.U32.AND P0, PT, R38, 0x7f000001, PT ;  /* 0x7f0000012600780c */ /* 0x000fe20003f06070 */
[----:B------:R-:W-:Y:S01]  /*23c00*/  IMAD R31, R26, 0x7effffff, RZ ;  /* 0x7effffff1a1f7824 */ /* 0x000fe200078e02ff */
[----:B------:R0:W-:Y:S03]  /*23c10*/  STL [R1+0x114], R38 ;  /* 0x0001142601007387 */ /* 0x0001e60000100800 */
[----:B------:R-:W-:-:S08]  /*23c20*/  IMAD.HI.U32 R27, R31, 0x7f000001, R26 ;  /* 0x7f0000011f1b7827 */ /* 0x000fd000078e001a */
[----:B0-----:R-:W-:Y:S01]  /*23c30*/  @P0 IADD3 R38, PT, PT, R38, -0x7f000001, RZ ;  /* 0x80ffffff26260810 */ /* 0x001fe20007ffe0ff */
[----:B------:R-:W-:-:S13]  /*23c40*/  ISETP.GE.U32.AND P0, PT, R27, 0x7f000001, PT ;  /* 0x7f0000011b00780c */ /* 0x000fda0003f06070 */
[----:B------:R-:W-:-:S04]  /*23c50*/  @P0 IADD3 R27, PT, PT, R27, -0x7f000001, RZ ;  /* 0x80ffffff1b1b0810 */ /* 0x000fc80007ffe0ff */
[----:B------:R-:W-:Y:S01]  /*23c60*/  IADD3 R30, PT, PT, R27, R30, RZ ;  /* 0x0000001e1b1e7210 */ /* 0x000fe20007ffe0ff */
[----:B------:R-:W-:-:S04]  /*23c70*/  IMAD.WIDE.U32 R26, R41, R40, RZ ;  /* 0x00000028291a7225 */ /* 0x000fc800078e00ff */
[----:B------:R-:W-:Y:S01]  /*23c80*/  ISETP.GE.U32.AND P0, PT, R30, 0x7f000001, PT ;  /* 0x7f0000011e00780c */ /* 0x000fe20003f06070 */
[----:B------:R-:W-:Y:S01]  /*23c90*/  IMAD R31, R26, 0x7effffff, RZ ;  /* 0x7effffff1a1f7824 */ /* 0x000fe200078e02ff */
[----:B------:R0:W-:Y:S03]  /*23ca0*/  STL [R1+0x118], R30 ;  /* 0x0001181e01007387 */ /* 0x0001e60000100800 */
[----:B------:R-:W-:-:S08]  /*23cb0*/  IMAD.HI.U32 R26, R31, 0x7f000001, R26 ;  /* 0x7f0000011f1a7827 */ /* 0x000fd000078e001a */
[----:B0-----:R-:W-:Y:S01]  /*23cc0*/  @P0 IADD3 R30, PT, PT, R30, -0x7f000001, RZ ;  /* 0x80ffffff1e1e0810 */ /* 0x001fe20007ffe0ff */
[----:B------:R-:W-:-:S13]  /*23cd0*/  ISETP.GE.U32.AND P0, PT, R26, 0x7f000001, PT ;  /* 0x7f0000011a00780c */ /* 0x000fda0003f06070 */
[----:B------:R-:W-:Y:S01]  /*23ce0*/  @P0 IADD3 R26, PT, PT, R26, -0x7f000001, RZ ;  /* 0x80ffffff1a1a0810 */ /* 0x000fe20007ffe0ff */
[----:B------:R-:W-:Y:S04]  /*23cf0*/  STL [R1+0x114], R38 ;  /* 0x0001142601007387 */ /* 0x000fe80000100800 */
[----:B------:R0:W-:Y:S01]  /*23d00*/  STL [R1+0x118], R30 ;  /* 0x0001181e01007387 */ /* 0x0001e20000100800 */
[----:B------:R-:W-:-:S04]  /*23d10*/  IMAD.WIDE.U32 R40, R152, R61, RZ ;  /* 0x0000003d98287225 */ /* 0x000fc800078e00ff */
[----:B0-----:R-:W-:-:S04]  /*23d20*/  IMAD.WIDE.U32 R30, R44, R232, RZ ;  /* 0x000000e82c1e7225 */ /* 0x001fc800078e00ff */
[----:B------:R-:W-:Y:S02]  /*23d30*/  IMAD R157, R30, 0x7effffff, RZ ;  /* 0x7effffff1e9d7824 */ /* 0x000fe400078e02ff */
[----:B------:R-:W-:Y:S02]  /*23d40*/  IMAD R153, R40, 0x7effffff, RZ ;  /* 0x7effffff28997824 */ /* 0x000fe400078e02ff */
[----:B------:R-:W-:Y:S01]  /*23d50*/  IMAD.HI.U32 R157, R157, 0x7f000001, R30 ;  /* 0x7f0000019d9d7827 */ /* 0x000fe200078e001e */
[----:B--2---:R-:W-:-:S05]  /*23d60*/  IADD3 R208, PT, PT, R26, R39, RZ ;  /* 0x000000271ad07210 */ /* 0x004fca0007ffe0ff */
[----:B------:R-:W-:Y:S01]  /*23d70*/  ISETP.GE.U32.AND P0, PT, R208, 0x7f000001, PT ;  /* 0x7f000001d000780c */ /* 0x000fe20003f06070 */
[----:B------:R0:W-:-:S12]  /*23d80*/  STL [R1+0x11c], R208 ;  /* 0x00011cd001007387 */ /* 0x0001d80000100800 */
[----:B0-----:R-:W-:-:S05]  /*23d90*/  @P0 IADD3 R208, PT, PT, R208, -0x7f000001, RZ ;  /* 0x80ffffffd0d00810 */ /* 0x001fca0007ffe0ff */
[----:B------:R0:W-:Y:S04]  /*23da0*/  STL [R1+0x11c], R208 ;  /* 0x00011cd001007387 */ /* 0x0001e80000100800 */
[----:B------:R-:W2:Y:S01]  /*23db0*/  LD.E R182, desc[UR12][R42.64+0x590] ;  /* 0x0005900c2ab67980 */ /* 0x000ea2000c101900 */
[----:B------:R-:W-:-:S04]  /*23dc0*/  IMAD.WIDE.U32 R38, R45, R84, RZ ;  /* 0x000000542d267225 */ /* 0x000fc800078e00ff */
[----:B------:R-:W-:-:S04]  /*23dd0*/  IMAD.WIDE.U32 R26, R232, R44, RZ ;  /* 0x0000002ce81a7225 */ /* 0x000fc800078e00ff */
[----:B------:R-:W-:Y:S02]  /*23de0*/  IMAD R31, R38, 0x7effffff, RZ ;  /* 0x7effffff261f7824 */ /* 0x000fe400078e02ff */
[----:B------:R-:W-:Y:S02]  /*23df0*/  IMAD R207, R26, 0x7effffff, RZ ;  /* 0x7effffff1acf7824 */ /* 0x000fe400078e02ff */
[----:B------:R-:W-:-:S04]  /*23e00*/  IMAD.HI.U32 R40, R153, 0x7f000001, R40 ;  /* 0x7f00000199287827 */ /* 0x000fc800078e0028 */
[----:B------:R-:W-:-:S04]  /*23e10*/  IMAD.HI.U32 R153, R31, 0x7f000001, R38 ;  /* 0x7f0000011f997827 */ /* 0x000fc800078e0026 */
[----:B0-----:R-:W-:Y:S01]  /*23e20*/  IMAD.HI.U32 R208, R207, 0x7f000001, R26 ;  /* 0x7f000001cfd07827 */ /* 0x001fe200078e001a */
        /* <DEDUP_REMOVED lines=30> */
[----:B------:R-:W-:Y:S01]  /*24010*/  IADD3 R38, PT, PT, R38, R207, RZ ;  /* 0x000000cf26267210 */ /* 0x000fe20007ffe0ff */
[----:B------:R-:W3:Y:S02]  /*24020*/  LDL R30, [R1+0x118] ;  /* 0x00011800011e7983 */ /* 0x000ee40000100800 */
[----:B------:R-:W-:Y:S01]  /*24030*/  IMAD.HI.U32 R157, R39, 0x7f000001, R26 ;  /* 0x7f000001279d7827 */ /* 0x000fe200078e001a */
[----:B------:R-:W-:Y:S01]  /*24040*/  ISETP.GE.U32.AND P2, PT, R40, 0x7f000001, PT ;  /* 0x7f0000012800780c */ /* 0x000fe20003f46070 */
[----:B------:R-:W-:Y:S01]  /*24050*/  ISETP.GE.U32.AND P0, PT, R38, 0x7f000001, PT ;  /* 0x7f0000012600780c */ /* 0x000fe20003f06070 */
[----:B------:R-:W-:Y:S01]  /*24060*/  ISETP.GE.U32.AND P1, PT, R153, 0x7f000001, PT ;  /* 0x7f0000019900780c */ /* 0x000fe20003f26070 */
[----:B------:R-:W4:Y:S01]  /*24070*/  LDL R39, [R1+0x114] ;  /* 0x0001140001277983 */ /* 0x000f220000100800 */
[----:B------:R-:W-:-:S09]  /*24080*/  ISETP.GE.U32.AND P3, PT, R157, 0x7f000001, PT ;  /* 0x7f0000019d00780c */ /* 0x000fd20003f66070 */
[----:B------:R-:W-:Y:S02]  /*24090*/  @P2 IADD3 R40, PT, PT, R40, -0x7f000001, RZ ;  /* 0x80ffffff28282810 */ /* 0x000fe40007ffe0ff */
[----:B------:R-:W-:Y:S02]  /*240a0*/  @P0 IADD3 R38, PT, PT, R38, -0x7f000001, RZ ;  /* 0x80ffffff26260810 */ /* 0x000fe40007ffe0ff */
[----:B------:R-:W-:Y:S02]  /*240b0*/  @P1 IADD3 R153, PT, PT, R153, -0x7f000001, RZ ;  /* 0x80ffffff99991810 */ /* 0x000fe40007ffe0ff */
[----:B------:R-:W-:Y:S02]  /*240c0*/  @P3 IADD3 R157, PT, PT, R157, -0x7f000001, RZ ;  /* 0x80ffffff9d9d3810 */ /* 0x000fe40007ffe0ff */
[----:B------:R-:W-:Y:S02]  /*240d0*/  IADD3 R38, PT, PT, R38, R153, RZ ;  /* 0x0000009926267210 */ /* 0x000fe40007ffe0ff */
[----:B------:R-:W-:-:S02]  /*240e0*/  IADD3 R27, PT, PT, R40, R157, RZ ;  /* 0x0000009d281b7210 */ /* 0x000fc40007ffe0ff */
[----:B------:R-:W3:Y:S01]  /*240f0*/  LD.E R40, desc[UR12][R42.64+0x598] ;  /* 0x0005980c2a287980 */ /* 0x000ee2000c101900 */
[----:B------:R-:W-:Y:S02]  /*24100*/  ISETP.GE.U32.AND P0, PT, R38, 0x7f000001, PT ;  /* 0x7f0000012600780c */ /* 0x000fe40003f06070 */
        /* <DEDUP_REMOVED lines=9> */
[----:B--2---:R-:W-:Y:S02]  /*241a0*/  IMAD.WIDE.U32 R26, R182, R41, RZ ;  /* 0x00000029b61a7225 */ /* 0x004fe400078e00ff */
[----:B------:R-:W2:Y:S02]  /*241b0*/  LD.E R182, desc[UR12][R42.64+0x59c] ;  /* 0x00059c0c2ab67980 */ /* 0x000ea4000c101900 */
[----:B------:R-:W-:-:S04]  /*241c0*/  IMAD R31, R26, 0x7effffff, RZ ;  /* 0x7effffff1a1f7824 */ /* 0x000fc800078e02ff */
[----:B------:R-:W-:Y:S02]  /*241d0*/  IMAD.HI.U32 R27, R31, 0x7f000001, R26 ;  /* 0x7f0000011f1b7827 */ /* 0x000fe400078e001a */
[----:B------:R-:W2:Y:S03]  /*241e0*/  LD.E R26, desc[UR12][R42.64+0x594] ;  /* 0x0005940c2a1a7980 */ /* 0x000ea6000c101900 */
[----:B------:R-:W-:Y:S01]  /*241f0*/  ISETP.GE.U32.AND P0, PT, R27, 0x7f000001, PT ;  /* 0x7f0000011b00780c */ /* 0x000fe20003f06070 */
[----:B------:R-:W3:-:S12]  /*24200*/  LDL.64 R42, [R1+0x100] ;  /* 0x00010000012a7983 */ /* 0x000ed80000100a00 */
[----:B------:R-:W-:-:S04]  /*24210*/  @P0 IADD3 R27, PT, PT, R27, -0x7f000001, RZ ;  /* 0x80ffffff1b1b0810 */ /* 0x000fc80007ffe0ff */
[----:B------:R-:W-:-:S05]  /*24220*/  IADD3 R206, PT, PT, R27, R206, RZ ;  /* 0x000000ce1bce7210 */ /* 0x000fca0007ffe0ff */
[----:B------:R-:W-:Y:S01]  /*24230*/  ISETP.GE.U32.AND P0, PT, R206, 0x7f000001, PT ;  /* 0x7f000001ce00780c */ /* 0x000fe20003f06070 */
[----:B------:R0:W-:-:S12]  /*24240*/  STL [R1+0x110], R206 ;  /* 0x000110ce01007387 */ /* 0x0001d80000100800 */
[----:B0-----:R-:W-:Y:S01]  /*24250*/  @P0 IADD3 R206, PT, PT, R206, -0x7f000001, RZ ;  /* 0x80ffffffcece0810 */ /* 0x001fe20007ffe0ff */
[----:B--2---:R-:W-:-:S04]  /*24260*/  IMAD.WIDE.U32 R26, R26, R41, RZ ;  /* 0x000000291a1a7225 */ /* 0x004fc800078e00ff */
[----:B------:R-:W-:-:S04]  /*24270*/  IMAD R31, R26, 0x7effffff, RZ ;  /* 0x7effffff1a1f7824 */ /* 0x000fc800078e02ff */
[----:B------:R-:W-:-:S05]  /*24280*/  IMAD.HI.U32 R26, R31, 0x7f000001, R26 ;  /* 0x7f0000011f1a7827 */ /* 0x000fca00078e001a */
[----:B------:R-:W-:-:S13]  /*24290*/  ISETP.GE.U32.AND P0, PT, R26, 0x7f000001, PT ;  /* 0x7f0000011a00780c */ /* 0x000fda0003f06070 */
[----:B------:R-:W-:-:S04]  /*242a0*/  @P0 IADD3 R26, PT, PT, R26, -0x7f000001, RZ ;  /* 0x80ffffff1a1a0810 */ /* 0x000fc80007ffe0ff */
[----:B----4-:R-:W-:Y:S02]  /*242b0*/  IADD3 R38, PT, PT, R26, R39, RZ ;  /* 0x000000271a267210 */ /* 0x010fe40007ffe0ff */
[----:B------:R-:W2:Y:S01]  /*242c0*/  LDL R39, [R1+0x11c] ;  /* 0x00011c0001277983 */ /* 0x000ea20000100800 */
[----:B---3--:R-:W-:Y:S02]  /*242d0*/  IMAD.WIDE.U32 R26, R40, R41, RZ ;  /* 0x00000029281a7225 */ /* 0x008fe400078e00ff */
[----:B------:R-:W-:Y:S02]  /*242e0*/  ISETP.GE.U32.AND P0, PT, R38, 0x7f000001, PT ;  /* 0x7f0000012600780c */ /* 0x000fe40003f06070 */
[----:B------:R-:W-:Y:S01]  /*242f0*/  IMAD R31, R26, 0x7effffff, RZ ;  /* 0x7effffff1a1f7824 */ /* 0x000fe200078e02ff */
[----:B------:R0:W-:Y:S03]  /*24300*/  STL [R1+0x114], R38 ;  /* 0x0001142601007387 */ /* 0x0001e60000100800 */
[----:B------:R-:W-:-:S07]  /*24310*/  IMAD.HI.U32 R27, R31, 0x7f000001, R26 ;  /* 0x7f0000011f1b7827 */ /* 0x000fce00078e001a */
        /* <DEDUP_REMOVED lines=13> */
[----:B------:R-:W-:Y:S04]  /*243f0*/  STL [R1+0x114], R38 ;  /* 0x0001142601007387 */ /* 0x000fe80000100800 */
[----:B------:R0:W-:Y:S01]  /*24400*/  STL [R1+0x118], R30 ;  /* 0x0001181e01007387 */ /* 0x0001e20000100800 */
[----:B------:R-:W-:-:S03]  /*24410*/  IMAD.WIDE.U32 R40, R152, R58, RZ ;  /* 0x0000003a98287225 */ /* 0x000fc600078e00ff */
[----:B------:R-:W3:Y:S01]  /*24420*/  LDL R182, [R1+0x110] ;  /* 0x0001100001b67983 */ /* 0x000ee20000100800 */
[----:B0-----:R-:W-:-:S04]  /*24430*/  IMAD.WIDE.U32 R30, R44, R236, RZ ;  /* 0x000000ec2c1e7225 */ /* 0x001fc800078e00ff */
[----:B------:R-:W-:-:S04]  /*24440*/  IMAD R207, R30, 0x7effffff, RZ ;  /* 0x7effffff1ecf7824 */ /* 0x000fc800078e02ff */
[----:B------:R-:W-:-:S04]  /*24450*/  IMAD.HI.U32 R208, R207, 0x7f000001, R30 ;  /* 0x7f000001cfd07827 */ /* 0x000fc800078e001e */
[----:B------:R-:W-:Y:S01]  /*24460*/  IMAD R31, R40, 0x7effffff, RZ ;  /* 0x7effffff281f7824 */ /* 0x000fe200078e02ff */
[----:B------:R-:W-:-:S03]  /*24470*/  ISETP.GE.U32.AND P2, PT, R208, 0x7f000001, PT ;  /* 0x7f000001d000780c */ /* 0x000fc60003f46070 */
[----:B------:R-:W-:-:S04]  /*24480*/  IMAD.HI.U32 R40, R31, 0x7f000001, R40 ;  /* 0x7f0000011f287827 */ /* 0x000fc800078e0028 */
[----:B------:R-:W-:-:S06]  /*24490*/  IMAD.WIDE.U32 R30, R49, R84, RZ ;  /* 0x00000054311e7225 */ /* 0x000fcc00078e00ff */
[----:B------:R-:W-:Y:S02]  /*244a0*/  @P2 IADD3 R208, PT, PT, R208, -0x7f000001, RZ ;  /* 0x80ffffffd0d02810 */ /* 0x000fe40007ffe0ff */
[----:B--2---:R-:W-:-:S05]  /*244b0*/  IADD3 R210, PT, PT, R26, R39, RZ ;  /* 0x000000271ad27210 */ /* 0x004fca0007ffe0ff */
[----:B------:R-:W-:Y:S01]  /*244c0*/  ISETP.GE.U32.AND P0, PT, R210, 0x7f000001, PT ;  /* 0x7f000001d200780c */ /* 0x000fe20003f06070 */
[----:B------:R0:W-:-:S12]  /*244d0*/  STL [R1+0x11c], R210 ;  /* 0x00011cd201007387 */ /* 0x0001d80000100800 */
[----:B0-----:R-:W-:-:S05]  /*244e0*/  @P0 IADD3 R210, PT, PT, R210, -0x7f000001, RZ ;  /* 0x80ffffffd2d20810 */ /* 0x001fca0007ffe0ff */
[----:B------:R-:W-:Y:S04]  /*244f0*/  STL [R1+0x11c], R210 ;  /* 0x00011cd201007387 */ /* 0x000fe80000100800 */
[----:B------:R-:W2:Y:S01]  /*24500*/  LD.E R206, desc[UR12][R42.64+0x5a0] ;  /* 0x0005a00c2ace7980 */ /* 0x000ea2000c101900 */
[----:B------:R-:W-:-:S04]  /*24510*/  IMAD.WIDE.U32 R26, R232, R232, RZ ;  /* 0x000000e8e81a7225 */ /* 0x000fc800078e00ff */
[----:B------:R-:W-:-:S04]  /*24520*/  IMAD.WIDE.U32 R38, R45, R61, RZ ;  /* 0x0000003d2d267225 */ /* 0x000fc800078e00ff */
[----:B------:R-:W-:Y:S02]  /*24530*/  IMAD R209, R26, 0x7effffff, RZ ;  /* 0x7effffff1ad17824 */ /* 0x000fe400078e02ff */
[----:B------:R-:W-:Y:S02]  /*24540*/  IMAD R207, R38, 0x7effffff, RZ ;  /* 0x7effffff26cf7824 */ /* 0x000fe400078e02ff */
[----:B------:R-:W-:-:S04]  /*24550*/  IMAD.HI.U32 R209, R209, 0x7f000001, R26 ;  /* 0x7f000001d1d17827 */ /* 0x000fc800078e001a */
[----:B------:R-:W-:Y:S01]  /*24560*/  IMAD.HI.U32 R207, R207, 0x7f000001, R38 ;  /* 0x7f000001cfcf7827 */ /* 0x000fe200078e0026 */
[----:B------:R-:W-:Y:S01]  /*24570*/  ISETP.GE.U32.AND P3, PT, R209, 0x7f000001, PT ;  /* 0x7f000001d100780c */ /* 0x000fe20003f66070 */
[----:B------:R-:W-:-:S03]  /*24580*/  ISETP.GE.U32.AND P0, PT, R40, 0x7f000001, PT ;  /* 0x7f0000012800780c */ /* 0x000fc60003f06070 */
[----:B------:R-:W-:Y:S01]  /*24590*/  ISETP.GE.U32.AND P1, PT, R207, 0x7f000001, PT ;  /* 0x7f000001cf00780c */ /* 0x000fe20003f26070 */
[----:B------:R-:W-:-:S04]  /*245a0*/  IMAD.WIDE.U32 R26, R236, R44, RZ ;  /* 0x0000002cec1a7225 */ /* 0x000fc800078e00ff */
[----:B------:R-:W-:-:S04]  /*245b0*/  IMAD R41, R26, 0x7effffff, RZ ;  /* 0x7effffff1a297824 */ /* 0x000fc800078e02ff */
        /* <DEDUP_REMOVED lines=9> */
[----:B------:R-:W-:Y:S01]  /*24650*/  ISETP.GE.U32.AND P2, PT, R208, 0x7f000001, PT ;  /* 0x7f000001d000780c */ /* 0x000fe20003f46070 */
[----:B------:R-:W-:Y:S01]  /*24660*/  IMAD.WIDE.U32 R26, R75, UR7, RZ ;  /* 0x000000074b1a7c25 */ /* 0x000fe2000f8e00ff */
[----:B------:R-:W-:Y:S01]  /*24670*/  ISETP.GE.U32.AND P1, PT, R209, 0x7f000001, PT ;  /* 0x7f000001d100780c */ /* 0x000fe20003f26070 */
[----:B------:R-:W-:Y:S01]  /*24680*/  ISETP.GE.U32.AND P0, PT, R38, 0x7f000001, PT ;  /* 0x7f0000012600780c */ /* 0x000fe20003f06070 */
[----:B------:R-:W4:Y:S01]  /*24690*/  LD.E R40, desc[UR12][R42.64+0x5a8] ;  /* 0x0005a80c2a287980 */ /* 0x000f22000c101900 */
[----:B------:R-:W-:-:S07]  /*246a0*/  IMAD.WIDE.U32 R30, R80, UR7, RZ ;  /* 0x00000007501e7c25 */ /* 0x000fce000f8e00ff */
[----:B------:R-:W-:Y:S02]  /*246b0*/  @P3 IADD3 R41, PT, PT, R41, -0x7f000001, RZ ;  /* 0x80ffffff29293810 */ /* 0x000fe40007ffe0ff */
[----:B------:R-:W-:Y:S01]  /*246c0*/  @P2 IADD3 R208, PT, PT, R208, -0x7f000001, RZ ;  /* 0x80ffffffd0d02810 */ /* 0x000fe20007ffe0ff */
[----:B------:R-:W-:Y:S01]  /*246d0*/  IMAD R39, R26, 0x7effffff, RZ ;  /* 0x7effffff1a277824 */ /* 0x000fe200078e02ff */
[----:B------:R-:W-:Y:S02]  /*246e0*/  @P1 IADD3 R209, PT, PT, R209, -0x7f000001, RZ ;  /* 0x80ffffffd1d11810 */ /* 0x000fe40007ffe0ff */
[----:B------:R-:W-:Y:S02]  /*246f0*/  @P0 IADD3 R38, PT, PT, R38, -0x7f000001, RZ ;  /* 0x80ffffff26260810 */ /* 0x000fe40007ffe0ff */
[----:B------:R-:W-:Y:S01]  /*24700*/  IADD3 R208, PT, PT, R208, R41, RZ ;  /* 0x00000029d0d07210 */ /* 0x000fe20007ffe0ff */
        /* <DEDUP_REMOVED lines=30> */
[----:B------:R-:W-:-:S03]  /*248f0*/  IADD3 R26, PT, PT, R39, R80, RZ ;  /* 0x00000050271a7210 */ /* 0x000fc60007ffe0ff */
[----:B------:R-:W-:Y:S01]  /*24900*/  ISETP.GE.U32.AND P0, PT, R38, 0x7f000001, PT ;  /* 0x7f0000012600780c */ /* 0x000fe20003f06070 */
[----:B------:R-:W4:Y:S01]  /*24910*/  LDL R39, [R1+0x114] ;  /* 0x0001140001277983 */ /* 0x000f220000100800 */
        /* <DEDUP_REMOVED lines=21> */
[----:B------:R-:W4:-:S12]  /*24a70*/  LDL.64 R42, [R1+0x100] ;  /* 0x00010000012a7983 */ /* 0x000f180000100a00 */
[----:B------:R-:W-:-:S04]  /*24a80*/  @P0 IADD3 R27, PT, PT, R27, -0x7f000001, RZ ;  /* 0x80ffffff1b1b0810 */ /* 0x000fc80007ffe0ff */
[----:B---3--:R-:W-:-:S05]  /*24a90*/  IADD3 R182, PT, PT, R27, R182, RZ ;  /* 0x000000b61bb67210 */ /* 0x008fca0007ffe0ff */
        /* <DEDUP_REMOVED lines=10> */
[----:B------:R-:W-:Y:S02]  /*24b40*/  IMAD.WIDE.U32 R26, R40, R41, RZ ;  /* 0x00000029281a7225 */ /* 0x000fe400078e00ff */
        /* <DEDUP_REMOVED lines=24> */
[----:B------:R-:W-:-:S04]  /*24cd0*/  IMAD R31, R40, 0x7effffff, RZ ;  /* 0x7effffff281f7824 */ /* 0x000fc800078e02ff */
[----:B------:R-:W-:Y:S01]  /*24ce0*/  IMAD.HI.U32 R40, R31, 0x7f000001, R40 ;  /* 0x7f0000011f287827 */ /* 0x000fe200078e0028 */
[----:B------:R-:W-:-:S03]  /*24cf0*/  ISETP.GE.U32.AND P2, PT, R206, 0x7f000001, PT ;  /* 0x7f000001ce00780c */ /* 0x000fc60003f46070 */
[----:B------:R-:W-:-:S10]  /*24d00*/  IMAD.WIDE.U32 R30, R49, R61, RZ ;  /* 0x0000003d311e7225 */ /* 0x000fd400078e00ff */
        /* <DEDUP_REMOVED lines=21> */
[----:B------:R-:W-:Y:S02]  /*24e60*/  @P1 IADD3 R73, PT, PT, R73, -0x7f000001, RZ ;  /* 0x80ffffff49491810 */ /* 0x000fe40007ffe0ff */
[----:B------:R-:W-:Y:S01]  /*24e70*/  IADD3 R206, PT, PT, R206, R207, RZ ;  /* 0x000000cfcece7210 */ /* 0x000fe20007ffe0ff */
[----:B------:R-:W-:Y:S01]  /*24e80*/  IMAD.HI.U32 R207, R39, 0x7f000001, R30 ;  /* 0x7f00000127cf7827 */ /* 0x000fe200078e001e */
[----:B------:R-:W-:-:S03]  /*24e90*/  IADD3 R38, PT, PT, R40, R73, RZ ;  /* 0x0000004928267210 */ /* 0x000fc60007ffe0ff */
[----:B------:R-:W-:Y:S01]  /*24ea0*/  IMAD.HI.U32 R209, R41, 0x7f000001, R26 ;  /* 0x7f00000129d17827 */ /* 0x000fe200078e001a */
[----:B------:R-:W-:Y:S01]  /*24eb0*/  ISETP.GE.U32.AND P1, PT, R207, 0x7f000001, PT ;  /* 0x7f000001cf00780c */ /* 0x000fe20003f26070 */
[----:B------:R-:W-:Y:S01]  /*24ec0*/  ISETP.GE.U32.AND P2, PT, R206, 0x7f000001, PT ;  /* 0x7f000001ce00780c */ /* 0x000fe20003f46070 */
[----:B------:R-:W4:Y:S01]  /*24ed0*/  LD.E R40, desc[UR12][R42.64+0x5b8] ;  /* 0x0005b80c2a287980 */ /* 0x000f22000c101900 */
[----:B------:R-:W-:Y:S01]  /*24ee0*/  ISETP.GE.U32.AND P0, PT, R38, 0x7f000001, PT ;  /* 0x7f0000012600780c */ /* 0x000fe20003f06070 */
[----:B------:R-:W-:Y:S01]  /*24ef0*/  ISETP.GE.U32.AND P3, PT, R209, 0x7f000001, PT ;  /* 0x7f000001d100780c */ /* 0x000fe20003f66070 */
[----:B------:R-:W-:-:S04]  /*24f00*/  IMAD.WIDE.U32 R26, R237, R44, RZ ;  /* 0x0000002ced1a7225 */ /* 0x000fc800078e00ff */
[----:B------:R-:W-:-:S04]  /*24f10*/  IMAD.WIDE.U32 R30, R53, R84, RZ ;  /* 0x00000054351e7225 */ /* 0x000fc800078e00ff */
        /* <DEDUP_REMOVED lines=29> */
[----:B------:R-:W4:Y:S01]  /*250f0*/  LD.E R72, desc[UR12][R42.64+0x5bc] ;  /* 0x0005bc0c2a487980 */ /* 0x000f22000c101900 */
[----:B------:R-:W-:-:S08]  /*25100*/  ISETP.GE.U32.AND P3, PT, R39, 0x7f000001, PT ;  /* 0x7f0000012700780c */ /* 0x000fd00003f66070 */
[----:B------:R-:W-:Y:S02]  /*25110*/  @P1 IADD3 R27, PT, PT, R27, -0x7f000001, RZ ;  /* 0x80ffffff1b1b1810 */ /* 0x000fe40007ffe0ff */
[----:B------:R-:W-:Y:S02]  /*25120*/  @P2 IADD3 R206, PT, PT, R206, -0x7f000001, RZ ;  /* 0x80ffffffcece2810 */ /* 0x000fe40007ffe0ff */
[----:B------:R-:W-:Y:S02]  /*25130*/  @P0 IADD3 R38, PT, PT, R38, -0x7f000001, RZ ;  /* 0x80ffffff26260810 */ /* 0x000fe40007ffe0ff */
[----:B------:R-:W-:Y:S02]  /*25140*/  @P3 IADD3 R39, PT, PT, R39, -0x7f000001, RZ ;  /* 0x80ffffff27273810 */ /* 0x000fe40007ffe0ff */
[----:B------:R-:W-:Y:S02]  /*25150*/  IADD3 R38, PT, PT, R38, R27, RZ ;  /* 0x0000001b26267210 */ /* 0x000fe40007ffe0ff */
[----:B------:R-:W-:-:S02]  /*25160*/  IADD3 R27, PT, PT, R206, R39, RZ ;  /* 0x00000027ce1b7210 */ /* 0x000fc40007ffe0ff */
[----:B------:R-:W4:Y:S01]  /*25170*/  LDL R39, [R1+0x114] ;  /* 0x0001140001277983 */ /* 0x000f220000100800 */
        /* <DEDUP_REMOVED lines=28> */
[----:B--2---:R-:W-:-:S04]  /*25340*/  IMAD.WIDE.U32 R26, R182, R41, RZ ;  /* 0x00000029b61a7225 */ /* 0x004fc800078e00ff */
        /* <DEDUP_REMOVED lines=9> */
[----:B0-----:R-:W-:-:S05]  /*253e0*/  @P0 IADD3 R30, PT, PT, R30, -0x7f000001, RZ ;  /* 0x80ffffff1e1e0810 */ /* 0x001fca0007ffe0ff */
[----:B------:R0:W-:Y:S04]  /*253f0*/  STL [R1+0x110], R30 ;  /* 0x0001101e01007387 */ /* 0x0001e80000100800 */
[----:B0-----:R-:W3:Y:S01]  /*25400*/  LDL R30, [R1+0x118] ;  /* 0x00011800011e7983 */ /* 0x001ee20000100800 */
        /* <DEDUP_REMOVED lines=15> */
[----:B---3--:R-:W-:Y:S01]  /*25500*/  IADD3 R30, PT, PT, R27, R30, RZ ;  /* 0x0000001e1b1e7210 */ /* 0x008fe20007ffe0ff */
        /* <DEDUP_REMOVED lines=14> */
[----:B------:R-:W-:-:S04]  /*255f0*/  IMAD.HI.U32 R81, R81, 0x7f000001, R30 ;  /* 0x7f00000151517827 */ /* 0x000fc800078e001e */
        /* <DEDUP_REMOVED lines=14> */
[----:B------:R-:W-:Y:S02]  /*256e0*/  IMAD.HI.U32 R73, R73, 0x7f000001, R38 ;  /* 0x7f00000149497827 */ /* 0x000fe400078e0026 */
[----:B------:R-:W3:Y:S02]  /*256f0*/  LDL R38, [R1+0x110] ;  /* 0x0001100001267983 */ /* 0x000ee40000100800 */
[----:B0-----:R-:W-:Y:S01]  /*25700*/  IMAD.HI.U32 R182, R207, 0x7f000001, R26 ;  /* 0x7f000001cfb67827 */ /* 0x001fe200078e001a */
[----:B------:R-:W-:Y:S01]  /*25710*/  ISETP.GE.U32.AND P0, PT, R40, 0x7f000001, PT ;  /* 0x7f0000012800780c */ /* 0x000fe20003f06070 */
[----:B------:R-:W-:-:S03]  /*25720*/  ISETP.GE.U32.AND P1, PT, R73, 0x7f000001, PT ;  /* 0x7f0000014900780c */ /* 0x000fc60003f26070 */
[----:B------:R-:W-:Y:S01]  /*25730*/  ISETP.GE.U32.AND P3, PT, R182, 0x7f000001, PT ;  /* 0x7f000001b600780c */ /* 0x000fe20003f66070 */
[----:B------:R-:W-:-:S04]  /*25740*/  IMAD.WIDE.U32 R26, R236, R236, RZ ;  /* 0x000000ecec1a7225 */ /* 0x000fc800078e00ff */
[----:B------:R-:W-:Y:S02]  /*25750*/  IMAD R39, R30, 0x7effffff, RZ ;  /* 0x7effffff1e277824 */ /* 0x000fe400078e02ff */
[----:B------:R-:W-:Y:S02]  /*25760*/  IMAD R41, R26, 0x7effffff, RZ ;  /* 0x7effffff1a297824 */ /* 0x000fe400078e02ff */
[----:B------:R-:W-:Y:S02]  /*25770*/  @P0 IADD3 R40, PT, PT, R40, -0x7f000001, RZ ;  /* 0x80ffffff28280810 */ /* 0x000fe40007ffe0ff */
[----:B------:R-:W-:Y:S02]  /*25780*/  @P1 IADD3 R73, PT, PT, R73, -0x7f000001, RZ ;  /* 0x80ffffff49491810 */ /* 0x000fe40007ffe0ff */
[----:B------:R-:W-:Y:S01]  /*25790*/  @P3 IADD3 R182, PT, PT, R182, -0x7f000001, RZ ;  /* 0x80ffffffb6b63810 */ /* 0x000fe20007ffe0ff */
[----:B------:R-:W-:-:S03]  /*257a0*/  IMAD.HI.U32 R206, R41, 0x7f000001, R26 ;  /* 0x7f00000129ce7827 */ /* 0x000fc600078e001a */
[----:B------:R-:W-:Y:S01]  /*257b0*/  IADD3 R81, PT, PT, R81, R182, RZ ;  /* 0x000000b651517210 */ /* 0x000fe20007ffe0ff */
[----:B------:R-:W-:Y:S01]  /*257c0*/  IMAD.HI.U32 R182, R39, 0x7f000001, R30 ;  /* 0x7f00000127b67827 */ /* 0x000fe200078e001e */
[----:B------:R-:W-:Y:S01]  /*257d0*/  IADD3 R39, PT, PT, R40, R73, RZ ;  /* 0x0000004928277210 */ /* 0x000fe20007ffe0ff */
[----:B------:R-:W-:Y:S02]  /*257e0*/  ISETP.GE.U32.AND P3, PT, R206, 0x7f000001, PT ;  /* 0x7f000001ce00780c */ /* 0x000fe40003f66070 */
[----:B------:R-:W-:Y:S01]  /*257f0*/  ISETP.GE.U32.AND P2, PT, R81, 0x7f000001, PT ;  /* 0x7f0000015100780c */ /* 0x000fe20003f46070 */
[----:B------:R-:W-:Y:S01]  /*25800*/  ISETP.GE.U32.AND P1, PT, R182, 0x7f000001, PT ;  /* 0x7f000001b600780c */ /* 0x000fe20003f26070 */
[----:B------:R-:W-:Y:S01]  /*25810*/  ISETP.GE.U32.AND P0, PT, R39, 0x7f000001, PT ;  /* 0x7f0000012700780c */ /* 0x000fe20003f06070 */
[----:B------:R-:W-:-:S04]  /*25820*/  IMAD.WIDE.U32 R26, R237, R232, RZ ;  /* 0x000000e8ed1a7225 */ /* 0x000fc800078e00ff */
[----:B------:R-:W-:-:S04]  /*25830*/  IMAD.WIDE.U32 R30, R53, R61, RZ ;  /* 0x0000003d351e7225 */ /* 0x000fc800078e00ff */
[----:B------:R-:W-:Y:S01]  /*25840*/  @P3 IADD3 R206, PT, PT, R206, -0x7f000001, RZ ;  /* 0x80ffffffcece3810 */ /* 0x000fe20007ffe0ff */
[----:B------:R-:W-:Y:S01]  /*25850*/  IMAD R71, R26, 0x7effffff, RZ ;  /* 0x7effffff1a477824 */ /* 0x000fe200078e02ff */
        /* <DEDUP_REMOVED lines=27> */
[----:B------:R-:W-:Y:S01]  /*25a10*/  IMAD.WIDE.U32 R26, R67, UR7, RZ ;  /* 0x00000007431a7c25 */ /* 0x000fe2000f8e00ff */
[----:B------:R-:W-:Y:S01]  /*25a20*/  ISETP.GE.U32.AND P1, PT, R30, 0x7f000001, PT ;  /* 0x7f0000011e00780c */ /* 0x000fe20003f26070 */
[----:B------:R-:W4:Y:S02]  /*25a30*/  LD.E R40, desc[UR12][R42.64+0x5c8] ;  /* 0x0005c80c2a287980 */ /* 0x000f24000c101900 */
[----:B------:R-:W-:-:S04]  /*25a40*/  IMAD.WIDE.U32 R70, R70, UR7, RZ ;  /* 0x0000000746467c25 */ /* 0x000fc8000f8e00ff */
[----:B------:R-:W-:Y:S02]  /*25a50*/  IMAD R31, R26, 0x7effffff, RZ ;  /* 0x7effffff1a1f7824 */ /* 0x000fe400078e02ff */
[----:B------:R-:W-:Y:S02]  /*25a60*/  @P3 IADD3 R182, PT, PT, R182, -0x7f000001, RZ ;  /* 0x80ffffffb6b63810 */ /* 0x000fe40007ffe0ff */
[----:B------:R-:W-:Y:S02]  /*25a70*/  @P2 IADD3 R81, PT, PT, R81, -0x7f000001, RZ ;  /* 0x80ffffff51512810 */ /* 0x000fe40007ffe0ff */
[----:B------:R-:W-:Y:S01]  /*25a80*/  @P0 IADD3 R39, PT, PT, R39, -0x7f000001, RZ ;  /* 0x80ffffff27270810 */ /* 0x000fe20007ffe0ff */
[----:B------:R-:W-:Y:S01]  /*25a90*/  IMAD R41, R70, 0x7effffff, RZ ;  /* 0x7effffff46297824 */ /* 0x000fe200078e02ff */
[----:B------:R-:W-:Y:S01]  /*25aa0*/  @P1 IADD3 R30, PT, PT, R30, -0x7f000001, RZ ;  /* 0x80ffffff1e1e1810 */ /* 0x000fe20007ffe0ff */
[----:B------:R-:W-:Y:S01]  /*25ab0*/  IMAD.HI.U32 R26, R31, 0x7f000001, R26 ;  /* 0x7f0000011f1a7827 */ /* 0x000fe200078e001a */
[----:B------:R-:W-:-:S02]  /*25ac0*/  IADD3 R81, PT, PT, R81, R182, RZ ;  /* 0x000000b651517210 */ /* 0x000fc40007ffe0ff */
[----:B------:R-:W-:Y:S01]  /*25ad0*/  IADD3 R39, PT, PT, R39, R30, RZ ;  /* 0x0000001e27277210 */ /* 0x000fe20007ffe0ff */
[----:B------:R-:W-:Y:S02]  /*25ae0*/  IMAD.HI.U32 R70, R41, 0x7f000001, R70 ;  /* 0x7f00000129467827 */ /* 0x000fe400078e0046 */
[----:B------:R-:W-:Y:S01]  /*25af0*/  ISETP.GE.U32.AND P2, PT, R81, 0x7f000001, PT ;  /* 0x7f0000015100780c */ /* 0x000fe20003f46070 */
[----:B------:R-:W-:Y:S01]  /*25b00*/  ISETP.GE.U32.AND P1, PT, R26, 0x7f000001, PT ;  /* 0x7f0000011a00780c */ /* 0x000fe20003f26070 */
[----:B------:R-:W-:Y:S01]  /*25b10*/  ISETP.GE.U32.AND P0, PT, R39, 0x7f000001, PT ;  /* 0x7f0000012700780c */ /* 0x000fe20003f06070 */
[----:B------:R-:W-:-:S10]  /*25b20*/  ISETP.GE.U32.AND P3, PT, R70, 0x7f000001, PT ;  /* 0x7f0000014600780c */ /* 0x000fd40003f66070 */
[----:B------:R-:W-:Y:S02]  /*25b30*/  @P2 IADD3 R81, PT, PT, R81, -0x7f000001, RZ ;  /* 0x80ffffff51512810 */ /* 0x000fe40007ffe0ff */
[----:B------:R-:W-:Y:S02]  /*25b40*/  @P1 IADD3 R26, PT, PT, R26, -0x7f000001, RZ ;  /* 0x80ffffff1a1a1810 */ /* 0x000fe40007ffe0ff */
[----:B------:R-:W-:Y:S02]  /*25b50*/  @P0 IADD3 R39, PT, PT, R39, -0x7f000001, RZ ;  /* 0x80ffffff27270810 */ /* 0x000fe40007ffe0ff */
[----:B------:R-:W-:Y:S02]  /*25b60*/  @P3 IADD3 R70, PT, PT, R70, -0x7f000001, RZ ;  /* 0x80ffffff46463810 */ /* 0x000fe40007ffe0ff */
[----:B------:R-:W-:Y:S02]  /*25b70*/  IADD3 R26, PT, PT, R39, R26, RZ ;  /* 0x0000001a271a7210 */ /* 0x000fe40007ffe0ff */
[----:B------:R-:W-:-:S02]  /*25b80*/  IADD3 R81, PT, PT, R81, R70, RZ ;  /* 0x0000004651517210 */ /* 0x000fc40007ffe0ff */
[----:B------:R-:W4:Y:S01]  /*25b90*/  LD.E R70, desc[UR12][R42.64+0x5cc] ;  /* 0x0005cc0c2a467980 */ /* 0x000f22000c101900 */
        /* <DEDUP_REMOVED lines=38> */
[----:B------:R-:W-:-:S13]  /*25e00*/  ISETP.GE.U32.AND P0, PT, R27, 0x7f000001, PT ;  /* 0x7f0000011b00780c */ /* 0x000fda0003f06070 */
[----:B------:R-:W-:-:S04]  /*25e10*/  @P0 IADD3 R27, PT, PT, R27, -0x7f000001, RZ ;  /* 0x80ffffff1b1b0810 */ /* 0x000fc80007ffe0ff */
[----:B---3--:R-:W-:-:S05]  /*25e20*/  IADD3 R30, PT, PT, R27, R38, RZ ;  /* 0x000000261b1e7210 */ /* 0x008fca0007ffe0ff */
[----:B------:R-:W-:Y:S01]  /*25e30*/  ISETP.GE.U32.AND P0, PT, R30, 0x7f000001, PT ;  /* 0x7f0000011e00780c */ /* 0x000fe20003f06070 */
[----:B------:R0:W-:-:S12]  /*25e40*/  STL [R1+0x110], R30 ;  /* 0x0001101e01007387 */ /* 0x0001d80000100800 */
[----:B0-----:R-:W-:-:S05]  /*25e50*/  @P0 IADD3 R30, PT, PT, R30, -0x7f000001, RZ ;  /* 0x80ffffff1e1e0810 */ /* 0x001fca0007ffe0ff */
[----:B------:R-:W-:Y:S04]  /*25e60*/  STL [R1+0x110], R30 ;  /* 0x0001101e01007387 */ /* 0x000fe80000100800 */
[----:B------:R-:W3:Y:S01]  /*25e70*/  LDL R39, [R1+0x114] ;  /* 0x0001140001277983 */ /* 0x000ee20000100800 */
[----:B--2---:R-:W-:-:S04]  /*25e80*/  IMAD.WIDE.U32 R26, R26, R41, RZ ;  /* 0x000000291a1a7225 */ /* 0x004fc800078e00ff */
[----:B------:R-:W-:-:S04]  /*25e90*/  IMAD R31, R26, 0x7effffff, RZ ;  /* 0x7effffff1a1f7824 */ /* 0x000fc800078e02ff */
[----:B------:R-:W-:-:S05]  /*25ea0*/  IMAD.HI.U32 R26, R31, 0x7f000001, R26 ;  /* 0x7f0000011f1a7827 */ /* 0x000fca00078e001a */
[----:B------:R-:W-:-:S13]  /*25eb0*/  ISETP.GE.U32.AND P0, PT, R26, 0x7f000001, PT ;  /* 0x7f0000011a00780c */ /* 0x000fda0003f06070 */
[----:B------:R-:W-:-:S04]  /*25ec0*/  @P0 IADD3 R26, PT, PT, R26, -0x7f000001, RZ ;  /* 0x80ffffff1a1a0810 */ /* 0x000fc80007ffe0ff */
[----:B---3--:R-:W-:-:S05]  /*25ed0*/  IADD3 R38, PT, PT, R26, R39, RZ ;  /* 0x000000271a267210 */ /* 0x008fca0007ffe0ff */
[----:B------:R-:W-:Y:S01]  /*25ee0*/  ISETP.GE.U32.AND P0, PT, R38, 0x7f000001, PT ;  /* 0x7f0000012600780c */ /* 0x000fe20003f06070 */
[----:B------:R0:W-:-:S12]  /*25ef0*/  STL [R1+0x114], R38 ;  /* 0x0001142601007387 */ /* 0x0001d80000100800 */
[----:B0-----:R-:W-:-:S05]  /*25f00*/  @P0 IADD3 R38, PT, PT, R38, -0x7f000001, RZ ;  /* 0x80ffffff26260810 */ /* 0x001fca0007ffe0ff */
[----:B------:R-:W-:Y:S04]  /*25f10*/  STL [R1+0x114], R38 ;  /* 0x0001142601007387 */ /* 0x000fe80000100800 */
[----:B------:R-:W2:Y:S01]  /*25f20*/  LDL R30, [R1+0x118] ;  /* 0x00011800011e7983 */ /* 0x000ea20000100800 */
[----:B----4-:R-:W-:-:S04]  /*25f30*/  IMAD.WIDE.U32 R26, R40, R41, RZ ;  /* 0x00000029281a7225 */ /* 0x010fc800078e00ff */
[----:B------:R-:W-:-:S04]  /*25f40*/  IMAD R31, R26, 0x7effffff, RZ ;  /* 0x7effffff1a1f7824 */ /* 0x000fc800078e02ff */
[----:B------:R-:W-:-:S05]  /*25f50*/  IMAD.HI.U32 R27, R31, 0x7f000001, R26 ;  /* 0x7f0000011f1b7827 */ /* 0x000fca00078e001a */
[----:B------:R-:W-:-:S13]  /*25f60*/  ISETP.GE.U32.AND P0, PT, R27, 0x7f000001, PT ;  /* 0x7f0000011b00780c */ /* 0x000fda0003f06070 */
[----:B------:R-:W-:-:S04]  /*25f70*/  @P0 IADD3 R27, PT, PT, R27, -0x7f000001, RZ ;  /* 0x80ffffff1b1b0810 */ /* 0x000fc80007ffe0ff */
[----:B--2---:R-:W-:-:S05]  /*25f80*/  IADD3 R30, PT, PT, R27, R30, RZ ;  /* 0x0000001e1b1e7210 */ /* 0x004fca0007ffe0ff */
[----:B------:R-:W-:Y:S01]  /*25f90*/  ISETP.GE.U32.AND P0, PT, R30, 0x7f000001, PT ;  /* 0x7f0000011e00780c */ /* 0x000fe20003f06070 */
[----:B------:R0:W-:-:S12]  /*25fa0*/  STL [R1+0x118], R30 ;  /* 0x0001181e01007387 */ /* 0x0001d80000100800 */
[----:B0-----:R-:W-:-:S05]  /*25fb0*/  @P0 IADD3 R30, PT, PT, R30, -0x7f000001, RZ ;  /* 0x80ffffff1e1e0810 */ /* 0x001fca0007ffe0ff */
[----:B------:R-:W-:Y:S04]  /*25fc0*/  STL [R1+0x118], R30 ;  /* 0x0001181e01007387 */ /* 0x000fe80000100800 */
[----:B------:R-:W2:Y:S01]  /*25fd0*/  LDL R39, [R1+0x11c] ;  /* 0x00011c0001277983 */ /* 0x000ea20000100800 */
[----:B------:R-:W-:-:S04]  /*25fe0*/  IMAD.WIDE.U32 R26, R70, R41, RZ ;  /* 0x00000029461a7225 */ /* 0x000fc800078e00ff */
        /* <DEDUP_REMOVED lines=8> */
[----:B------:R0:W-:Y:S04]  /*26070*/  STL [R1+0x11c], R72 ;  /* 0x00011c4801007387 */ /* 0x0001e80000100800 */
[----:B------:R-:W2:Y:S01]  /*26080*/  LDL.64 R42, [R1+0x100] ;  /* 0x00010000012a7983 */ /* 0x000ea20000100a00 */
[----:B------:R-:W-:-:S04]  /*26090*/  IMAD.WIDE.U32 R30, R44, R231, RZ ;  /* 0x000000e72c1e7225 */ /* 0x000fc800078e00ff */
[----:B------:R-:W-:-:S04]  /*260a0*/  IMAD.WIDE.U32 R26, R232, R234, RZ ;  /* 0x000000eae81a7225 */ /* 0x000fc800078e00ff */
[----:B------:R-:W-:Y:S02]  /*260b0*/  IMAD R67, R30, 0x7effffff, RZ ;  /* 0x7effffff1e437824 */ /* 0x000fe400078e02ff */
[----:B------:R-:W-:-:S04]  /*260c0*/  IMAD.WIDE.U32 R40, R152, R50, RZ ;  /* 0x0000003298287225 */ /* 0x000fc800078e00ff */
[----:B------:R-:W-:-:S04]  /*260d0*/  IMAD.WIDE.U32 R38, R45, R48, RZ ;  /* 0x000000302d267225 */ /* 0x000fc800078e00ff */
[----:B------:R-:W-:Y:S02]  /*260e0*/  IMAD R71, R26, 0x7effffff, RZ ;  /* 0x7effffff1a477824 */ /* 0x000fe400078e02ff */
[----:B------:R-:W-:-:S04]  /*260f0*/  IMAD.HI.U32 R70, R67, 0x7f000001, R30 ;  /* 0x7f00000143467827 */ /* 0x000fc800078e001e */
[----:B------:R-:W-:Y:S02]  /*26100*/  IMAD R31, R40, 0x7effffff, RZ ;  /* 0x7effffff281f7824 */ /* 0x000fe400078e02ff */
[----:B------:R-:W-:Y:S02]  /*26110*/  IMAD R67, R38, 0x7effffff, RZ ;  /* 0x7effffff26437824 */ /* 0x000fe400078e02ff */
[----:B------:R-:W-:Y:S01]  /*26120*/  IMAD.HI.U32 R71, R71, 0x7f000001, R26 ;  /* 0x7f00000147477827 */ /* 0x000fe200078e001a */
[----:B------:R-:W-:-:S03]  /*26130*/  ISETP.GE.U32.AND P2, PT, R70, 0x7f000001, PT ;  /* 0x7f0000014600780c */ /* 0x000fc60003f46070 */
[----:B0-----:R-:W-:Y:S01]  /*26140*/  IMAD.HI.U32 R72, R31, 0x7f000001, R40 ;  /* 0x7f0000011f487827 */ /* 0x001fe200078e0028 */
[----:B------:R-:W-:-:S03]  /*26150*/  ISETP.GE.U32.AND P3, PT, R71, 0x7f000001, PT ;  /* 0x7f0000014700780c */ /* 0x000fc60003f66070 */
[----:B------:R-:W-:Y:S01]  /*26160*/  IMAD.HI.U32 R67, R67, 0x7f000001, R38 ;  /* 0x7f00000143437827 */ /* 0x000fe200078e0026 */
[----:B------:R-:W-:-:S04]  /*26170*/  ISETP.GE.U32.AND P0, PT, R72, 0x7f000001, PT ;  /* 0x7f0000014800780c */ /* 0x000fc80003f06070 */
[----:B------:R-:W-:Y:S01]  /*26180*/  ISETP.GE.U32.AND P1, PT, R67, 0x7f000001, PT ;  /* 0x7f0000014300780c */ /* 0x000fe20003f26070 */
[----:B------:R-:W-:Y:S01]  /*26190*/  IMAD.WIDE.U32 R26, R236, R237, RZ ;  /* 0x000000edec1a7225 */ /* 0x000fe200078e00ff */
[----:B------:R-:W-:-:S03]  /*261a0*/  @P2 IADD3 R70, PT, PT, R70, -0x7f000001, RZ ;  /* 0x80ffffff46462810 */ /* 0x000fc60007ffe0ff */
[----:B------:R-:W-:Y:S01]  /*261b0*/  IMAD.WIDE.U32 R30, R49, R59, RZ ;  /* 0x0000003b311e7225 */ /* 0x000fe200078e00ff */
[----:B------:R-:W-:-:S03]  /*261c0*/  @P3 IADD3 R71, PT, PT, R71, -0x7f000001, RZ ;  /* 0x80ffffff47473810 */ /* 0x000fc60007ffe0ff */
[----:B------:R-:W-:Y:S01]  /*261d0*/  IMAD R41, R26, 0x7effffff, RZ ;  /* 0x7effffff1a297824 */ /* 0x000fe200078e02ff */
[----:B------:R-:W-:Y:S01]  /*261e0*/  @P0 IADD3 R72, PT, PT, R72, -0x7f000001, RZ ;  /* 0x80ffffff48480810 */ /* 0x000fe20007ffe0ff */
[----:B------:R-:W-:Y:S02]  /*261f0*/  IMAD R39, R30, 0x7effffff, RZ ;  /* 0x7effffff1e277824 */ /* 0x000fe400078e02ff */
[----:B------:R-:W-:Y:S02]  /*26200*/  @P1 IADD3 R67, PT, PT, R67, -0x7f000001, RZ ;  /* 0x80ffffff43431810 */ /* 0x000fe40007ffe0ff */
[----:B------:R-:W-:Y:S01]  /*26210*/  IADD3 R38, PT, PT, R70, R71, RZ ;  /* 0x0000004746267210 */ /* 0x000fe20007ffe0ff */
[----:B------:R-:W-:Y:S01]  /*26220*/  IMAD.HI.U32 R73, R41, 0x7f000001, R26 ;  /* 0x7f00000129497827 */ /* 0x000fe200078e001a */
[----:B------:R-:W3:Y:S03]  /*26230*/  LDL R71, [R1+0x110] ;  /* 0x0001100001477983 */ /* 0x000ee60000100800 */
[----:B------:R-:W-:Y:S01]  /*26240*/  IMAD.HI.U32 R70, R39, 0x7f000001, R30 ;  /* 0x7f00000127467827 */ /* 0x000fe200078e001e */
[----:B------:R-:W-:Y:S01]  /*26250*/  IADD3 R39, PT, PT, R72, R67, RZ ;  /* 0x0000004348277210 */ /* 0x000fe20007ffe0ff */
[----:B------:R-:W-:Y:S01]  /*26260*/  ISETP.GE.U32.AND P3, PT, R73, 0x7f000001, PT ;  /* 0x7f0000014900780c */ /* 0x000fe20003f66070 */
[----:B------:R-:W-:-:S02]  /*26270*/  ISETP.GE.U32.AND P2, PT, R38, 0x7f000001, PT ;  /* 0x7f0000012600780c */ /* 0x000fc40003f46070 */
        /* <DEDUP_REMOVED lines=65> */
[----:B------:R-:W-:-:S09]  /*26690*/  ISETP.GE.U32.AND P3, PT, R31, 0x7f000001, PT ;  /* 0x7f0000011f00780c */ /* 0x000fd20003f66070 */
[----:B------:R-:W-:Y:S02]  /*266a0*/  @P2 IADD3 R38, PT, PT, R38, -0x7f000001, RZ ;  /* 0x80ffffff26262810 */ /* 0x000fe40007ffe0ff */
[----:B------:R-:W-:Y:S02]  /*266b0*/  @P1 IADD3 R27, PT, PT, R27, -0x7f000001, RZ ;  /* 0x80ffffff1b1b1810 */ /* 0x000fe40007ffe0ff */
[----:B------:R-:W-:Y:S01]  /*266c0*/  @P0 IADD3 R70, PT, PT, R70, -0x7f000001, RZ ;  /* 0x80ffffff46460810 */ /* 0x000fe20007ffe0ff */
[----:B--2---:R-:W2:Y:S01]  /*266d0*/  LD.E R40, desc[UR12][R42.64+0x5d0] ;  /* 0x0005d00c2a287980 */ /* 0x004ea2000c101900 */
[----:B------:R-:W-:Y:S02]  /*266e0*/  @P3 IADD3 R31, PT, PT, R31, -0x7f000001, RZ ;  /* 0x80ffffff1f1f3810 */ /* 0x000fe40007ffe0ff */
[----:B------:R-:W-:Y:S02]  /*266f0*/  IADD3 R27, PT, PT, R70, R27, RZ ;  /* 0x0000001b461b7210 */ /* 0x000fe40007ffe0ff */
[----:B------:R-:W4:Y:S01]  /*26700*/  LD.E R70, desc[UR12][R42.64+0x5dc] ;  /* 0x0005dc0c2a467980 */ /* 0x000f22000c101900 */
[----:B------:R-:W-:-:S02]  /*26710*/  IADD3 R31, PT, PT, R38, R31, RZ ;  /* 0x0000001f261f7210 */ /* 0x000fc40007ffe0ff */
[----:B------:R-:W-:-:S03]  /*26720*/  ISETP.GE.U32.AND P0, PT, R27, 0x7f000001, PT ;  /* 0x7f0000011b00780c */ /* 0x000fc60003f06070 */
[----:B------:R-:W-:-:S10]  /*26730*/  ISETP.GE.U32.AND P1, PT, R31, 0x7f000001, PT ;  /* 0x7f0000011f00780c */ /* 0x000fd40003f26070 */
[----:B------:R-:W-:-:S03]  /*26740*/  @P0 IADD3 R27, PT, PT, R27, -0x7f000001, RZ ;  /* 0x80ffffff1b1b0810 */ /* 0x000fc60007ffe0ff */
        /* <DEDUP_REMOVED lines=109> */
[----:B0-----:R-:W-:-:S03]  /*26e20*/  IADD3 R42, PT, PT, R38, R65, RZ ;  /* 0x00000041262a7210 */ /* 0x001fc60007ffe0ff */
[----:B------:R-:W-:Y:S01]  /*26e30*/  IMAD.HI.U32 R49, R39, 0x7f000001, R48 ;  /* 0x7f00000127317827 */ /* 0x000fe200078e0030 */
[----:B------:R-:W-:Y:S01]  /*26e40*/  ISETP.GE.U32.AND P0, PT, R40, 0x7f000001, PT ;  /* 0x7f0000012800780c */ /* 0x000fe20003f06070 */
[----:B------:R-:W-:Y:S01]  /*26e50*/  ISETP.GE.U32.AND P3, PT, R67, 0x7f000001, PT ;  /* 0x7f0000014300780c */ /* 0x000fe20003f66070 */
[----:B------:R-:W-:Y:S01]  /*26e60*/  ISETP.GE.U32.AND P2, PT, R42, 0x7f000001, PT ;  /* 0x7f0000012a00780c */ /* 0x000fe20003f46070 */
[----:B------:R-:W-:Y:S01]  /*26e70*/  IMAD.WIDE.U32 R38, R53, R59, RZ ;  /* 0x0000003b35267225 */ /* 0x000fe200078e00ff */
[----:B------:R-:W-:Y:S01]  /*26e80*/  ISETP.GE.U32.AND P1, PT, R49, 0x7f000001, PT ;  /* 0x7f0000013100780c */ /* 0x000fe20003f26070 */
[----:B------:R-:W3:Y:S02]  /*26e90*/  LDL R48, [R1+0x110] ;  /* 0x0001100001307983 */ /* 0x000ee40000100800 */
        /* <DEDUP_REMOVED lines=69> */
[C---:B------:R-:W-:Y:S02]  /*272f0*/  ISETP.GE.U32.AND P0, PT, R40.reuse, 0x7f000001, PT ;  /* 0x7f0000012800780c */ /* 0x040fe40003f06070 */
[----:B------:R-:W-:Y:S01]  /*27300*/  ISETP.GE.U32.AND P1, PT, R31, 0x7f000001, PT ;  /* 0x7f0000011f00780c */ /* 0x000fe20003f26070 */
[----:B--2---:R-:W2:Y:S10]  /*27310*/  LD.E R43, desc[UR12][R26.64+0x5e0] ;  /* 0x0005e00c1a2b7980 */ /* 0x004eb4000c101900 */
[----:B------:R-:W-:-:S02]  /*27320*/  @P0 IADD3 R40, PT, PT, R40, -0x7f000001, RZ ;  /* 0x80ffffff28280810 */ /* 0x000fc40007ffe0ff */
        /* <DEDUP_REMOVED lines=24> */
[----:B------:R-:W-:-:S04]  /*274b0*/  IMAD.WIDE.U32 R38, R83, UR9, RZ ;  /* 0x0000000953267c25 */ /* 0x000fc8000f8e00ff */
[----:B------:R-:W-:Y:S02]  /*274c0*/  IMAD R41, R30, 0x7effffff, RZ ;  /* 0x7effffff1e297824 */ /* 0x000fe400078e02ff */
[----:B------:R-:W-:Y:S01]  /*274d0*/  IMAD R47, R38, 0x7effffff, RZ ;  /* 0x7effffff262f7824 */ /* 0x000fe200078e02ff */
[----:B------:R-:W-:Y:S02]  /*274e0*/  @P0 IADD3 R54, PT, PT, R54, -0x7f000001, RZ ;  /* 0x80ffffff36360810 */ /* 0x000fe40007ffe0ff */
[----:B------:R-:W-:Y:S01]  /*274f0*/  @P1 IADD3 R45, PT, PT, R45, -0x7f000001, RZ ;  /* 0x80ffffff2d2d1810 */ /* 0x000fe20007ffe0ff */
[----:B------:R-:W-:Y:S02]  /*27500*/  IMAD.HI.U32 R31, R41, 0x7f000001, R30 ;  /* 0x7f000001291f7827 */ /* 0x000fe400078e001e */
[----:B------:R-:W4:Y:S01]  /*27510*/  LD.E R41, desc[UR12][R26.64+0x5ec] ;  /* 0x0005ec0c1a297980 */ /* 0x000f22000c101900 */
[----:B------:R-:W-:Y:S02]  /*27520*/  IADD3 R54, PT, PT, R54, R75, RZ ;  /* 0x0000004b36367210 */ /* 0x000fe40007ffe0ff */
[----:B------:R-:W-:Y:S01]  /*27530*/  IADD3 R45, PT, PT, R45, R80, RZ ;  /* 0x000000502d2d7210 */ /* 0x000fe20007ffe0ff */
[----:B------:R-:W-:Y:S01]  /*27540*/  IMAD.HI.U32 R38, R47, 0x7f000001, R38 ;  /* 0x7f0000012f267827 */ /* 0x000fe200078e0026 */
[----:B------:R-:W-:Y:S01]  /*27550*/  ISETP.GE.U32.AND P1, PT, R31, 0x7f000001, PT ;  /* 0x7f0000011f00780c */ /* 0x000fe20003f26070 */
[----:B------:R-:W-:-:S02]  /*27560*/  ISETP.GE.U32.AND P0, PT, R54, 0x7f000001, PT ;  /* 0x7f0000013600780c */ /* 0x000fc40003f06070 */
        /* <DEDUP_REMOVED lines=24> */
[----:B---3--:R-:W-:Y:S02]  /*276f0*/  IADD3 R30, PT, PT, R39, R48, RZ ;  /* 0x00000030271e7210 */ /* 0x008fe40007ffe0ff */
[----:B------:R2:W3:Y:S03]  /*27700*/  LD.E R39, desc[UR12][R26.64+0x5e8] ;  /* 0x0005e80c1a277980 */ /* 0x0004e6000c101900 */
        /* <DEDUP_REMOVED lines=37> */
[----:B------:R-:W2:Y:S04]  /*27960*/  LDL.64 R26, [R1+0x100] ;  /* 0x00010000011a7983 */ /* 0x000ea80000100a00 */
[----:B------:R-:W3:Y:S01]  /*27970*/  LDL R40, [R1+0x110] ;  /* 0x0001100001287983 */ /* 0x000ee20000100800 */
[----:B------:R-:W-:-:S04]  /*27980*/  IMAD.WIDE.U32 R30, R118, R133, RZ ;  /* 0x00000085761e7225 */ /* 0x000fc800078e00ff */
[----:B------:R-:W-:-:S04]  /*27990*/  IMAD R39, R30, 0x7effffff, RZ ;  /* 0x7effffff1e277824 */ /* 0x000fc800078e02ff */
[----:B------:R-:W-:-:S05]  /*279a0*/  IMAD.HI.U32 R41, R39, 0x7f000001, R30 ;  /* 0x7f00000127297827 */ /* 0x000fca00078e001e */
[----:B------:R-:W-:Y:S01]  /*279b0*/  ISETP.GE.U32.AND P0, PT, R41, 0x7f000001, PT ;  /* 0x7f0000012900780c */ /* 0x000fe20003f06070 */
[----:B--2---:R-:W2:-:S12]  /*279c0*/  LD.E R38, desc[UR12][R26.64+0x5f0] ;  /* 0x0005f00c1a267980 */ /* 0x004e98000c101900 */
[----:B------:R-:W-:Y:S01]  /*279d0*/  @P0 IADD3 R41, PT, PT, R41, -0x7f000001, RZ ;  /* 0x80ffffff29290810 */ /* 0x000fe20007ffe0ff */
[----:B0-----:R-:W4:Y:S04]  /*279e0*/  LD.E R42, desc[UR12][R26.64+0x5f8] ;  /* 0x0005f80c1a2a7980 */ /* 0x001f28000c101900 */
[----:B------:R0:W3:Y:S01]  /*279f0*/  LD.E R46, desc[UR12][R26.64+0x5fc] ;  /* 0x0005fc0c1a2e7980 */ /* 0x0000e2000c101900 */
[----:B--2---:R-:W-:-:S04]  /*27a00*/  IMAD.WIDE.U32 R30, R38, R41, RZ ;  /* 0x00000029261e7225 */ /* 0x004fc800078e00ff */
[----:B------:R-:W-:-:S04]  /*27a10*/  IMAD R39, R30, 0x7effffff, RZ ;  /* 0x7effffff1e277824 */ /* 0x000fc800078e02ff */
[----:B------:R-:W-:Y:S02]  /*27a20*/  IMAD.HI.U32 R31, R39, 0x7f000001, R30 ;  /* 0x7f000001271f7827 */ /* 0x000fe400078e001e */
[----:B------:R-:W0:Y:S03]  /*27a30*/  LD.E R30, desc[UR12][R26.64+0x5f4] ;  /* 0x0005f40c1a1e7980 */ /* 0x000e26000c101900 */
[----:B------:R-:W-:-:S13]  /*27a40*/  ISETP.GE.U32.AND P0, PT, R31, 0x7f000001, PT ;  /* 0x7f0000011f00780c */ /* 0x000fda0003f06070 */
[----:B------:R-:W-:-:S04]  /*27a50*/  @P0 IADD3 R31, PT, PT, R31, -0x7f000001, RZ ;  /* 0x80ffffff1f1f0810 */ /* 0x000fc80007ffe0ff */
[----:B---3--:R-:W-:-:S05]  /*27a60*/  IADD3 R40, PT, PT, R31, R40, RZ ;  /* 0x000000281f287210 */ /* 0x008fca0007ffe0ff */
[----:B------:R-:W-:Y:S01]  /*27a70*/  ISETP.GE.U32.AND P0, PT, R40, 0x7f000001, PT ;  /* 0x7f0000012800780c */ /* 0x000fe20003f06070 */
[----:B------:R1:W-:-:S12]  /*27a80*/  STL [R1+0x110], R40 ;  /* 0x0001102801007387 */ /* 0x0003d80000100800 */
[----:B-1----:R-:W-:-:S05]  /*27a90*/  @P0 IADD3 R40, PT, PT, R40, -0x7f000001, RZ ;  /* 0x80ffffff28280810 */ /* 0x002fca0007ffe0ff */
[----:B------:R-:W-:Y:S04]  /*27aa0*/  STL [R1+0x110], R40 ;  /* 0x0001102801007387 */ /* 0x000fe80000100800 */
[----:B------:R-:W2:Y:S01]  /*27ab0*/  LDL R38, [R1+0x114] ;  /* 0x0001140001267983 */ /* 0x000ea20000100800 */
[----:B0-----:R-:W-:-:S04]  /*27ac0*/  IMAD.WIDE.U32 R26, R30, R41, RZ ;  /* 0x000000291e1a7225 */ /* 0x001fc800078e00ff */
        /* <DEDUP_REMOVED lines=338> */
[----:B------:R-:W-:Y:S01]  /*28ff0*/  @P0 IADD3 R27, PT, PT, R27, -0x7f000001, RZ ;  /* 0x80ffffff1b1b0810 */ /* 0x000fe20007ffe0ff */
[----:B------:R-:W-:-:S03]  /*29000*/  ISETP.GE.U32.AND P2, PT, R125, R146, PT ;  /* 0x000000927d00720c */ /* 0x000fc60003f46070 */
[----:B--2---:R-:W-:-:S05]  /*29010*/  IADD3 R30, PT, PT, R27, R30, RZ ;  /* 0x0000001e1b1e7210 */ /* 0x004fca0007ffe0ff */
[----:B------:R-:W-:Y:S01]  /*29020*/  ISETP.GE.U32.AND P0, PT, R30, 0x7f000001, PT ;  /* 0x7f0000011e00780c */ /* 0x000fe20003f06070 */
[----:B------:R0:W-:-:S12]  /*29030*/  STL [R1+0x118], R30 ;  /* 0x0001181e01007387 */ /* 0x0001d80000100800 */
[----:B0-----:R-:W-:-:S05]  /*29040*/  @P0 IADD3 R30, PT, PT, R30, -0x7f000001, RZ ;  /* 0x80ffffff1e1e0810 */ /* 0x001fca0007ffe0ff */
[----:B------:R0:W-:Y:S04]  /*29050*/  STL [R1+0x118], R30 ;  /* 0x0001181e01007387 */ /* 0x0001e80000100800 */
[----:B------:R-:W2:Y:S01]  /*29060*/  LDL R42, [R1+0x11c] ;  /* 0x00011c00012a7983 */ /* 0x000ea20000100800 */
[----:B------:R-:W-:Y:S01]  /*29070*/  ISETP.GE.U32.AND P0, PT, R123, R144, PT ;  /* 0x000000907b00720c */ /* 0x000fe20003f06070 */
[----:B------:R-:W-:Y:S02]  /*29080*/  IADD3 R125, PT, PT, R125, -R146, RZ ;  /* 0x800000927d7d7210 */ /* 0x000fe40007ffe0ff */
[----:B------:R-:W-:Y:S02]  /*29090*/  IADD3 R123, PT, PT, R123, -R144, RZ ;  /* 0x800000907b7b7210 */ /* 0x000fe40007ffe0ff */
[----:B------:R-:W-:Y:S01]  /*290a0*/  @!P2 IADD3 R125, PT, PT, R125, 0x7f000001, RZ ;  /* 0x7f0000017d7da810 */ /* 0x000fe20007ffe0ff */
[----:B------:R-:W-:-:S04]  /*290b0*/  ISETP.GE.U32.AND P1, PT, R124, R145, PT ;  /* 0x000000917c00720c */ /* 0x000fc80003f26070 */
[----:B------:R-:W-:-:S03]  /*290c0*/  IMAD.WIDE.U32 R38, R232, R125, RZ ;  /* 0x0000007de8267225 */ /* 0x000fc600078e00ff */
[----:B------:R-:W-:Y:S01]  /*290d0*/  @!P0 IADD3 R123, PT, PT, R123, 0x7f000001, RZ ;  /* 0x7f0000017b7b8810 */ /* 0x000fe20007ffe0ff */
[----:B------:R-:W-:Y:S01]  /*290e0*/  ISETP.GE.U32.AND P0, PT, R122, R143, PT ;  /* 0x0000008f7a00720c */ /* 0x000fe20003f06070 */
[----:B------:R-:W-:Y:S02]  /*290f0*/  IMAD R57, R38, 0x7effffff, RZ ;  /* 0x7effffff26397824 */ /* 0x000fe400078e02ff */
[----:B------:R-:W-:Y:S01]  /*29100*/  IMAD.WIDE.U32 R26, R46, R41, RZ ;  /* 0x000000292e1a7225 */ /* 0x000fe200078e00ff */
[----:B------:R-:W-:-:S03]  /*29110*/  IADD3 R124, PT, PT, R124, -R145, RZ ;  /* 0x800000917c7c7210 */ /* 0x000fc60007ffe0ff */
[----:B------:R-:W-:Y:S01]  /*29120*/  IMAD.HI.U32 R57, R57, 0x7f000001, R38 ;  /* 0x7f00000139397827 */ /* 0x000fe200078e0026 */
[----:B------:R-:W-:-:S03]  /*29130*/  IADD3 R122, PT, PT, R122, -R143, RZ ;  /* 0x8000008f7a7a7210 */ /* 0x000fc60007ffe0ff */
[----:B------:R-:W-:Y:S01]  /*29140*/  IMAD R39, R26, 0x7effffff, RZ ;  /* 0x7effffff1a277824 */ /* 0x000fe200078e02ff */
[----:B------:R-:W-:-:S03]  /*29150*/  @!P1 IADD3 R124, PT, PT, R124, 0x7f000001, RZ ;  /* 0x7f0000017c7c9810 */ /* 0x000fc60007ffe0ff */
[----:B------:R-:W-:Y:S01]  /*29160*/  IMAD.HI.U32 R47, R39, 0x7f000001, R26 ;  /* 0x7f000001272f7827 */ /* 0x000fe200078e001a */
[----:B------:R-:W-:Y:S01]  /*29170*/  @!P0 IADD3 R122, PT, PT, R122, 0x7f000001, RZ ;  /* 0x7f0000017a7a8810 */ /* 0x000fe20007ffe0ff */
[----:B------:R-:W-:Y:S02]  /*29180*/  ISETP.GE.U32.AND P1, PT, R121, R142, PT ;  /* 0x0000008e7900720c */ /* 0x000fe40003f26070 */
[----:B------:R-:W-:Y:S01]  /*29190*/  IMAD.WIDE.U32 R58, R236, R124, RZ ;  /* 0x0000007cec3a7225 */ /* 0x000fe200078e00ff */
[----:B------:R-:W-:-:S03]  /*291a0*/  ISETP.GE.U32.AND P0, PT, R47, 0x7f000001, PT ;  /* 0x7f0000012f00780c */ /* 0x000fc60003f06070 */
[----:B0-----:R-:W-:-:S04]  /*291b0*/  IMAD.WIDE.U32 R30, R237, R123, RZ ;  /* 0x0000007bed1e7225 */ /* 0x001fc800078e00ff */
[----:B------:R-:W-:Y:S02]  /*291c0*/  IMAD R43, R58, 0x7effffff, RZ ;  /* 0x7effffff3a2b7824 */ /* 0x000fe400078e02ff */
[----:B------:R-:W-:Y:S01]  /*291d0*/  IMAD.WIDE.U32 R26, R234, R122, RZ ;  /* 0x0000007aea1a7225 */ /* 0x000fe200078e00ff */
[----:B------:R-:W-:-:S03]  /*291e0*/  IADD3 R121, PT, PT, R121, -R142, RZ ;  /* 0x8000008e79797210 */ /* 0x000fc60007ffe0ff */
[----:B------:R-:W-:Y:S02]  /*291f0*/  IMAD R41, R30, 0x7effffff, RZ ;  /* 0x7effffff1e297824 */ /* 0x000fe400078e02ff */
[----:B------:R-:W-:Y:S01]  /*29200*/  IMAD.HI.U32 R58, R43, 0x7f000001, R58 ;  /* 0x7f0000012b3a7827 */ /* 0x000fe200078e003a */
[----:B------:R-:W-:-:S03]  /*29210*/  @P0 IADD3 R47, PT, PT, R47, -0x7f000001, RZ ;  /* 0x80ffffff2f2f0810 */ /* 0x000fc60007ffe0ff */
[----:B------:R-:W-:-:S04]  /*29220*/  IMAD.WIDE.U32 R38, R236, R125, RZ ;  /* 0x0000007dec267225 */ /* 0x000fc800078e00ff */
[----:B------:R-:W-:Y:S01]  /*29230*/  IMAD R59, R26, 0x7effffff, RZ ;  /* 0x7effffff1a3b7824 */ /* 0x000fe200078e02ff */
[----:B------:R-:W-:Y:S01]  /*29240*/  @!P1 IADD3 R121, PT, PT, R121, 0x7f000001, RZ ;  /* 0x7f00000179799810 */ /* 0x000fe20007ffe0ff */
[----:B------:R-:W-:Y:S01]  /*29250*/  IMAD.HI.U32 R56, R41, 0x7f000001, R30 ;  /* 0x7f00000129387827 */ /* 0x000fe200078e001e */
[----:B------:R-:W-:-:S03]  /*29260*/  ISETP.GE.U32.AND P1, PT, R120, R141, PT ;  /* 0x0000008d7800720c */ /* 0x000fc60003f26070 */
[----:B------:R-:W-:Y:S02]  /*29270*/  IMAD R41, R38, 0x7effffff, RZ ;  /* 0x7effffff26297824 */ /* 0x000fe400078e02ff */
[----:B------:R-:W-:-:S04]  /*29280*/  IMAD.HI.U32 R59, R59, 0x7f000001, R26 ;  /* 0x7f0000013b3b7827 */ /* 0x000fc800078e001a */
[----:B------:R-:W-:-:S04]  /*29290*/  IMAD.WIDE.U32 R26, R234, R124, RZ ;  /* 0x0000007cea1a7225 */ /* 0x000fc800078e00ff */
[----:B------:R-:W-:-:S04]  /*292a0*/  IMAD.HI.U32 R60, R41, 0x7f000001, R38 ;  /* 0x7f000001293c7827 */ /* 0x000fc800078e0026 */
[----:B------:R-:W-:-:S04]  /*292b0*/  IMAD.WIDE.U32 R40, R237, R125, RZ ;  /* 0x0000007ded287225 */ /* 0x000fc800078e00ff */
[----:B------:R-:W-:Y:S01]  /*292c0*/  IMAD R45, R26, 0x7effffff, RZ ;  /* 0x7effffff1a2d7824 */ /* 0x000fe200078e02ff */
[----:B------:R-:W-:Y:S01]  /*292d0*/  IADD3 R120, PT, PT, R120, -R141, RZ ;  /* 0x8000008d78787210 */ /* 0x000fe20007ffe0ff */
[----:B------:R-:W-:Y:S02]  /*292e0*/  IMAD R73, R40, 0x7effffff, RZ ;  /* 0x7effffff28497824 */ /* 0x000fe400078e02ff */
[----:B------:R-:W-:-:S04]  /*292f0*/  IMAD.HI.U32 R76, R45, 0x7f000001, R26 ;  /* 0x7f0000012d4c7827 */ /* 0x000fc800078e001a */
[----:B------:R-:W-:Y:S01]  /*29300*/  IMAD.WIDE.U32 R26, R231, R122, RZ ;  /* 0x0000007ae71a7225 */ /* 0x000fe200078e00ff */
[----:B------:R-:W-:-:S03]  /*29310*/  @!P1 IADD3 R120, PT, PT, R120, 0x7f000001, RZ ;  /* 0x7f00000178789810 */ /* 0x000fc60007ffe0ff */
        /* <DEDUP_REMOVED lines=9> */
[----:B------:R-:W-:-:S04]  /*293b0*/  IMAD.WIDE.U32 R30, R237, R124, RZ ;  /* 0x0000007ced1e7225 */ /* 0x000fc800078e00ff */
        /* <DEDUP_REMOVED lines=10> */
[----:B------:R-:W-:Y:S01]  /*29460*/  IMAD.WIDE.U32 R30, R231, R124, RZ ;  /* 0x0000007ce71e7225 */ /* 0x000fe200078e00ff */
[----:B------:R-:W-:-:S03]  /*29470*/  IADD3 R53, PT, PT, R127, R148, RZ ;  /* 0x000000947f357210 */ /* 0x000fc60007ffe0ff */
[----:B------:R-:W-:-:S04]  /*29480*/  IMAD.HI.U32 R77, R77, 0x7f000001, R38 ;  /* 0x7f0000014d4d7827 */ /* 0x000fc800078e0026 */
[----:B------:R-:W-:Y:S01]  /*29490*/  IMAD R39, R30, 0x7effffff, RZ ;  /* 0x7effffff1e277824 */ /* 0x000fe200078e02ff */
[----:B------:R-:W-:-:S03]  /*294a0*/  IADD3 R50, PT, PT, R128, R149, RZ ;  /* 0x0000009580327210 */ /* 0x000fc60007ffe0ff */
[----:B------:R-:W-:-:S04]  /*294b0*/  IMAD.HI.U32 R62, R39, 0x7f000001, R30 ;  /* 0x7f000001273e7827 */ /* 0x000fc800078e001e */
[----:B------:R-:W-:Y:S01]  /*294c0*/  IMAD.WIDE.U32 R30, R235, R122, RZ ;  /* 0x0000007aeb1e7225 */ /* 0x000fe200078e00ff */
[----:B------:R-:W-:-:S03]  /*294d0*/  ISETP.GE.U32.AND P1, PT, R50, 0x7f000001, PT ;  /* 0x7f0000013200780c */ /* 0x000fc60003f26070 */
[----:B------:R-:W-:-:S04]  /*294e0*/  IMAD.WIDE.U32 R38, R235, R121, RZ ;  /* 0x00000079eb267225 */ /* 0x000fc800078e00ff */
[----:B------:R-:W-:Y:S01]  /*294f0*/  IMAD R41, R30, 0x7effffff, RZ ;  /* 0x7effffff1e297824 */ /* 0x000fe200078e02ff */
[----:B--2---:R-:W-:-:S05]  /*29500*/  IADD3 R42, PT, PT, R47, R42, RZ ;  /* 0x0000002a2f2a7210 */ /* 0x004fca0007ffe0ff */
[----:B------:R-:W-:Y:S01]  /*29510*/  ISETP.GE.U32.AND P0, PT, R42, 0x7f000001, PT ;  /* 0x7f0000012a00780c */ /* 0x000fe20003f06070 */
[----:B------:R0:W-:-:S12]  /*29520*/  STL [R1+0x11c], R42 ;  /* 0x00011c2a01007387 */ /* 0x0001d80000100800 */
[----:B0-----:R-:W-:-:S05]  /*29530*/  @P0 IADD3 R42, PT, PT, R42, -0x7f000001, RZ ;  /* 0x80ffffff2a2a0810 */ /* 0x001fca0007ffe0ff */
[----:B------:R0:W-:Y:S04]  /*29540*/  STL [R1+0x11c], R42 ;  /* 0x00011c2a01007387 */ /* 0x0001e80000100800 */
[----:B------:R-:W2:Y:S01]  /*29550*/  LDL.64 R26, [R1+0x100] ;  /* 0x00010000011a7983 */ /* 0x000ea20000100a00 */
[----:B------:R-:W-:Y:S01]  /*29560*/  ISETP.GE.U32.AND P0, PT, R53, 0x7f000001, PT ;  /* 0x7f0000013500780c */ /* 0x000fe20003f06070 */
[----:B------:R-:W-:Y:S01]  /*29570*/  IMAD R61, R38, 0x7effffff, RZ ;  /* 0x7effffff263d7824 */ /* 0x000fe200078e02ff */
[----:B------:R-:W-:Y:S01]  /*29580*/  IADD3 R48, PT, PT, R130, R155, RZ ;  /* 0x0000009b82307210 */ /* 0x000fe20007ffe0ff */
[----:B------:R-:W-:Y:S01]  /*29590*/  IMAD.HI.U32 R64, R41, 0x7f000001, R30 ;  /* 0x7f00000129407827 */ /* 0x000fe200078e001e */
[----:B------:R-:W-:-:S03]  /*295a0*/  IADD3 R47, PT, PT, R131, R151, RZ ;  /* 0x00000097832f7210 */ /* 0x000fc60007ffe0ff */
[----:B------:R-:W-:Y:S01]  /*295b0*/  IMAD.WIDE.U32 R30, R235, R123, RZ ;  /* 0x0000007beb1e7225 */ /* 0x000fe200078e00ff */
[----:B------:R-:W-:Y:S01]  /*295c0*/  IADD3 R46, PT, PT, R132, R156, RZ ;  /* 0x0000009c842e7210 */ /* 0x000fe20007ffe0ff */
[----:B------:R-:W-:Y:S02]  /*295d0*/  ISETP.GE.U32.AND P3, PT, R48, 0x7f000001, PT ;  /* 0x7f0000013000780c */ /* 0x000fe40003f66070 */
[----:B------:R-:W-:Y:S02]  /*295e0*/  IMAD.HI.U32 R61, R61, 0x7f000001, R38 ;  /* 0x7f0000013d3d7827 */ /* 0x000fe400078e0026 */
[----:B------:R-:W-:Y:S02]  /*295f0*/  @P0 IADD3 R53, PT, PT, R53, -0x7f000001, RZ ;  /* 0x80ffffff35350810 */ /* 0x000fe40007ffe0ff */
[----:B------:R-:W-:Y:S01]  /*29600*/  IMAD R39, R30, 0x7effffff, RZ ;  /* 0x7effffff1e277824 */ /* 0x000fe200078e02ff */
[----:B------:R-:W-:Y:S01]  /*29610*/  ISETP.GE.U32.AND P4, PT, R47, 0x7f000001, PT ;  /* 0x7f0000012f00780c */ /* 0x000fe20003f86070 */
[----:B------:R-:W-:Y:S01]  /*29620*/  IMAD.WIDE.U32 R40, R235, R124, RZ ;  /* 0x0000007ceb287225 */ /* 0x000fe200078e00ff */
[----:B------:R-:W-:-:S02]  /*29630*/  IADD3 R49, PT, PT, R129, R150, RZ ;  /* 0x0000009681317210 */ /* 0x000fc40007ffe0ff */
[----:B------:R-:W-:Y:S01]  /*29640*/  @P1 IADD3 R50, PT, PT, R50, -0x7f000001, RZ ;  /* 0x80ffffff32321810 */ /* 0x000fe20007ffe0ff */
[----:B------:R-:W-:Y:S01]  /*29650*/  IMAD.HI.U32 R80, R39, 0x7f000001, R30 ;  /* 0x7f00000127507827 */ /* 0x000fe200078e001e */
[----:B------:R-:W-:-:S03]  /*29660*/  ISETP.GE.U32.AND P5, PT, R46, 0x7f000001, PT ;  /* 0x7f0000012e00780c */ /* 0x000fc60003fa6070 */
[----:B------:R-:W-:-:S04]  /*29670*/  IMAD.WIDE.U32 R30, R53, R33, RZ ;  /* 0x00000021351e7225 */ /* 0x000fc800078e00ff */
[----:B------:R-:W-:Y:S02]  /*29680*/  IMAD R83, R40, 0x7effffff, RZ ;  /* 0x7effffff28537824 */ /* 0x000fe400078e02ff */
[----:B0-----:R-:W-:Y:S01]  /*29690*/  IMAD.WIDE.U32 R42, R231, R125, RZ ;  /* 0x0000007de72a7225 */ /* 0x001fe200078e00ff */
[----:B------:R-:W-:-:S03]  /*296a0*/  ISETP.GE.U32.AND P2, PT, R49, 0x7f000001, PT ;  /* 0x7f0000013100780c */ /* 0x000fc60003f46070 */
[----:B------:R-:W-:Y:S02]  /*296b0*/  IMAD R133, R30, 0x7effffff, RZ ;  /* 0x7effffff1e857824 */ /* 0x000fe400078e02ff */
[----:B------:R-:W-:-:S04]  /*296c0*/  IMAD.HI.U32 R83, R83, 0x7f000001, R40 ;  /* 0x7f00000153537827 */ /* 0x000fc800078e0028 */
[----:B------:R-:W-:Y:S02]  /*296d0*/  IMAD R67, R42, 0x7effffff, RZ ;  /* 0x7effffff2a437824 */ /* 0x000fe400078e02ff */
[----:B------:R-:W-:Y:S01]  /*296e0*/  IMAD.WIDE.U32 R40, R50, R69, RZ ;  /* 0x0000004532287225 */ /* 0x000fe200078e00ff */
[----:B------:R-:W-:-:S03]  /*296f0*/  @P3 IADD3 R48, PT, PT, R48, -0x7f000001, RZ ;  /* 0x80ffffff30303810 */ /* 0x000fc60007ffe0ff */
[----:B------:R-:W-:Y:S01]  /*29700*/  IMAD.WIDE.U32 R38, R235, R125, RZ ;  /* 0x0000007deb267225 */ /* 0x000fe200078e00ff */
[----:B------:R-:W-:-:S03]  /*29710*/  @P4 IADD3 R47, PT, PT, R47, -0x7f000001, RZ ;  /* 0x80ffffff2f2f4810 */ /* 0x000fc60007ffe0ff */
[----:B------:R-:W-:-:S04]  /*29720*/  IMAD.HI.U32 R133, R133, 0x7f000001, R30 ;  /* 0x7f00000185857827 */ /* 0x000fc800078e001e */
[----:B------:R-:W-:-:S04]  /*29730*/  IMAD.HI.U32 R82, R67, 0x7f000001, R42 ;  /* 0x7f00000143527827 */ /* 0x000fc800078e002a */
[----:B------:R-:W-:Y:S02]  /*29740*/  IMAD R31, R40, 0x7effffff, RZ ;  /* 0x7effffff281f7824 */ /* 0x000fe400078e02ff */
[----:B------:R-:W-:Y:S01]  /*29750*/  IMAD R67, R38, 0x7effffff, RZ ;  /* 0x7effffff26437824 */ /* 0x000fe200078e02ff */
[----:B------:R-:W-:Y:S01]  /*29760*/  @P5 IADD3 R46, PT, PT, R46, -0x7f000001, RZ ;  /* 0x80ffffff2e2e5810 */ /* 0x000fe20007ffe0ff */
[----:B------:R-:W-:-:S04]  /*29770*/  IMAD.HI.U32 R136, R31, 0x7f000001, R40 ;  /* 0x7f0000011f887827 */ /* 0x000fc800078e0028 */
[----:B------:R-:W-:-:S04]  /*29780*/  IMAD.HI.U32 R67, R67, 0x7f000001, R38 ;  /* 0x7f00000143437827 */ /* 0x000fc800078e0026 */
[----:B------:R-:W-:Y:S01]  /*29790*/  IMAD.WIDE.U32 R40, R48, R52, RZ ;  /* 0x0000003430287225 */ /* 0x000fe200078e00ff */
[----:B------:R-:W-:-:S03]  /*297a0*/  @P2 IADD3 R49, PT, PT, R49, -0x7f000001, RZ ;  /* 0x80ffffff31312810 */ /* 0x000fc60007ffe0ff */
[----:B------:R-:W-:-:S04]  /*297b0*/  IMAD.WIDE.U32 R38, R47, R51, RZ ;  /* 0x000000332f267225 */ /* 0x000fc800078e00ff */
[----:B------:R-:W-:Y:S02]  /*297c0*/  IMAD R71, R40, 0x7effffff, RZ ;  /* 0x7effffff28477824 */ /* 0x000fe400078e02ff */
[----:B------:R-:W-:-:S04]  /*297d0*/  IMAD.WIDE.U32 R30, R46, R29, RZ ;  /* 0x0000001d2e1e7225 */ /* 0x000fc800078e00ff */
[----:B------:R-:W-:Y:S02]  /*297e0*/  IMAD R81, R38, 0x7effffff, RZ ;  /* 0x7effffff26517824 */ /* 0x000fe400078e02ff */
[----:B------:R-:W-:-:S04]  /*297f0*/  IMAD.HI.U32 R84, R71, 0x7f000001, R40 ;  /* 0x7f00000147547827 */ /* 0x000fc800078e0028 */
[----:B------:R-:W-:Y:S02]  /*29800*/  IMAD R137, R30, 0x7effffff, RZ ;  /* 0x7effffff1e897824 */ /* 0x000fe400078e02ff */
[----:B------:R-:W-:-:S04]  /*29810*/  IMAD.HI.U32 R81, R81, 0x7f000001, R38 ;  /* 0x7f00000151517827 */ /* 0x000fc800078e0026 */
[----:B------:R-:W-:-:S04]  /*29820*/  IMAD.WIDE.U32 R40, R49, R69, RZ ;  /* 0x0000004531287225 */ /* 0x000fc800078e00ff */
[----:B------:R-:W-:Y:S01]  /*29830*/  IMAD.WIDE.U32 R38, R48, R32, RZ ;  /* 0x0000002030267225 */ /* 0x000fe200078e00ff */
[----:B------:R-:W-:-:S03]  /*29840*/  ISETP.GE.U32.AND P2, PT, R57, 0x7f000001, PT ;  /* 0x7f0000013900780c */ /* 0x000fc60003f46070 */
[----:B------:R-:W-:-:S04]  /*29850*/  IMAD.WIDE.U32 R42, R49, R32, RZ ;  /* 0x00000020312a7225 */ /* 0x000fc800078e00ff */
[----:B------:R-:W-:-:S04]  /*29860*/  IMAD.HI.U32 R78, R137, 0x7f000001, R30 ;  /* 0x7f000001894e7827 */ /* 0x000fc800078e001e */
[----:B------:R-:W-:Y:S02]  /*29870*/  IMAD R153, R40, 0x7effffff, RZ ;  /* 0x7effffff28997824 */ /* 0x000fe400078e02ff */
[----:B------:R-:W-:Y:S01]  /*29880*/  IMAD.WIDE.U32 R30, R47, R52, RZ ;  /* 0x000000342f1e7225 */ /* 0x000fe200078e00ff */
[----:B------:R-:W-:-:S03]  /*29890*/  ISETP.GE.U32.AND P5, PT, R76, 0x7f000001, PT ;  /* 0x7f0000014c00780c */ /* 0x000fc60003fa6070 */
[----:B------:R-:W-:Y:S02]  /*298a0*/  IMAD R139, R38, 0x7effffff, RZ ;  /* 0x7effffff268b7824 */ /* 0x000fe400078e02ff */
[----:B------:R-:W-:Y:S02]  /*298b0*/  IMAD R135, R42, 0x7effffff, RZ ;  /* 0x7effffff2a877824 */ /* 0x000fe400078e02ff */
[----:B------:R-:W-:-:S04]  /*298c0*/  IMAD.HI.U32 R153, R153, 0x7f000001, R40 ;  /* 0x7f00000199997827 */ /* 0x000fc800078e0028 */
[----:B------:R-:W-:Y:S02]  /*298d0*/  IMAD R137, R30, 0x7effffff, RZ ;  /* 0x7effffff1e897824 */ /* 0x000fe400078e02ff */
[----:B------:R-:W-:-:S04]  /*298e0*/  IMAD.HI.U32 R139, R139, 0x7f000001, R38 ;  /* 0x7f0000018b8b7827 */ /* 0x000fc800078e0026 */
[----:B------:R-:W-:Y:S01]  /*298f0*/  IMAD.WIDE.U32 R40, R48, R69, RZ ;  /* 0x0000004530287225 */ /* 0x000fe200078e00ff */
[----:B------:R-:W-:-:S03]  /*29900*/  ISETP.GE.U32.AND P0, PT, R65, 0x7f000001, PT ;  /* 0x7f0000014100780c */ /* 0x000fc60003f06070 */
[----:B------:R-:W-:-:S04]  /*29910*/  IMAD.HI.U32 R135, R135, 0x7f000001, R42 ;  /* 0x7f00000187877827 */ /* 0x000fc800078e002a */
[----:B------:R-:W-:-:S04]  /*29920*/  IMAD.WIDE.U32 R38, R47, R32, RZ ;  /* 0x000000202f267225 */ /* 0x000fc800078e00ff */
[----:B------:R-:W-:-:S04]  /*29930*/  IMAD.WIDE.U32 R42, R50, R33, RZ ;  /* 0x00000021322a7225 */ /* 0x000fc800078e00ff */
[----:B------:R-:W-:-:S04]  /*29940*/  IMAD.HI.U32 R137, R137, 0x7f000001, R30 ;  /* 0x7f00000189897827 */ /* 0x000fc800078e001e */
[----:B------:R-:W-:Y:S02]  /*29950*/  IMAD R157, R40, 0x7effffff, RZ ;  /* 0x7effffff289d7824 */ /* 0x000fe400078e02ff */
[----:B------:R-:W-:-:S04]  /*29960*/  IMAD.WIDE.U32 R30, R46, R51, RZ ;  /* 0x000000332e1e7225 */ /* 0x000fc800078e00ff */
[----:B------:R-:W-:Y:S02]  /*29970*/  IMAD R207, R38, 0x7effffff, RZ ;  /* 0x7effffff26cf7824 */ /* 0x000fe400078e02ff */
[----:B------:R-:W-:Y:S01]  /*29980*/  IMAD R71, R42, 0x7effffff, RZ ;  /* 0x7effffff2a477824 */ /* 0x000fe200078e02ff */
[----:B------:R-:W-:Y:S01]  /*29990*/  @P2 IADD3 R57, PT, PT, R57, -0x7f000001, RZ ;  /* 0x80ffffff39392810 */ /* 0x000fe20007ffe0ff */
[----:B------:R-:W-:Y:S01]  /*299a0*/  IMAD.HI.U32 R213, R157, 0x7f000001, R40 ;  /* 0x7f0000019dd57827 */ /* 0x000fe200078e0028 */
[----:B------:R-:W-:Y:S01]  /*299b0*/  ISETP.GE.U32.AND P2, PT, R62, 0x7f000001, PT ;  /* 0x7f0000013e00780c */ /* 0x000fe20003f46070 */
[----:B------:R-:W-:Y:S02]  /*299c0*/  ISETP.GE.U32.AND P3, PT, R60, 0x7f000001, PT ;  /* 0x7f0000013c00780c */ /* 0x000fe40003f66070 */
[----:B------:R-:W-:Y:S02]  /*299d0*/  IMAD R209, R30, 0x7effffff, RZ ;  /* 0x7effffff1ed17824 */ /* 0x000fe400078e02ff */
[----:B------:R-:W-:Y:S01]  /*299e0*/  IMAD.HI.U32 R157, R207, 0x7f000001, R38 ;  /* 0x7f000001cf9d7827 */ /* 0x000fe200078e0026 */
[----:B------:R-:W-:-:S03]  /*299f0*/  @P5 IADD3 R76, PT, PT, R76, -0x7f000001, RZ ;  /* 0x80ffffff4c4c5810 */ /* 0x000fc60007ffe0ff */
[----:B------:R-:W-:Y:S01]  /*29a00*/  IMAD.HI.U32 R152, R71, 0x7f000001, R42 ;  /* 0x7f00000147987827 */ /* 0x000fe200078e002a */
[----:B------:R-:W-:-:S03]  /*29a10*/  ISETP.GE.U32.AND P6, PT, R58, 0x7f000001, PT ;  /* 0x7f0000013a00780c */ /* 0x000fc60003fc6070 */
[----:B------:R-:W-:Y:S01]  /*29a20*/  IMAD.WIDE.U32 R38, R46, R52, RZ ;  /* 0x000000342e267225 */ /* 0x000fe200078e00ff */
[----:B------:R-:W-:-:S03]  /*29a30*/  ISETP.GE.U32.AND P5, PT, R136, 0x7f000001, PT ;  /* 0x7f0000018800780c */ /* 0x000fc60003fa6070 */
[----:B------:R-:W-:Y:S01]  /*29a40*/  IMAD.WIDE.U32 R42, R49, R33, RZ ;  /* 0x00000021312a7225 */ /* 0x000fe200078e00ff */
[----:B------:R-:W-:-:S03]  /*29a50*/  ISETP.GE.U32.AND P1, PT, R79, 0x7f000001, PT ;  /* 0x7f0000014f00780c */ /* 0x000fc60003f26070 */
[----:B------:R-:W-:Y:S01]  /*29a60*/  IMAD.HI.U32 R134, R209, 0x7f000001, R30 ;  /* 0x7f000001d1867827 */ /* 0x000fe200078e001e */
[----:B------:R-:W-:-:S03]  /*29a70*/  @P0 IADD3 R65, PT, PT, R65, -0x7f000001, RZ ;  /* 0x80ffffff41410810 */ /* 0x000fc60007ffe0ff */
[----:B------:R-:W-:-:S04]  /*29a80*/  IMAD.WIDE.U32 R40, R47, R69, RZ ;  /* 0x000000452f287225 */ /* 0x000fc800078e00ff */
[----:B------:R-:W-:Y:S02]  /*29a90*/  IMAD R209, R38, 0x7effffff, RZ ;  /* 0x7effffff26d17824 */ /* 0x000fe400078e02ff */
[----:B------:R-:W-:Y:S01]  /*29aa0*/  IMAD R71, R42, 0x7effffff, RZ ;  /* 0x7effffff2a477824 */ /* 0x000fe200078e02ff */
[----:B------:R-:W-:Y:S01]  /*29ab0*/  ISETP.GE.U32.AND P4, PT, R73, 0x7f000001, PT ;  /* 0x7f0000014900780c */ /* 0x000fe20003f86070 */
[----:B------:R-:W-:Y:S01]  /*29ac0*/  IMAD R207, R40, 0x7effffff, RZ ;  /* 0x7effffff28cf7824 */ /* 0x000fe200078e02ff */
[----:B------:R-:W-:Y:S01]  /*29ad0*/  ISETP.GE.U32.AND P0, PT, R152, 0x7f000001, PT ;  /* 0x7f0000019800780c */ /* 0x000fe20003f06070 */
[----:B------:R-:W-:-:S04]  /*29ae0*/  IMAD.HI.U32 R138, R209, 0x7f000001, R38 ;  /* 0x7f000001d18a7827 */ /* 0x000fc800078e0026 */
[----:B------:R-:W-:-:S04]  /*29af0*/  IMAD.HI.U32 R182, R71, 0x7f000001, R42 ;  /* 0x7f00000147b67827 */ /* 0x000fc800078e002a */
[----:B------:R-:W-:Y:S01]  /*29b00*/  IMAD.WIDE.U32 R38, R47, R33, RZ ;  /* 0x000000212f267225 */ /* 0x000fe200078e00ff */
[----:B------:R-:W-:-:S03]  /*29b10*/  @P2 IADD3 R62, PT, PT, R62, -0x7f000001, RZ ;  /* 0x80ffffff3e3e2810 */ /* 0x000fc60007ffe0ff */
[----:B------:R-:W-:Y:S01]  /*29b20*/  IMAD.WIDE.U32 R30, R46, R32, RZ ;  /* 0x000000202e1e7225 */ /* 0x000fe200078e00ff */
[----:B------:R-:W-:Y:S01]  /*29b30*/  @P3 IADD3 R60, PT, PT, R60, -0x7f000001, RZ ;  /* 0x80ffffff3c3c3810 */ /* 0x000fe20007ffe0ff */
[----:B------:R-:W-:Y:S02]  /*29b40*/  ISETP.GE.U32.AND P2, PT, R182, 0x7f000001, PT ;  /* 0x7f000001b600780c */ /* 0x000fe40003f46070 */
[----:B------:R-:W-:Y:S01]  /*29b50*/  IMAD.HI.U32 R209, R207, 0x7f000001, R40 ;  /* 0x7f000001cfd17827 */ /* 0x000fe200078e0028 */
[----:B------:R-:W-:-:S03]  /*29b60*/  ISETP.GE.U32.AND P3, PT, R83, 0x7f000001, PT ;  /* 0x7f0000015300780c */ /* 0x000fc60003f66070 */
[----:B------:R-:W-:Y:S02]  /*29b70*/  IMAD R41, R38, 0x7effffff, RZ ;  /* 0x7effffff26297824 */ /* 0x000fe400078e02ff */
[----:B------:R-:W-:Y:S01]  /*29b80*/  IMAD.WIDE.U32 R42, R48, R33, RZ ;  /* 0x00000021302a7225 */ /* 0x000fe200078e00ff */
[----:B------:R-:W-:Y:S02]  /*29b90*/  @P6 IADD3 R58, PT, PT, R58, -0x7f000001, RZ ;  /* 0x80ffffff3a3a6810 */ /* 0x000fe40007ffe0ff */
[----:B------:R-:W-:Y:S01]  /*29ba0*/  @P5 IADD3 R136, PT, PT, R136, -0x7f000001, RZ ;  /* 0x80ffffff88885810 */ /* 0x000fe20007ffe0ff */
[----:B------:R-:W-:Y:S01]  /*29bb0*/  IMAD R211, R30, 0x7effffff, RZ ;  /* 0x7effffff1ed37824 */ /* 0x000fe200078e02ff */
[----:B------:R-:W-:Y:S01]  /*29bc0*/  ISETP.GE.U32.AND P6, PT, R82, 0x7f000001, PT ;  /* 0x7f0000015200780c */ /* 0x000fe20003fc6070 */
[----:B------:R-:W-:Y:S01]  /*29bd0*/  IMAD.HI.U32 R38, R41, 0x7f000001, R38 ;  /* 0x7f00000129267827 */ /* 0x000fe200078e0026 */
[----:B------:R-:W-:Y:S01]  /*29be0*/  @P1 IADD3 R79, PT, PT, R79, -0x7f000001, RZ ;  /* 0x80ffffff4f4f1810 */ /* 0x000fe20007ffe0ff */
[----:B------:R-:W-:Y:S01]  /*29bf0*/  ISETP.GE.U32.AND P5, PT, R209, 0x7f000001, PT ;  /* 0x7f000001d100780c */ /* 0x000fe20003fa6070 */
[----:B------:R-:W-:Y:S01]  /*29c00*/  ISETP.GE.U32.AND P1, PT, R153, 0x7f000001, PT ;  /* 0x7f0000019900780c */ /* 0x000fe20003f26070 */
[----:B------:R-:W-:-:S02]  /*29c10*/  IMAD R71, R42, 0x7effffff, RZ ;  /* 0x7effffff2a477824 */ /* 0x000fc400078e02ff */
[----:B------:R-:W-:Y:S01]  /*29c20*/  IMAD.HI.U32 R206, R211, 0x7f000001, R30 ;  /* 0x7f000001d3ce7827 */ /* 0x000fe200078e001e */
[----:B------:R-:W-:Y:S02]  /*29c30*/  @P4 IADD3 R73, PT, PT, R73, -0x7f000001, RZ ;  /* 0x80ffffff49494810 */ /* 0x000fe40007ffe0ff */
[----:B------:R-:W-:Y:S01]  /*29c40*/  @P0 IADD3 R152, PT, PT, R152, -0x7f000001, RZ ;  /* 0x80ffffff98980810 */ /* 0x000fe20007ffe0ff */
[----:B------:R-:W-:Y:S01]  /*29c50*/  IMAD.WIDE.U32 R30, R46, R69, RZ ;  /* 0x000000452e1e7225 */ /* 0x000fe200078e00ff */
[----:B------:R-:W-:Y:S01]  /*29c60*/  ISETP.GE.U32.AND P4, PT, R133, 0x7f000001, PT ;  /* 0x7f0000018500780c */ /* 0x000fe20003f86070 */
[----:B------:R-:W-:Y:S01]  /*29c70*/  ISETP.GE.U32.AND P0, PT, R38, 0x7f000001, PT ;  /* 0x7f0000012600780c */ /* 0x000fe20003f06070 */
[----:B------:R-:W-:Y:S01]  /*29c80*/  IADD3 R57, PT, PT, R57, R58, RZ ;  /* 0x0000003a39397210 */ /* 0x000fe20007ffe0ff */
[----:B------:R-:W-:-:S04]  /*29c90*/  IMAD.HI.U32 R42, R71, 0x7f000001, R42 ;  /* 0x7f000001472a7827 */ /* 0x000fc800078e002a */
[----:B------:R-:W-:Y:S01]  /*29ca0*/  IMAD R43, R30, 0x7effffff, RZ ;  /* 0x7effffff1e2b7824 */ /* 0x000fe200078e02ff */
[----:B------:R-:W-:Y:S02]  /*29cb0*/  @P2 IADD3 R182, PT, PT, R182, -0x7f000001, RZ ;  /* 0x80ffffffb6b62810 */ /* 0x000fe40007ffe0ff */
[----:B------:R-:W-:Y:S01]  /*29cc0*/  @P3 IADD3 R83, PT, PT, R83, -0x7f000001, RZ ;  /* 0x80ffffff53533810 */ /* 0x000fe20007ffe0ff */
[----:B------:R-:W-:Y:S01]  /*29cd0*/  ISETP.GE.U32.AND P2, PT, R57, 0x7f000001, PT ;  /* 0x7f0000013900780c */ /* 0x000fe20003f46070 */
[----:B------:R-:W-:Y:S01]  /*29ce0*/  IMAD.HI.U32 R31, R43, 0x7f000001, R30 ;  /* 0x7f0000012b1f7827 */ /* 0x000fe200078e001e */
[----:B------:R-:W-:Y:S01]  /*29cf0*/  ISETP.GE.U32.AND P3, PT, R56, 0x7f000001, PT ;  /* 0x7f0000013800780c */ /* 0x000fe20003f66070 */
[----:B------:R-:W-:Y:S02]  /*29d00*/  @P6 IADD3 R82, PT, PT, R82, -0x7f000001, RZ ;  /* 0x80ffffff52526810 */ /* 0x000fe40007ffe0ff */
[----:B------:R-:W-:Y:S01]  /*29d10*/  @P5 IADD3 R209, PT, PT, R209, -0x7f000001, RZ ;  /* 0x80ffffffd1d15810 */ /* 0x000fe20007ffe0ff */
[----:B------:R-:W-:Y:S01]  /*29d20*/  ISETP.GE.U32.AND P6, PT, R213, 0x7f000001, PT ;  /* 0x7f000001d500780c */ /* 0x000fe20003fc6070 */
[----:B------:R-:W-:Y:S01]  /*29d30*/  @P1 IADD3 R153, PT, PT, R153, -0x7f000001, RZ ;  /* 0x80ffffff99991810 */ /* 0x000fe20007ffe0ff */
[----:B------:R-:W-:Y:S01]  /*29d40*/  ISETP.GE.U32.AND P5, PT, R72, 0x7f000001, PT ;  /* 0x7f0000014800780c */ /* 0x000fe20003fa6070 */
[----:B------:R-:W-:Y:S01]  /*29d50*/  ISETP.GE.U32.AND P1, PT, R31, 0x7f000001, PT ;  /* 0x7f0000011f00780c */ /* 0x000fe20003f26070 */
[----:B------:R-:W-:-:S02]  /*29d60*/  @P4 IADD3 R133, PT, PT, R133, -0x7f000001, RZ ;  /* 0x80ffffff85854810 */ /* 0x000fc40007ffe0ff */
[----:B------:R-:W-:Y:S01]  /*29d70*/  @P0 IADD3 R38, PT, PT, R38, -0x7f000001, RZ ;  /* 0x80ffffff26260810 */ /* 0x000fe20007ffe0ff */
[----:B------:R-:W-:Y:S01]  /*29d80*/  ISETP.GE.U32.AND P0, PT, R77, 0x7f000001, PT ;  /* 0x7f0000014d00780c */ /* 0x000fe20003f06070 */
[----:B------:R-:W-:Y:S01]  /*29d90*/  IMAD.WIDE.U32 R70, R46, R33, RZ ;  /* 0x000000212e467225 */ /* 0x000fe200078e00ff */
[----:B------:R-:W-:Y:S01]  /*29da0*/  ISETP.GE.U32.AND P4, PT, R42, 0x7f000001, PT ;  /* 0x7f0000012a00780c */ /* 0x000fe20003f86070 */
[----:B------:R-:W-:Y:S02]  /*29db0*/  IADD3 R79, PT, PT, R79, R62, RZ ;  /* 0x0000003e4f4f7210 */ /* 0x000fe40007ffe0ff */
[----:B------:R-:W-:Y:S02]  /*29dc0*/  IADD3 R76, PT, PT, R73, R76, RZ ;  /* 0x0000004c494c7210 */ /* 0x000fe40007ffe0ff */
[----:B------:R-:W-:Y:S01]  /*29dd0*/  IADD3 R136, PT, PT, R133, R136, RZ ;  /* 0x0000008885887210 */ /* 0x000fe20007ffe0ff */
[----:B------:R-:W-:Y:S01]  /*29de0*/  IMAD R207, R70, 0x7effffff, RZ ;  /* 0x7effffff46cf7824 */ /* 0x000fe200078e02ff */
[----:B------:R-:W-:Y:S01]  /*29df0*/  @P2 IADD3 R57, PT, PT, R57, -0x7f000001, RZ ;  /* 0x80ffffff39392810 */ /* 0x000fe20007ffe0ff */
[----:B------:R-:W-:Y:S01]  /*29e00*/  ISETP.GE.U32.AND P2, PT, R135, 0x7f000001, PT ;  /* 0x7f0000018700780c */ /* 0x000fe20003f46070 */
[----:B------:R-:W-:Y:S01]  /*29e10*/  @P3 IADD3 R56, PT, PT, R56, -0x7f000001, RZ ;  /* 0x80ffffff38383810 */ /* 0x000fe20007ffe0ff */
[----:B------:R-:W-:Y:S01]  /*29e20*/  ISETP.GE.U32.AND P3, PT, R79, 0x7f000001, PT ;  /* 0x7f0000014f00780c */ /* 0x000fe20003f66070 */
[----:B------:R-:W-:-:S02]  /*29e30*/  @P6 IADD3 R213, PT, PT, R213, -0x7f000001, RZ ;  /* 0x80ffffffd5d56810 */ /* 0x000fc40007ffe0ff */
[----:B------:R-:W-:Y:S01]  /*29e40*/  @P5 IADD3 R72, PT, PT, R72, -0x7f000001, RZ ;  /* 0x80ffffff48485810 */ /* 0x000fe20007ffe0ff */
[----:B------:R-:W-:Y:S01]  /*29e50*/  IMAD.HI.U32 R70, R207, 0x7f000001, R70 ;  /* 0x7f000001cf467827 */ /* 0x000fe200078e0046 */
[----:B------:R-:W-:Y:S01]  /*29e60*/  ISETP.GE.U32.AND P6, PT, R76, 0x7f000001, PT ;  /* 0x7f0000014c00780c */ /* 0x000fe20003fc6070 */
[----:B------:R-:W-:Y:S01]  /*29e70*/  @P1 IADD3 R31, PT, PT, R31, -0x7f000001, RZ ;  /* 0x80ffffff1f1f1810 */ /* 0x000fe20007ffe0ff */
[----:B------:R-:W-:Y:S01]  /*29e80*/  ISETP.GE.U32.AND P5, PT, R136, 0x7f000001, PT ;  /* 0x7f0000018800780c */ /* 0x000fe20003fa6070 */
[----:B------:R-:W-:Y:S01]  /*29e90*/  IADD3 R65, PT, PT, R60, R65, RZ ;  /* 0x000000413c417210 */ /* 0x000fe20007ffe0ff */
[----:B------:R-:W-:Y:S01]  /*29ea0*/  ISETP.GE.U32.AND P1, PT, R80, 0x7f000001, PT ;  /* 0x7f0000015000780c */ /* 0x000fe20003f26070 */
[----:B------:R-:W-:Y:S02]  /*29eb0*/  @P0 IADD3 R77, PT, PT, R77, -0x7f000001, RZ ;  /* 0x80ffffff4d4d0810 */ /* 0x000fe40007ffe0ff */
[----:B------:R-:W-:Y:S01]  /*29ec0*/  @P4 IADD3 R42, PT, PT, R42, -0x7f000001, RZ ;  /* 0x80ffffff2a2a4810 */ /* 0x000fe20007ffe0ff */
[----:B------:R-:W-:Y:S01]  /*29ed0*/  ISETP.GE.U32.AND P0, PT, R70, 0x7f000001, PT ;  /* 0x7f0000014600780c */ /* 0x000fe20003f06070 */
[----:B------:R-:W-:Y:S01]  /*29ee0*/  ISETP.GE.U32.AND P4, PT, R65, 0x7f000001, PT ;  /* 0x7f0000014100780c */ /* 0x000fe20003f86070 */
[----:B------:R-:W-:-:S02]  /*29ef0*/  IADD3 R152, PT, PT, R152, R153, RZ ;  /* 0x0000009998987210 */ /* 0x000fc40007ffe0ff */
[----:B------:R-:W-:Y:S02]  /*29f00*/  IADD3 R40, PT, PT, R182, R213, RZ ;  /* 0x000000d5b6287210 */ /* 0x000fe40007ffe0ff */
[----:B------:R-:W-:Y:S02]  /*29f10*/  @P2 IADD3 R135, PT, PT, R135, -0x7f000001, RZ ;  /* 0x80ffffff87872810 */ /* 0x000fe40007ffe0ff */
        /* <DEDUP_REMOVED lines=12> */
[----:B------:R-:W-:Y:S02]  /*29fe0*/  IADD3 R41, PT, PT, R42, R209, RZ ;  /* 0x000000d12a297210 */ /* 0x000fe40007ffe0ff */
[----:B------:R-:W-:Y:S02]  /*29ff0*/  IADD3 R77, PT, PT, R76, R77, RZ ;  /* 0x0000004d4c4d7210 */ /* 0x000fe40007ffe0ff */
[----:B------:R-:W-:Y:S02]  /*2a000*/  IADD3 R71, PT, PT, R38, R31, RZ ;  /* 0x0000001f26477210 */ /* 0x000fe40007ffe0ff */
[----:B------:R-:W-:Y:S02]  /*2a010*/  IADD3 R72, PT, PT, R65, R72, RZ ;  /* 0x0000004841487210 */ /* 0x000fe40007ffe0ff */
[----:B------:R-:W-:Y:S01]  /*2a020*/  @P2 IADD3 R84, PT, PT, R84, -0x7f000001, RZ ;  /* 0x80ffffff54542810 */ /* 0x000fe20007ffe0ff */
[----:B------:R-:W-:Y:S01]  /*2a030*/  IMAD.WIDE.U32 R38, R70, UR9, RZ ;  /* 0x0000000946267c25 */ /* 0x000fe2000f8e00ff */
[----:B------:R-:W-:Y:S01]  /*2a040*/  @P3 IADD3 R67, PT, PT, R67, -0x7f000001, RZ ;  /* 0x80ffffff43433810 */ /* 0x000fe20007ffe0ff */
[----:B------:R-:W-:Y:S01]  /*2a050*/  ISETP.GE.U32.AND P2, PT, R41, 0x7f000001, PT ;  /* 0x7f0000012900780c */ /* 0x000fe20003f46070 */
[----:B------:R-:W-:Y:S01]  /*2a060*/  ISETP.GE.U32.AND P4, PT, R139, 0x7f000001, PT ;  /* 0x7f0000018b00780c */ /* 0x000fe20003f86070 */
[----:B------:R-:W-:-:S02]  /*2a070*/  @P6 IADD3 R152, PT, PT, R152, -0x7f000001, RZ ;  /* 0x80ffffff98986810 */ /* 0x000fc40007ffe0ff */
[----:B------:R-:W-:Y:S01]  /*2a080*/  @P5 IADD3 R40, PT, PT, R40, -0x7f000001, RZ ;  /* 0x80ffffff28285810 */ /* 0x000fe20007ffe0ff */
[----:B------:R-:W-:Y:S01]  /*2a090*/  ISETP.GE.U32.AND P6, PT, R206, 0x7f000001, PT ;  /* 0x7f000001ce00780c */ /* 0x000fe20003fc6070 */
[----:B------:R-:W-:Y:S01]  /*2a0a0*/  @P1 IADD3 R157, PT, PT, R157, -0x7f000001, RZ ;  /* 0x80ffffff9d9d1810 */ /* 0x000fe20007ffe0ff */
[----:B------:R-:W-:Y:S01]  /*2a0b0*/  ISETP.GE.U32.AND P5, PT, R77, 0x7f000001, PT ;  /* 0x7f0000014d00780c */ /* 0x000fe20003fa6070 */
[----:B------:R-:W-:Y:S01]  /*2a0c0*/  ISETP.GE.U32.AND P3, PT, R75, 0x7f000001, PT ;  /* 0x7f0000014b00780c */ /* 0x000fe20003f66070 */
[----:B------:R-:W-:Y:S01]  /*2a0d0*/  IMAD R43, R38, 0x7effffff, RZ ;  /* 0x7effffff262b7824 */ /* 0x000fe200078e02ff */
[----:B------:R-:W-:Y:S01]  /*2a0e0*/  ISETP.GE.U32.AND P1, PT, R72, 0x7f000001, PT ;  /* 0x7f0000014800780c */ /* 0x000fe20003f26070 */
[----:B------:R-:W-:Y:S01]  /*2a0f0*/  IMAD.WIDE.U32 R30, R67, UR9, RZ ;  /* 0x00000009431e7c25 */ /* 0x000fe2000f8e00ff */
[----:B------:R-:W-:Y:S01]  /*2a100*/  @P0 IADD3 R59, PT, PT, R59, -0x7f000001, RZ ;  /* 0x80ffffff3b3b0810 */ /* 0x000fe20007ffe0ff */
[----:B------:R-:W-:Y:S01]  /*2a110*/  ISETP.GE.U32.AND P0, PT, R64, 0x7f000001, PT ;  /* 0x7f0000014000780c */ /* 0x000fe20003f06070 */
[----:B------:R-:W-:Y:S01]  /*2a120*/  IADD3 R56, PT, PT, R57, R56, RZ ;  /* 0x0000003839387210 */ /* 0x000fe20007ffe0ff */
[----:B------:R-:W-:Y:S01]  /*2a130*/  IMAD.HI.U32 R38, R43, 0x7f000001, R38 ;  /* 0x7f0000012b267827 */ /* 0x000fe200078e0026 */
[----:B------:R-:W-:-:S02]  /*2a140*/  IADD3 R82, PT, PT, R82, R83, RZ ;  /* 0x0000005352527210 */ /* 0x000fc40007ffe0ff */
[----:B------:R-:W-:Y:S02]  /*2a150*/  IADD3 R135, PT, PT, R136, R135, RZ ;  /* 0x0000008788877210 */ /* 0x000fe40007ffe0ff */
[----:B------:R-:W-:Y:S01]  /*2a160*/  IADD3 R79, PT, PT, R79, R80, RZ ;  /* 0x000000504f4f7210 */ /* 0x000fe20007ffe0ff */
[----:B------:R-:W-:Y:S01]  /*2a170*/  IMAD R39, R30, 0x7effffff, RZ ;  /* 0x7effffff1e277824 */ /* 0x000fe200078e02ff */
[----:B------:R-:W-:Y:S02]  /*2a180*/  @P2 IADD3 R41, PT, PT, R41, -0x7f000001, RZ ;  /* 0x80ffffff29292810 */ /* 0x000fe40007ffe0ff */
[----:B------:R-:W-:Y:S01]  /*2a190*/  @P4 IADD3 R139, PT, PT, R139, -0x7f000001, RZ ;  /* 0x80ffffff8b8b4810 */ /* 0x000fe20007ffe0ff */
[----:B------:R-:W-:Y:S01]  /*2a1a0*/  ISETP.GE.U32.AND P2, PT, R71, 0x7f000001, PT ;  /* 0x7f0000014700780c */ /* 0x000fe20003f46070 */
[----:B------:R-:W-:Y:S01]  /*2a1b0*/  IMAD.HI.U32 R31, R39, 0x7f000001, R30 ;  /* 0x7f000001271f7827 */ /* 0x000fe200078e001e */
[----:B------:R-:W-:Y:S01]  /*2a1c0*/  ISETP.GE.U32.AND P4, PT, R56, 0x7f000001, PT ;  /* 0x7f0000013800780c */ /* 0x000fe20003f86070 */
        /* <DEDUP_REMOVED lines=8> */
[----:B------:R-:W-:Y:S01]  /*2a250*/  @P0 IADD3 R64, PT, PT, R64, -0x7f000001, RZ ;  /* 0x80ffffff40400810 */ /* 0x000fe20007ffe0ff */
[----:B------:R-:W-:Y:S01]  /*2a260*/  ISETP.GE.U32.AND P0, PT, R138, 0x7f000001, PT ;  /* 0x7f0000018a00780c */ /* 0x000fe20003f06070 */
[----:B------:R-:W-:-:S02]  /*2a270*/  IADD3 R152, PT, PT, R152, R139, RZ ;  /* 0x0000008b98987210 */ /* 0x000fc40007ffe0ff */
[----:B------:R-:W-:Y:S02]  /*2a280*/  IADD3 R157, PT, PT, R40, R157, RZ ;  /* 0x0000009d289d7210 */ /* 0x000fe40007ffe0ff */
[----:B------:R-:W-:Y:S02]  /*2a290*/  @P2 IADD3 R71, PT, PT, R71, -0x7f000001, RZ ;  /* 0x80ffffff47472810 */ /* 0x000fe40007ffe0ff */
[----:B------:R-:W-:Y:S01]  /*2a2a0*/  @P4 IADD3 R56, PT, PT, R56, -0x7f000001, RZ ;  /* 0x80ffffff38384810 */ /* 0x000fe20007ffe0ff */
[----:B------:R-:W-:Y:S01]  /*2a2b0*/  ISETP.GE.U32.AND P4, PT, R135, 0x7f000001, PT ;  /* 0x7f0000018700780c */ /* 0x000fe20003f86070 */
[----:B------:R-:W-:Y:S01]  /*2a2c0*/  ISETP.GE.U32.AND P2, PT, R152, 0x7f000001, PT ;  /* 0x7f0000019800780c */ /* 0x000fe20003f46070 */
[----:B------:R-:W-:Y:S02]  /*2a2d0*/  IADD3 R77, PT, PT, R77, R64, RZ ;  /* 0x000000404d4d7210 */ /* 0x000fe40007ffe0ff */
[----:B------:R-:W-:Y:S02]  /*2a2e0*/  @P6 IADD3 R38, PT, PT, R38, -0x7f000001, RZ ;  /* 0x80ffffff26266810 */ /* 0x000fe40007ffe0ff */
[----:B------:R-:W-:-:S02]  /*2a2f0*/  @P5 IADD3 R137, PT, PT, R137, -0x7f000001, RZ ;  /* 0x80ffffff89895810 */ /* 0x000fc40007ffe0ff */
[----:B------:R-:W-:Y:S02]  /*2a300*/  @P3 IADD3 R82, PT, PT, R82, -0x7f000001, RZ ;  /* 0x80ffffff52523810 */ /* 0x000fe40007ffe0ff */
[----:B------:R-:W-:Y:S01]  /*2a310*/  @P1 IADD3 R31, PT, PT, R31, -0x7f000001, RZ ;  /* 0x80ffffff1f1f1810 */ /* 0x000fe20007ffe0ff */
[----:B------:R-:W-:Y:S01]  /*2a320*/  ISETP.GE.U32.AND P5, PT, R157, 0x7f000001, PT ;  /* 0x7f0000019d00780c */ /* 0x000fe20003fa6070 */
[----:B------:R-:W-:Y:S01]  /*2a330*/  IMAD.WIDE.U32 R64, R70, UR8, RZ ;  /* 0x0000000846407c25 */ /* 0x000fe2000f8e00ff */
[----:B------:R-:W-:Y:S02]  /*2a340*/  IADD3 R40, PT, PT, R72, R75, RZ ;  /* 0x0000004b48287210 */ /* 0x000fe40007ffe0ff */
[----:B------:R-:W-:Y:S02]  /*2a350*/  IADD3 R71, PT, PT, R71, R38, RZ ;  /* 0x0000002647477210 */ /* 0x000fe40007ffe0ff */
[----:B------:R-:W-:Y:S02]  /*2a360*/  @P0 IADD3 R138, PT, PT, R138, -0x7f000001, RZ ;  /* 0x80ffffff8a8a0810 */ /* 0x000fe40007ffe0ff */
[----:B------:R-:W-:Y:S01]  /*2a370*/  IADD3 R72, PT, PT, R82, R31, RZ ;  /* 0x0000001f52487210 */ /* 0x000fe20007ffe0ff */
[----:B------:R-:W-:Y:S01]  /*2a380*/  ISETP.GE.U32.AND P0, PT, R79, 0x7f000001, PT ;  /* 0x7f0000014f00780c */ /* 0x000fe20003f06070 */
[----:B------:R-:W-:Y:S01]  /*2a390*/  IMAD R39, R64, 0x7effffff, RZ ;  /* 0x7effffff40277824 */ /* 0x000fe200078e02ff */
[----:B------:R-:W-:Y:S01]  /*2a3a0*/  IADD3 R43, PT, PT, R41, R206, RZ ;  /* 0x000000ce292b7210 */ /* 0x000fe20007ffe0ff */
[----:B------:R-:W-:Y:S01]  /*2a3b0*/  IMAD.WIDE.U32 R30, R67, UR8, RZ ;  /* 0x00000008431e7c25 */ /* 0x000fe2000f8e00ff */
[----:B------:R-:W-:Y:S01]  /*2a3c0*/  ISETP.GE.U32.AND P6, PT, R71, 0x7f000001, PT ;  /* 0x7f0000014700780c */ /* 0x000fe20003fc6070 */
[----:B------:R-:W-:Y:S01]  /*2a3d0*/  @P2 IADD3 R152, PT, PT, R152, -0x7f000001, RZ ;  /* 0x80ffffff98982810 */ /* 0x000fe20007ffe0ff */
[----:B--2---:R-:W2:Y:S01]  /*2a3e0*/  LD.E R76, desc[UR12][R26.64+0x660] ;  /* 0x0006600c1a4c7980 */ /* 0x004ea2000c101900 */
[----:B------:R-:W-:Y:S01]  /*2a3f0*/  IMAD.HI.U32 R64, R39, 0x7f000001, R64 ;  /* 0x7f00000127407827 */ /* 0x000fe200078e0040 */
[----:B------:R-:W-:Y:S01]  /*2a400*/  @P4 IADD3 R135, PT, PT, R135, -0x7f000001, RZ ;  /* 0x80ffffff87874810 */ /* 0x000fe20007ffe0ff */
[----:B------:R-:W-:-:S02]  /*2a410*/  ISETP.GE.U32.AND P2, PT, R72, 0x7f000001, PT ;  /* 0x7f0000014800780c */ /* 0x000fc40003f46070 */
[----:B------:R-:W-:Y:S01]  /*2a420*/  IMAD R57, R30, 0x7effffff, RZ ;  /* 0x7effffff1e397824 */ /* 0x000fe200078e02ff */
[----:B------:R-:W-:Y:S01]  /*2a430*/  ISETP.GE.U32.AND P4, PT, R43, 0x7f000001, PT ;  /* 0x7f0000012b00780c */ /* 0x000fe20003f86070 */
[----:B------:R-:W-:Y:S01]  /*2a440*/  @P5 IADD3 R157, PT, PT, R157, -0x7f000001, RZ ;  /* 0x80ffffff9d9d5810 */ /* 0x000fe20007ffe0ff */
[----:B------:R-:W-:Y:S01]  /*2a450*/  ISETP.GE.U32.AND P3, PT, R45, 0x7f000001, PT ;  /* 0x7f0000012d00780c */ /* 0x000fe20003f66070 */
[----:B------:R-:W-:Y:S01]  /*2a460*/  IMAD.HI.U32 R62, R57, 0x7f000001, R30 ;  /* 0x7f000001393e7827 */ /* 0x000fe200078e001e */
[----:B------:R-:W-:Y:S01]  /*2a470*/  ISETP.GE.U32.AND P5, PT, R64, 0x7f000001, PT ;  /* 0x7f0000014000780c */ /* 0x000fe20003fa6070 */
[----:B------:R-:W-:Y:S02]  /*2a480*/  @P0 IADD3 R79, PT, PT, R79, -0x7f000001, RZ ;  /* 0x80ffffff4f4f0810 */ /* 0x000fe40007ffe0ff */
[----:B------:R-:W-:Y:S01]  /*2a490*/  IADD3 R56, PT, PT, R56, R59, RZ ;  /* 0x0000003b38387210 */ /* 0x000fe20007ffe0ff */
[----:B------:R-:W-:Y:S01]  /*2a4a0*/  ISETP.GE.U32.AND P0, PT, R62, 0x7f000001, PT ;  /* 0x7f0000013e00780c */ /* 0x000fe20003f06070 */
[----:B------:R-:W-:-:S02]  /*2a4b0*/  @P6 IADD3 R71, PT, PT, R71, -0x7f000001, RZ ;  /* 0x80ffffff47476810 */ /* 0x000fc40007ffe0ff */
[----:B------:R-:W-:Y:S02]  /*2a4c0*/  IADD3 R84, PT, PT, R135, R84, RZ ;  /* 0x0000005487547210 */ /* 0x000fe40007ffe0ff */
[----:B------:R-:W-:Y:S01]  /*2a4d0*/  IADD3 R41, PT, PT, R152, R137, RZ ;  /* 0x0000008998297210 */ /* 0x000fe20007ffe0ff */
[----:B------:R-:W-:Y:S01]  /*2a4e0*/  ISETP.GE.U32.AND P1, PT, R61, 0x7f000001, PT ;  /* 0x7f0000013d00780c */ /* 0x000fe20003f26070 */
[----:B------:R-:W-:Y:S02]  /*2a4f0*/  @P2 IADD3 R72, PT, PT, R72, -0x7f000001, RZ ;  /* 0x80ffffff48482810 */ /* 0x000fe40007ffe0ff */
[----:B------:R-:W-:Y:S01]  /*2a500*/  @P4 IADD3 R43, PT, PT, R43, -0x7f000001, RZ ;  /* 0x80ffffff2b2b4810 */ /* 0x000fe20007ffe0ff */
[----:B------:R-:W-:Y:S01]  /*2a510*/  ISETP.GE.U32.AND P4, PT, R56, 0x7f000001, PT ;  /* 0x7f0000013800780c */ /* 0x000fe20003f86070 */
[----:B------:R-:W-:Y:S01]  /*2a520*/  @P3 IADD3 R45, PT, PT, R45, -0x7f000001, RZ ;  /* 0x80ffffff2d2d3810 */ /* 0x000fe20007ffe0ff */
[----:B------:R-:W-:Y:S01]  /*2a530*/  IMAD.WIDE.U32 R38, R71, UR9, RZ ;  /* 0x0000000947267c25 */ /* 0x000fe2000f8e00ff */
[----:B------:R-:W-:Y:S01]  /*2a540*/  @P5 IADD3 R64, PT, PT, R64, -0x7f000001, RZ ;  /* 0x80ffffff40405810 */ /* 0x000fe20007ffe0ff */
[----:B------:R-:W-:Y:S01]  /*2a550*/  ISETP.GE.U32.AND P3, PT, R81, 0x7f000001, PT ;  /* 0x7f0000015100780c */ /* 0x000fe20003f66070 */
[----:B------:R-:W-:Y:S01]  /*2a560*/  ISETP.GE.U32.AND P6, PT, R84, 0x7f000001, PT ;  /* 0x7f0000015400780c */ /* 0x000fe20003fc6070 */
[----:B------:R-:W-:Y:S01]  /*2a570*/  ISETP.GE.U32.AND P5, PT, R41, 0x7f000001, PT ;  /* 0x7f0000012900780c */ /* 0x000fe20003fa6070 */
[----:B------:R-:W-:Y:S01]  /*2a580*/  IMAD.WIDE.U32 R30, R72, UR9, RZ ;  /* 0x00000009481e7c25 */ /* 0x000fe2000f8e00ff */
[----:B------:R-:W-:-:S03]  /*2a590*/  @P0 IADD3 R62, PT, PT, R62, -0x7f000001, RZ ;  /* 0x80ffffff3e3e0810 */ /* 0x000fc60007ffe0ff */
[----:B------:R-:W-:Y:S02]  /*2a5a0*/  IMAD R57, R38, 0x7effffff, RZ ;  /* 0x7effffff26397824 */ /* 0x000fe400078e02ff */
[----:B------:R-:W-:Y:S01]  /*2a5b0*/  IMAD R59, R30, 0x7effffff, RZ ;  /* 0x7effffff1e3b7824 */ /* 0x000fe200078e02ff */
[----:B------:R-:W-:Y:S01]  /*2a5c0*/  IADD3 R75, PT, PT, R43, R64, RZ ;  /* 0x000000402b4b7210 */ /* 0x000fe20007ffe0ff */
[----:B------:R-:W-:Y:S01]  /*2a5d0*/  IMAD.HI.U32 R38, R57, 0x7f000001, R38 ;  /* 0x7f00000139267827 */ /* 0x000fe200078e0026 */
[----:B------:R-:W-:Y:S02]  /*2a5e0*/  @P1 IADD3 R61, PT, PT, R61, -0x7f000001, RZ ;  /* 0x80ffffff3d3d1810 */ /* 0x000fe40007ffe0ff */
[----:B------:R-:W-:Y:S02]  /*2a5f0*/  IADD3 R157, PT, PT, R157, R138, RZ ;  /* 0x0000008a9d9d7210 */ /* 0x000fe40007ffe0ff */
[----:B------:R-:W-:Y:S01]  /*2a600*/  IADD3 R73, PT, PT, R79, R62, RZ ;  /* 0x0000003e4f497210 */ /* 0x000fe20007ffe0ff */
[----:B------:R-:W-:Y:S01]  /*2a610*/  IMAD.HI.U32 R42, R59, 0x7f000001, R30 ;  /* 0x7f0000013b2a7827 */ /* 0x000fe200078e001e */
[----:B------:R-:W-:Y:S01]  /*2a620*/  ISETP.GE.U32.AND P1, PT, R134, 0x7f000001, PT ;  /* 0x7f0000018600780c */ /* 0x000fe20003f26070 */
[----:B------:R-:W-:Y:S01]  /*2a630*/  ISETP.GE.U32.AND P2, PT, R40, 0x7f000001, PT ;  /* 0x7f0000012800780c */ /* 0x000fe20003f46070 */
[----:B------:R-:W-:Y:S01]  /*2a640*/  @P4 IADD3 R56, PT, PT, R56, -0x7f000001, RZ ;  /* 0x80ffffff38384810 */ /* 0x000fe20007ffe0ff */
        /* <DEDUP_REMOVED lines=8> */
[----:B------:R-:W-:Y:S01]  /*2a6d0*/  IMAD.WIDE.U32 R30, R71, UR8, RZ ;  /* 0x00000008471e7c25 */ /* 0x000fe2000f8e00ff */
[----:B------:R-:W-:Y:S02]  /*2a6e0*/  @P1 IADD3 R134, PT, PT, R134, -0x7f000001, RZ ;  /* 0x80ffffff86861810 */ /* 0x000fe40007ffe0ff */
[----:B------:R-:W-:Y:S01]  /*2a6f0*/  @P2 IADD3 R40, PT, PT, R40, -0x7f000001, RZ ;  /* 0x80ffffff28282810 */ /* 0x000fe20007ffe0ff */
[----:B------:R-:W-:Y:S01]  /*2a700*/  ISETP.GE.U32.AND P1, PT, R54, 0x7f000001, PT ;  /* 0x7f0000013600780c */ /* 0x000fe20003f26070 */
[----:B------:R-:W-:Y:S01]  /*2a710*/  ISETP.GE.U32.AND P2, PT, R78, 0x7f000001, PT ;  /* 0x7f0000014e00780c */ /* 0x000fe20003f46070 */
[----:B------:R-:W-:-:S02]  /*2a720*/  @P0 IADD3 R75, PT, PT, R75, -0x7f000001, RZ ;  /* 0x80ffffff4b4b0810 */ /* 0x000fc40007ffe0ff */
[----:B------:R-:W-:Y:S02]  /*2a730*/  @P4 IADD3 R38, PT, PT, R38, -0x7f000001, RZ ;  /* 0x80ffffff26264810 */ /* 0x000fe40007ffe0ff */
[----:B------:R-:W-:Y:S02]  /*2a740*/  IADD3 R43, PT, PT, R40, R61, RZ ;  /* 0x0000003d282b7210 */ /* 0x000fe40007ffe0ff */
[----:B------:R-:W-:Y:S02]  /*2a750*/  @P5 IADD3 R73, PT, PT, R73, -0x7f000001, RZ ;  /* 0x80ffffff49495810 */ /* 0x000fe40007ffe0ff */
[----:B------:R-:W-:Y:S02]  /*2a760*/  @P6 IADD3 R42, PT, PT, R42, -0x7f000001, RZ ;  /* 0x80ffffff2a2a6810 */ /* 0x000fe40007ffe0ff */
[----:B------:R-:W-:Y:S01]  /*2a770*/  @P3 IADD3 R157, PT, PT, R157, -0x7f000001, RZ ;  /* 0x80ffffff9d9d3810 */ /* 0x000fe20007ffe0ff */
[----:B------:R-:W-:Y:S01]  /*2a780*/  ISETP.GE.U32.AND P3, PT, R77, 0x7f000001, PT ;  /* 0x7f0000014d00780c */ /* 0x000fe20003f66070 */
[----:B------:R-:W-:Y:S01]  /*2a790*/  IMAD R61, R30, 0x7effffff, RZ ;  /* 0x7effffff1e3d7824 */ /* 0x000fe200078e02ff */
[----:B------:R-:W-:-:S02]  /*2a7a0*/  IADD3 R75, PT, PT, R75, R38, RZ ;  /* 0x000000264b4b7210 */ /* 0x000fc40007ffe0ff */
[----:B------:R-:W-:Y:S02]  /*2a7b0*/  IADD3 R73, PT, PT, R73, R42, RZ ;  /* 0x0000002a49497210 */ /* 0x000fe40007ffe0ff */
[----:B------:R-:W-:Y:S01]  /*2a7c0*/  IADD3 R42, PT, PT, R157, R64, RZ ;  /* 0x000000409d2a7210 */ /* 0x000fe20007ffe0ff */
[----:B------:R-:W-:Y:S01]  /*2a7d0*/  IMAD.HI.U32 R61, R61, 0x7f000001, R30 ;  /* 0x7f0000013d3d7827 */ /* 0x000fe200078e001e */
[----:B------:R-:W-:Y:S01]  /*2a7e0*/  ISETP.GE.U32.AND P5, PT, R75, 0x7f000001, PT ;  /* 0x7f0000014b00780c */ /* 0x000fe20003fa6070 */
[----:B------:R-:W-:Y:S02]  /*2a7f0*/  IADD3 R81, PT, PT, R84, R81, RZ ;  /* 0x0000005154517210 */ /* 0x000fe40007ffe0ff */
[----:B------:R-:W-:Y:S02]  /*2a800*/  @P1 IADD3 R54, PT, PT, R54, -0x7f000001, RZ ;  /* 0x80ffffff36361810 */ /* 0x000fe40007ffe0ff */
[----:B------:R-:W-:Y:S01]  /*2a810*/  @P2 IADD3 R78, PT, PT, R78, -0x7f000001, RZ ;  /* 0x80ffffff4e4e2810 */ /* 0x000fe20007ffe0ff */
[----:B------:R-:W-:Y:S01]  /*2a820*/  ISETP.GE.U32.AND P1, PT, R42, 0x7f000001, PT ;  /* 0x7f0000012a00780c */ /* 0x000fe20003f26070 */
[----:B------:R-:W-:Y:S01]  /*2a830*/  ISETP.GE.U32.AND P2, PT, R61, 0x7f000001, PT ;  /* 0x7f0000013d00780c */ /* 0x000fe20003f46070 */
[----:B------:R-:W-:Y:S01]  /*2a840*/  IMAD.WIDE.U32 R30, R72, UR8, RZ ;  /* 0x00000008481e7c25 */ /* 0x000fe2000f8e00ff */
[----:B------:R-:W-:-:S02]  /*2a850*/  IADD3 R59, PT, PT, R56, R45, RZ ;  /* 0x0000002d383b7210 */ /* 0x000fc40007ffe0ff */
[----:B------:R-:W-:Y:S01]  /*2a860*/  @P3 IADD3 R77, PT, PT, R77, -0x7f000001, RZ ;  /* 0x80ffffff4d4d3810 */ /* 0x000fe20007ffe0ff */
[----:B------:R-:W-:Y:S01]  /*2a870*/  ISETP.GE.U32.AND P3, PT, R81, 0x7f000001, PT ;  /* 0x7f0000015100780c */ /* 0x000fe20003f66070 */
[----:B------:R-:W-:Y:S01]  /*2a880*/  IMAD R45, R30, 0x7effffff, RZ ;  /* 0x7effffff1e2d7824 */ /* 0x000fe200078e02ff */
[----:B------:R-:W-:Y:S01]  /*2a890*/  ISETP.GE.U32.AND P4, PT, R73, 0x7f000001, PT ;  /* 0x7f0000014900780c */ /* 0x000fe20003f86070 */
[----:B------:R-:W-:Y:S01]  /*2a8a0*/  ISETP.GE.U32.AND P0, PT, R59, 0x7f000001, PT ;  /* 0x7f0000013b00780c */ /* 0x000fe20003f06070 */
[----:B------:R-:W-:Y:S01]  /*2a8b0*/  IADD3 R40, PT, PT, R77, R62, RZ ;  /* 0x0000003e4d287210 */ /* 0x000fe20007ffe0ff */
[----:B------:R-:W-:Y:S01]  /*2a8c0*/  IMAD.HI.U32 R45, R45, 0x7f000001, R30 ;  /* 0x7f0000012d2d7827 */ /* 0x000fe200078e001e */
[----:B------:R-:W-:Y:S02]  /*2a8d0*/  @P5 IADD3 R75, PT, PT, R75, -0x7f000001, RZ ;  /* 0x80ffffff4b4b5810 */ /* 0x000fe40007ffe0ff */
[----:B------:R-:W-:Y:S02]  /*2a8e0*/  IADD3 R41, PT, PT, R41, R134, RZ ;  /* 0x0000008629297210 */ /* 0x000fe40007ffe0ff */
[----:B------:R-:W-:-:S02]  /*2a8f0*/  @P1 IADD3 R42, PT, PT, R42, -0x7f000001, RZ ;  /* 0x80ffffff2a2a1810 */ /* 0x000fc40007ffe0ff */
[----:B------:R-:W-:Y:S01]  /*2a900*/  @P2 IADD3 R61, PT, PT, R61, -0x7f000001, RZ ;  /* 0x80ffffff3d3d2810 */ /* 0x000fe20007ffe0ff */
[----:B------:R-:W-:Y:S01]  /*2a910*/  ISETP.GE.U32.AND P1, PT, R40, 0x7f000001, PT ;  /* 0x7f0000012800780c */ /* 0x000fe20003f26070 */
[----:B------:R-:W-:Y:S01]  /*2a920*/  ISETP.GE.U32.AND P6, PT, R45, 0x7f000001, PT ;  /* 0x7f0000012d00780c */ /* 0x000fe20003fc6070 */
[----:B------:R-:W-:Y:S01]  /*2a930*/  IMAD.WIDE.U32 R38, R75, UR9, RZ ;  /* 0x000000094b267c25 */ /* 0x000fe2000f8e00ff */
[----:B------:R-:W-:Y:S02]  /*2a940*/  @P3 IADD3 R81, PT, PT, R81, -0x7f000001, RZ ;  /* 0x80ffffff51513810 */ /* 0x000fe40007ffe0ff */
[----:B------:R-:W-:Y:S02]  /*2a950*/  IADD3 R56, PT, PT, R42, R61, RZ ;  /* 0x0000003d2a387210 */ /* 0x000fe40007ffe0ff */
[----:B------:R-:W-:Y:S01]  /*2a960*/  @P4 IADD3 R73, PT, PT, R73, -0x7f000001, RZ ;  /* 0x80ffffff49494810 */ /* 0x000fe20007ffe0ff */
[----:B------:R-:W-:Y:S01]  /*2a970*/  IMAD R57, R38, 0x7effffff, RZ ;  /* 0x7effffff26397824 */ /* 0x000fe200078e02ff */
[----:B------:R-:W3:Y:S01]  /*2a980*/  LDL R77, [R1+0x110] ;  /* 0x00011000014d7983 */ /* 0x000ee20000100800 */
[----:B------:R-:W-:Y:S01]  /*2a990*/  @P0 IADD3 R59, PT, PT, R59, -0x7f000001, RZ ;  /* 0x80ffffff3b3b0810 */ /* 0x000fe20007ffe0ff */
[----:B------:R-:W-:Y:S01]  /*2a9a0*/  ISETP.GE.U32.AND P0, PT, R43, 0x7f000001, PT ;  /* 0x7f0000012b00780c */ /* 0x000fe20003f06070 */
[----:B------:R-:W-:Y:S01]  /*2a9b0*/  ISETP.GE.U32.AND P5, PT, R41, 0x7f000001, PT ;  /* 0x7f0000012900780c */ /* 0x000fe20003fa6070 */
[----:B------:R-:W-:Y:S01]  /*2a9c0*/  IADD3 R65, PT, PT, R81, R78, RZ ;  /* 0x0000004e51417210 */ /* 0x000fe20007ffe0ff */
[----:B------:R-:W-:Y:S01]  /*2a9d0*/  IMAD.HI.U32 R81, R57, 0x7f000001, R38 ;  /* 0x7f00000139517827 */ /* 0x000fe200078e0026 */
[----:B------:R-:W-:-:S03]  /*2a9e0*/  ISETP.GE.U32.AND P2, PT, R56, 0x7f000001, PT ;  /* 0x7f0000013800780c */ /* 0x000fc60003f46070 */
[----:B------:R-:W-:Y:S01]  /*2a9f0*/  IMAD.WIDE.U32 R30, R73, UR9, RZ ;  /* 0x00000009491e7c25 */ /* 0x000fe2000f8e00ff */
[----:B------:R-:W-:Y:S02]  /*2aa00*/  @P1 IADD3 R40, PT, PT, R40, -0x7f000001, RZ ;  /* 0x80ffffff28281810 */ /* 0x000fe40007ffe0ff */
[----:B------:R-:W-:Y:S01]  /*2aa10*/  @P6 IADD3 R45, PT, PT, R45, -0x7f000001, RZ ;  /* 0x80ffffff2d2d6810 */ /* 0x000fe20007ffe0ff */
[----:B------:R-:W-:Y:S01]  /*2aa20*/  ISETP.GE.U32.AND P1, PT, R81, 0x7f000001, PT ;  /* 0x7f0000015100780c */ /* 0x000fe20003f26070 */
[----:B------:R-:W-:Y:S02]  /*2aa30*/  IMAD R39, R30, 0x7effffff, RZ ;  /* 0x7effffff1e277824 */ /* 0x000fe400078e02ff */
[----:B------:R-:W-:Y:S02]  /*2aa40*/  IADD3 R40, PT, PT, R40, R45, RZ ;  /* 0x0000002d28287210 */ /* 0x000fe40007ffe0ff */
[----:B------:R-:W-:Y:S01]  /*2aa50*/  IMAD.HI.U32 R57, R39, 0x7f000001, R30 ;  /* 0x7f00000127397827 */ /* 0x000fe200078e001e */
[----:B------:R-:W-:-:S02]  /*2aa60*/  @P5 IADD3 R41, PT, PT, R41, -0x7f000001, RZ ;  /* 0x80ffffff29295810 */ /* 0x000fc40007ffe0ff */
[----:B------:R-:W-:Y:S02]  /*2aa70*/  @P0 IADD3 R43, PT, PT, R43, -0x7f000001, RZ ;  /* 0x80ffffff2b2b0810 */ /* 0x000fe40007ffe0ff */
[----:B------:R-:W-:Y:S01]  /*2aa80*/  @P2 IADD3 R56, PT, PT, R56, -0x7f000001, RZ ;  /* 0x80ffffff38382810 */ /* 0x000fe20007ffe0ff */
[----:B------:R-:W-:Y:S01]  /*2aa90*/  ISETP.GE.U32.AND P4, PT, R40, 0x7f000001, PT ;  /* 0x7f0000012800780c */ /* 0x000fe20003f86070 */
[----:B------:R-:W-:Y:S01]  /*2aaa0*/  ISETP.GE.U32.AND P2, PT, R57, 0x7f000001, PT ;  /* 0x7f0000013900780c */ /* 0x000fe20003f46070 */
[----:B------:R-:W-:Y:S02]  /*2aab0*/  IADD3 R79, PT, PT, R59, R54, RZ ;  /* 0x000000363b4f7210 */ /* 0x000fe40007ffe0ff */
[----:B------:R-:W-:Y:S02]  /*2aac0*/  IADD3 R42, PT, PT, R41, R64, RZ ;  /* 0x00000040292a7210 */ /* 0x000fe40007ffe0ff */
[----:B------:R-:W-:Y:S02]  /*2aad0*/  IADD3 R54, PT, PT, R43, R62, RZ ;  /* 0x0000003e2b367210 */ /* 0x000fe40007ffe0ff */
[----:B------:R-:W-:Y:S01]  /*2aae0*/  @P1 IADD3 R81, PT, PT, R81, -0x7f000001, RZ ;  /* 0x80ffffff51511810 */ /* 0x000fe20007ffe0ff */
[----:B------:R-:W-:Y:S01]  /*2aaf0*/  ISETP.GE.U32.AND P0, PT, R79, 0x7f000001, PT ;  /* 0x7f0000014f00780c */ /* 0x000fe20003f06070 */
[----:B------:R-:W-:Y:S01]  /*2ab00*/  ISETP.GE.U32.AND P1, PT, R42, 0x7f000001, PT ;  /* 0x7f0000012a00780c */ /* 0x000fe20003f26070 */
[----:B------:R-:W-:Y:S01]  /*2ab10*/  ISETP.GE.U32.AND P5, PT, R54, 0x7f000001, PT ;  /* 0x7f0000013600780c */ /* 0x000fe20003fa6070 */
[----:B------:R-:W-:-:S02]  /*2ab20*/  IADD3 R81, PT, PT, R56, R81, RZ ;  /* 0x0000005138517210 */ /* 0x000fc40007ffe0ff */
[----:B------:R-:W-:Y:S02]  /*2ab30*/  @P4 IADD3 R40, PT, PT, R40, -0x7f000001, RZ ;  /* 0x80ffffff28284810 */ /* 0x000fe40007ffe0ff */
[----:B------:R-:W-:Y:S01]  /*2ab40*/  @P2 IADD3 R57, PT, PT, R57, -0x7f000001, RZ ;  /* 0x80ffffff39392810 */ /* 0x000fe20007ffe0ff */
[----:B------:R-:W-:Y:S01]  /*2ab50*/  ISETP.GE.U32.AND P4, PT, R81, 0x7f000001, PT ;  /* 0x7f0000015100780c */ /* 0x000fe20003f86070 */
[----:B------:R-:W-:Y:S01]  /*2ab60*/  ISETP.GE.U32.AND P3, PT, R65, 0x7f000001, PT ;  /* 0x7f0000014100780c */ /* 0x000fe20003f66070 */
[----:B------:R-:W-:Y:S01]  /*2ab70*/  IMAD.WIDE.U32 R38, R75, UR8, RZ ;  /* 0x000000084b267c25 */ /* 0x000fe2000f8e00ff */
[----:B------:R-:W-:-:S03]  /*2ab80*/  IADD3 R80, PT, PT, R40, R57, RZ ;  /* 0x0000003928507210 */ /* 0x000fc60007ffe0ff */
[----:B------:R-:W-:Y:S01]  /*2ab90*/  IMAD.WIDE.U32 R30, R73, UR8, RZ ;  /* 0x00000008491e7c25 */ /* 0x000fe2000f8e00ff */
[----:B------:R-:W-:Y:S02]  /*2aba0*/  @P1 IADD3 R42, PT, PT, R42, -0x7f000001, RZ ;  /* 0x80ffffff2a2a1810 */ /* 0x000fe40007ffe0ff */
[----:B------:R-:W-:Y:S02]  /*2abb0*/  @P5 IADD3 R54, PT, PT, R54, -0x7f000001, RZ ;  /* 0x80ffffff36365810 */ /* 0x000fe40007ffe0ff */
[----:B------:R-:W-:Y:S01]  /*2abc0*/  @P0 IADD3 R79, PT, PT, R79, -0x7f000001, RZ ;  /* 0x80ffffff4f4f0810 */ /* 0x000fe20007ffe0ff */
[----:B------:R-:W-:Y:S01]  /*2abd0*/  IMAD R41, R38, 0x7effffff, RZ ;  /* 0x7effffff26297824 */ /* 0x000fe200078e02ff */
[----:B------:R-:W-:Y:S01]  /*2abe0*/  ISETP.GE.U32.AND P0, PT, R80, 0x7f000001, PT ;  /* 0x7f0000015000780c */ /* 0x000fe20003f06070 */
[----:B------:R-:W-:Y:S01]  /*2abf0*/  IMAD R59, R30, 0x7effffff, RZ ;  /* 0x7effffff1e3b7824 */ /* 0x000fe200078e02ff */
[----:B------:R-:W-:Y:S01]  /*2ac00*/  IADD3 R54, PT, PT, R54, R45, RZ ;  /* 0x0000002d36367210 */ /* 0x000fe20007ffe0ff */
[----:B------:R-:W-:Y:S01]  /*2ac10*/  IMAD.HI.U32 R60, R41, 0x7f000001, R38 ;  /* 0x7f000001293c7827 */ /* 0x000fe200078e0026 */
[----:B------:R-:W-:-:S02]  /*2ac20*/  IADD3 R39, PT, PT, R42, R61, RZ ;  /* 0x0000003d2a277210 */ /* 0x000fc40007ffe0ff */
[----:B------:R-:W-:Y:S01]  /*2ac30*/  @P4 IADD3 R81, PT, PT, R81, -0x7f000001, RZ ;  /* 0x80ffffff51514810 */ /* 0x000fe20007ffe0ff */
[----:B------:R-:W-:Y:S01]  /*2ac40*/  IMAD.HI.U32 R59, R59, 0x7f000001, R30 ;  /* 0x7f0000013b3b7827 */ /* 0x000fe200078e001e */
[----:B------:R-:W-:Y:S01]  /*2ac50*/  @P3 IADD3 R65, PT, PT, R65, -0x7f000001, RZ ;  /* 0x80ffffff41413810 */ /* 0x000fe20007ffe0ff */
[----:B------:R-:W-:Y:S01]  /*2ac60*/  ISETP.GE.U32.AND P2, PT, R39, 0x7f000001, PT ;  /* 0x7f0000012700780c */ /* 0x000fe20003f46070 */
[----:B------:R-:W-:Y:S01]  /*2ac70*/  ISETP.GE.U32.AND P5, PT, R54, 0x7f000001, PT ;  /* 0x7f0000013600780c */ /* 0x000fe20003fa6070 */
[----:B------:R-:W-:Y:S01]  /*2ac80*/  ISETP.GE.U32.AND P3, PT, R60, 0x7f000001, PT ;  /* 0x7f0000013c00780c */ /* 0x000fe20003f66070 */
[----:B------:R-:W-:Y:S01]  /*2ac90*/  ISETP.GE.U32.AND P6, PT, R59, 0x7f000001, PT ;  /* 0x7f0000013b00780c */ /* 0x000fe20003fc6070 */
[----:B------:R-:W-:Y:S01]  /*2aca0*/  IMAD.WIDE.U32 R30, R81, UR9, RZ ;  /* 0x00000009511e7c25 */ /* 0x000fe2000f8e00ff */
[----:B------:R-:W-:Y:S02]  /*2acb0*/  IADD3 R38, PT, PT, R65, R64, RZ ;  /* 0x0000004041267210 */ /* 0x000fe40007ffe0ff */
[----:B------:R-:W-:-:S02]  /*2acc0*/  IADD3 R40, PT, PT, R79, R62, RZ ;  /* 0x0000003e4f287210 */ /* 0x000fc40007ffe0ff */
[----:B------:R-:W-:Y:S01]  /*2acd0*/  @P0 IADD3 R80, PT, PT, R80, -0x7f000001, RZ ;  /* 0x80ffffff50500810 */ /* 0x000fe20007ffe0ff */
[----:B------:R-:W-:Y:S01]  /*2ace0*/  IMAD R41, R30, 0x7effffff, RZ ;  /* 0x7effffff1e297824 */ /* 0x000fe200078e02ff */
[----:B------:R-:W-:Y:S01]  /*2acf0*/  ISETP.GE.U32.AND P1, PT, R38, 0x7f000001, PT ;  /* 0x7f0000012600780c */ /* 0x000fe20003f26070 */
[----:B------:R-:W-:Y:S02]  /*2ad00*/  ISETP.GE.U32.AND P4, PT, R40, 0x7f000001, PT ;  /* 0x7f0000012800780c */ /* 0x000fe40003f86070 */
[----:B------:R-:W-:Y:S01]  /*2ad10*/  IMAD.HI.U32 R42, R41, 0x7f000001, R30 ;  /* 0x7f000001292a7827 */ /* 0x000fe200078e001e */
[----:B------:R-:W-:-:S03]  /*2ad20*/  @P2 IADD3 R39, PT, PT, R39, -0x7f000001, RZ ;  /* 0x80ffffff27272810 */ /* 0x000fc60007ffe0ff */
[----:B------:R-:W-:Y:S01]  /*2ad30*/  IMAD.WIDE.U32 R30, R80, UR9, RZ ;  /* 0x00000009501e7c25 */ /* 0x000fe2000f8e00ff */
[----:B------:R-:W-:Y:S02]  /*2ad40*/  @P5 IADD3 R54, PT, PT, R54, -0x7f000001, RZ ;  /* 0x80ffffff36365810 */ /* 0x000fe40007ffe0ff */
[----:B------:R-:W-:Y:S02]  /*2ad50*/  @P3 IADD3 R60, PT, PT, R60, -0x7f000001, RZ ;  /* 0x80ffffff3c3c3810 */ /* 0x000fe40007ffe0ff */
[----:B------:R-:W-:Y:S01]  /*2ad60*/  @P6 IADD3 R59, PT, PT, R59, -0x7f000001, RZ ;  /* 0x80ffffff3b3b6810 */ /* 0x000fe20007ffe0ff */
[----:B------:R-:W-:Y:S01]  /*2ad70*/  IMAD R41, R30, 0x7effffff, RZ ;  /* 0x7effffff1e297824 */ /* 0x000fe200078e02ff */
[----:B------:R-:W-:Y:S02]  /*2ad80*/  IADD3 R79, PT, PT, R39, R60, RZ ;  /* 0x0000003c274f7210 */ /* 0x000fe40007ffe0ff */
[----:B------:R-:W-:Y:S01]  /*2ad90*/  IADD3 R54, PT, PT, R54, R59, RZ ;  /* 0x0000003b36367210 */ /* 0x000fe20007ffe0ff */
[----:B------:R-:W-:Y:S01]  /*2ada0*/  IMAD.HI.U32 R43, R41, 0x7f000001, R30 ;  /* 0x7f000001292b7827 */ /* 0x000fe200078e001e */
[----:B------:R-:W-:-:S02]  /*2adb0*/  @P1 IADD3 R38, PT, PT, R38, -0x7f000001, RZ ;  /* 0x80ffffff26261810 */ /* 0x000fc40007ffe0ff */
[----:B------:R-:W-:Y:S01]  /*2adc0*/  @P4 IADD3 R40, PT, PT, R40, -0x7f000001, RZ ;  /* 0x80ffffff28284810 */ /* 0x000fe20007ffe0ff */
[----:B------:R-:W-:Y:S01]  /*2add0*/  ISETP.GE.U32.AND P1, PT, R79, 0x7f000001, PT ;  /* 0x7f0000014f00780c */ /* 0x000fe20003f26070 */
[----:B------:R-:W-:Y:S01]  /*2ade0*/  ISETP.GE.U32.AND P4, PT, R54, 0x7f000001, PT ;  /* 0x7f0000013600780c */ /* 0x000fe20003f86070 */
[----:B------:R-:W-:Y:S01]  /*2adf0*/  ISETP.GE.U32.AND P2, PT, R42, 0x7f000001, PT ;  /* 0x7f0000012a00780c */ /* 0x000fe20003f46070 */
[----:B------:R-:W-:Y:S01]  /*2ae00*/  ISETP.GE.U32.AND P5, PT, R43, 0x7f000001, PT ;  /* 0x7f0000012b00780c */ /* 0x000fe20003fa6070 */
[----:B------:R-:W-:Y:S02]  /*2ae10*/  IADD3 R39, PT, PT, R38, R61, RZ ;  /* 0x0000003d26277210 */ /* 0x000fe40007ffe0ff */
[----:B------:R-:W-:Y:S01]  /*2ae20*/  IADD3 R40, PT, PT, R40, R45, RZ ;  /* 0x0000002d28287210 */ /* 0x000fe20007ffe0ff */
[----:B------:R-:W-:Y:S02]  /*2ae30*/  IMAD.WIDE.U32 R30, R81, UR8, RZ ;  /* 0x00000008511e7c25 */ /* 0x000fe4000f8e00ff */
[----:B------:R-:W-:-:S02]  /*2ae40*/  ISETP.GE.U32.AND P0, PT, R39, 0x7f000001, PT ;  /* 0x7f0000012700780c */ /* 0x000fc40003f06070 */
[----:B------:R-:W-:Y:S01]  /*2ae50*/  ISETP.GE.U32.AND P3, PT, R40, 0x7f000001, PT ;  /* 0x7f0000012800780c */ /* 0x000fe20003f66070 */
[----:B------:R-:W-:Y:S01]  /*2ae60*/  IMAD R41, R30, 0x7effffff, RZ ;  /* 0x7effffff1e297824 */ /* 0x000fe200078e02ff */
[----:B------:R-:W-:Y:S02]  /*2ae70*/  @P1 IADD3 R79, PT, PT, R79, -0x7f000001, RZ ;  /* 0x80ffffff4f4f1810 */ /* 0x000fe40007ffe0ff */
[----:B------:R-:W-:Y:S02]  /*2ae80*/  @P4 IADD3 R54, PT, PT, R54, -0x7f000001, RZ ;  /* 0x80ffffff36364810 */ /* 0x000fe40007ffe0ff */
[----:B------:R-:W-:Y:S02]  /*2ae90*/  @P2 IADD3 R42, PT, PT, R42, -0x7f000001, RZ ;  /* 0x80ffffff2a2a2810 */ /* 0x000fe40007ffe0ff */
[----:B------:R-:W-:Y:S01]  /*2aea0*/  @P5 IADD3 R43, PT, PT, R43, -0x7f000001, RZ ;  /* 0x80ffffff2b2b5810 */ /* 0x000fe20007ffe0ff */
[----:B------:R-:W-:Y:S01]  /*2aeb0*/  IMAD.HI.U32 R58, R41, 0x7f000001, R30 ;  /* 0x7f000001293a7827 */ /* 0x000fe200078e001e */
[----:B------:R-:W-:-:S03]  /*2aec0*/  IADD3 R79, PT, PT, R79, R42, RZ ;  /* 0x0000002a4f4f7210 */ /* 0x000fc60007ffe0ff */
[----:B------:R-:W-:Y:S01]  /*2aed0*/  IMAD.WIDE.U32 R30, R80, UR8, RZ ;  /* 0x00000008501e7c25 */ /* 0x000fe2000f8e00ff */
[----:B------:R-:W-:Y:S02]  /*2aee0*/  IADD3 R78, PT, PT, R54, R43, RZ ;  /* 0x0000002b364e7210 */ /* 0x000fe40007ffe0ff */
[----:B------:R-:W-:Y:S02]  /*2aef0*/  @P0 IADD3 R39, PT, PT, R39, -0x7f000001, RZ ;  /* 0x80ffffff27270810 */ /* 0x000fe40007ffe0ff */
[----:B------:R-:W-:Y:S01]  /*2af00*/  @P3 IADD3 R40, PT, PT, R40, -0x7f000001, RZ ;  /* 0x80ffffff28283810 */ /* 0x000fe20007ffe0ff */
[----:B------:R-:W-:Y:S01]  /*2af10*/  IMAD R57, R30, 0x7effffff, RZ ;  /* 0x7effffff1e397824 */ /* 0x000fe200078e02ff */
[----:B------:R-:W-:Y:S01]  /*2af20*/  ISETP.GE.U32.AND P2, PT, R79, 0x7f000001, PT ;  /* 0x7f0000014f00780c */ /* 0x000fe20003f46070 */
[----:B------:R-:W-:Y:S01]  /*2af30*/  ISETP.GE.U32.AND P5, PT, R78, 0x7f000001, PT ;  /* 0x7f0000014e00780c */ /* 0x000fe20003fa6070 */
[----:B------:R-:W-:Y:S02]  /*2af40*/  IADD3 R41, PT, PT, R39, R60, RZ ;  /* 0x0000003c27297210 */ /* 0x000fe40007ffe0ff */
[----:B------:R-:W-:Y:S01]  /*2af50*/  IADD3 R40, PT, PT, R40, R59, RZ ;  /* 0x0000003b28287210 */ /* 0x000fe20007ffe0ff */
[----:B------:R-:W-:Y:S01]  /*2af60*/  IMAD.HI.U32 R57, R57, 0x7f000001, R30 ;  /* 0x7f00000139397827 */ /* 0x000fe200078e001e */
[----:B------:R-:W-:Y:S01]  /*2af70*/  ISETP.GE.U32.AND P1, PT, R58, 0x7f000001, PT ;  /* 0x7f0000013a00780c */ /* 0x000fe20003f26070 */
[----:B------:R-:W-:-:S02]  /*2af80*/  ISETP.GE.U32.AND P0, PT, R41, 0x7f000001, PT ;  /* 0x7f0000012900780c */ /* 0x000fc40003f06070 */
[----:B------:R-:W-:Y:S01]  /*2af90*/  ISETP.GE.U32.AND P3, PT, R40, 0x7f000001, PT ;  /* 0x7f0000012800780c */ /* 0x000fe20003f66070 */
[----:B------:R-:W-:-:S03]  /*2afa0*/  ISETP.GE.U32.AND P4, PT, R57, 0x7f000001, PT ;  /* 0x7f0000013900780c */ /* 0x000fc60003f86070 */
[----:B------:R-:W-:Y:S02]  /*2afb0*/  @P2 IADD3 R79, PT, PT, R79, -0x7f000001, RZ ;  /* 0x80ffffff4f4f2810 */ /* 0x000fe40007ffe0ff */
[----:B------:R-:W-:-:S03]  /*2afc0*/  @P5 IADD3 R78, PT, PT, R78, -0x7f000001, RZ ;  /* 0x80ffffff4e4e5810 */ /* 0x000fc60007ffe0ff */
[----:B------:R-:W-:Y:S01]  /*2afd0*/  IMAD.WIDE.U32 R38, R79, UR9, RZ ;  /* 0x000000094f267c25 */ /* 0x000fe2000f8e00ff */
[----:B------:R-:W-:-:S03]  /*2afe0*/  @P1 IADD3 R58, PT, PT, R58, -0x7f000001, RZ ;  /* 0x80ffffff3a3a1810 */ /* 0x000fc60007ffe0ff */
[----:B------:R-:W-:Y:S01]  /*2aff0*/  IMAD.WIDE.U32 R30, R78, UR9, RZ ;  /* 0x000000094e1e7c25 */ /* 0x000fe2000f8e00ff */
[----:B------:R-:W-:Y:S02]  /*2b000*/  @P0 IADD3 R41, PT, PT, R41, -0x7f000001, RZ ;  /* 0x80ffffff29290810 */ /* 0x000fe40007ffe0ff */
[----:B------:R-:W-:Y:S02]  /*2b010*/  @P3 IADD3 R40, PT, PT, R40, -0x7f000001, RZ ;  /* 0x80ffffff28283810 */ /* 0x000fe40007ffe0ff */
[----:B------:R-:W-:Y:S01]  /*2b020*/  @P4 IADD3 R57, PT, PT, R57, -0x7f000001, RZ ;  /* 0x80ffffff39394810 */ /* 0x000fe20007ffe0ff */
[----:B------:R-:W-:Y:S02]  /*2b030*/  IMAD R43, R38, 0x7effffff, RZ ;  /* 0x7effffff262b7824 */ /* 0x000fe400078e02ff */
[----:B------:R-:W-:Y:S01]  /*2b040*/  IMAD R65, R30, 0x7effffff, RZ ;  /* 0x7effffff1e417824 */ /* 0x000fe200078e02ff */
[----:B------:R-:W-:Y:S02]  /*2b050*/  IADD3 R41, PT, PT, R41, R58, RZ ;  /* 0x0000003a29297210 */ /* 0x000fe40007ffe0ff */
[----:B------:R-:W-:Y:S01]  /*2b060*/  IADD3 R40, PT, PT, R40, R57, RZ ;  /* 0x0000003928287210 */ /* 0x000fe20007ffe0ff */
[----:B------:R-:W-:-:S04]  /*2b070*/  IMAD.HI.U32 R38, R43, 0x7f000001, R38 ;  /* 0x7f0000012b267827 */ /* 0x000fc800078e0026 */
[----:B------:R-:W-:Y:S01]  /*2b080*/  IMAD.HI.U32 R31, R65, 0x7f000001, R30 ;  /* 0x7f000001411f7827 */ /* 0x000fe200078e001e */
[----:B------:R-:W-:Y:S01]  /*2b090*/  ISETP.GE.U32.AND P0, PT, R41, 0x7f000001, PT ;  /* 0x7f0000012900780c */ /* 0x000fe20003f06070 */
[----:B------:R-:W-:Y:S01]  /*2b0a0*/  ISETP.GE.U32.AND P2, PT, R40, 0x7f000001, PT ;  /* 0x7f0000012800780c */ /* 0x000fe20003f46070 */
[----:B------:R-:W-:Y:S02]  /*2b0b0*/  ISETP.GE.U32.AND P1, PT, R38, 0x7f000001, PT ;  /* 0x7f0000012600780c */ /* 0x000fe40003f26070 */
[----:B------:R-:W-:Y:S01]  /*2b0c0*/  ISETP.GE.U32.AND P3, PT, R31, 0x7f000001, PT ;  /* 0x7f0000011f00780c */ /* 0x000fe20003f66070 */
[----:B------:R-:W-:-:S08]  /*2b0d0*/  IADD3 R65, PT, PT, R126, R147, RZ ;  /* 0x000000937e417210 */ /* 0x000fd00007ffe0ff */
[----:B------:R-:W-:Y:S02]  /*2b0e0*/  @P0 IADD3 R41, PT, PT, R41, -0x7f000001, RZ ;  /* 0x80ffffff29290810 */ /* 0x000fe40007ffe0ff */
[----:B------:R-:W-:Y:S02]  /*2b0f0*/  @P2 IADD3 R40, PT, PT, R40, -0x7f000001, RZ ;  /* 0x80ffffff28282810 */ /* 0x000fe40007ffe0ff */
[----:B------:R-:W-:Y:S02]  /*2b100*/  @P1 IADD3 R38, PT, PT, R38, -0x7f000001, RZ ;  /* 0x80ffffff26261810 */ /* 0x000fe40007ffe0ff */
[----:B------:R-:W-:Y:S02]  /*2b110*/  @P3 IADD3 R31, PT, PT, R31, -0x7f000001, RZ ;  /* 0x80ffffff1f1f3810 */ /* 0x000fe40007ffe0ff */
[----:B------:R-:W-:Y:S02]  /*2b120*/  IADD3 R54, PT, PT, R41, R38, RZ ;  /* 0x0000002629367210 */ /* 0x000fe40007ffe0ff */
[----:B------:R-:W-:Y:S01]  /*2b130*/  IADD3 R56, PT, PT, R40, R31, RZ ;  /* 0x0000001f28387210 */ /* 0x000fe20007ffe0ff */
[----:B------:R-:W-:Y:S01]  /*2b140*/  ISETP.GE.U32.AND P3, PT, R119, R140, PT ;  /* 0x0000008c7700720c */ /* 0x000fe20003f66070 */
[----:B------:R-:W-:Y:S01]  /*2b150*/  ISETP.GE.U32.AND P0, PT, R65, 0x7f000001, PT ;  /* 0x7f0000014100780c */ /* 0x000fe20003f06070 */
[----:B------:R-:W-:-:S02]  /*2b160*/  ISETP.GE.U32.AND P1, PT, R54, 0x7f000001, PT ;  /* 0x7f0000013600780c */ /* 0x000fc40003f26070 */
[----:B------:R-:W-:Y:S01]  /*2b170*/  ISETP.GE.U32.AND P2, PT, R56, 0x7f000001, PT ;  /* 0x7f0000013800780c */ /* 0x000fe20003f46070 */
[----:B------:R-:W-:-:S08]  /*2b180*/  IADD3 R119, PT, PT, R119, -R140, RZ ;  /* 0x8000008c77777210 */ /* 0x000fd00007ffe0ff */
[----:B------:R-:W-:Y:S02]  /*2b190*/  @!P3 IADD3 R119, PT, PT, R119, 0x7f000001, RZ ;  /* 0x7f0000017777b810 */ /* 0x000fe40007ffe0ff */
        /* <DEDUP_REMOVED lines=17> */
[----:B------:R-:W-:Y:S01]  /*2b2b0*/  ISETP.GE.U32.AND P1, PT, R41, 0x7f000001, PT ;  /* 0x7f0000012900780c */ /* 0x000fe20003f26070 */
[----:B------:R-:W4:Y:S01]  /*2b2c0*/  LD.E R40, desc[UR12][R26.64+0x66c] ;  /* 0x00066c0c1a287980 */ /* 0x000f22000c101900 */
        /* <DEDUP_REMOVED lines=20> */
[----:B------:R-:W-:-:S04]  /*2b410*/  IMAD R39, R30, 0x7effffff, RZ ;  /* 0x7effffff1e277824 */ /* 0x000fc800078e02ff */
[----:B------:R-:W-:Y:S02]  /*2b420*/  IMAD.HI.U32 R30, R39, 0x7f000001, R30 ;  /* 0x7f000001271e7827 */ /* 0x000fe400078e001e */
[----:B------:R-:W2:Y:S03]  /*2b430*/  LD.E R31, desc[UR12][R26.64+0x664] ;  /* 0x0006640c1a1f7980 */ /* 0x000ea6000c101900 */
[----:B------:R-:W-:Y:S01]  /*2b440*/  ISETP.GE.U32.AND P0, PT, R30, 0x7f000001, PT ;  /* 0x7f0000011e00780c */ /* 0x000fe20003f06070 */
[----:B------:R2:W4:-:S12]  /*2b450*/  LD.E R39, desc[UR12][R26.64+0x668] ;  /* 0x0006680c1a277980 */ /* 0x000518000c101900 */
        /* <DEDUP_REMOVED lines=50> */
[----:B------:R-:W-:-:S04]  /*2b780*/  IMAD.HI.U32 R40, R77, 0x7f000001, R40 ;  /* 0x7f0000014d287827 */ /* 0x000fc800078e0028 */
[----:B0-----:R-:W-:-:S04]  /*2b790*/  IMAD.HI.U32 R76, R133, 0x7f000001, R26 ;  /* 0x7f000001854c7827 */ /* 0x001fc800078e001a */
        /* <DEDUP_REMOVED lines=33> */
[----:B--2---:R-:W2:Y:S01]  /*2b9b0*/  LD.E R82, desc[UR12][R42.64+0x670] ;  /* 0x0006700c2a527980 */ /* 0x004ea2000c101900 */
[----:B------:R-:W-:Y:S02]  /*2b9c0*/  ISETP.GE.U32.AND P0, PT, R31, 0x7f000001, PT ;  /* 0x7f0000011f00780c */ /* 0x000fe40003f06070 */
[----:B------:R-:W-:Y:S01]  /*2b9d0*/  ISETP.GE.U32.AND P2, PT, R30, 0x7f000001, PT ;  /* 0x7f0000011e00780c */ /* 0x000fe20003f46070 */
[----:B------:R-:W-:Y:S01]  /*2b9e0*/  ISETP.GE.U32.AND P1, PT, R76, 0x7f000001, PT ;  /* 0x7f0000014c00780c */ /* 0x000fe20003f26070 */
[----:B------:R-:W-:Y:S01]  /*2b9f0*/  ISETP.GE.U32.AND P3, PT, R77, 0x7f000001, PT ;  /* 0x7f0000014d00780c */ /* 0x000fe20003f66070 */
[----:B------:R-:W4:Y:S04]  /*2ba00*/  LD.E R40, desc[UR12][R42.64+0x678] ;  /* 0x0006780c2a287980 */ /* 0x000f28000c101900 */
[----:B------:R-:W3:Y:S04]  /*2ba10*/  LD.E R41, desc[UR12][R42.64+0x67c] ;  /* 0x00067c0c2a297980 */ /* 0x000ee8000c101900 */
[----:B------:R-:W-:-:S02]  /*2ba20*/  @P0 IADD3 R31, PT, PT, R31, -0x7f000001, RZ ;  /* 0x80ffffff1f1f0810 */ /* 0x000fc40007ffe0ff */
        /* <DEDUP_REMOVED lines=66> */
[----:B------:R-:W-:Y:S02]  /*2be50*/  IMAD R137, R26, 0x7effffff, RZ ;  /* 0x7effffff1a897824 */ /* 0x000fe400078e02ff */
[----:B------:R-:W-:-:S04]  /*2be60*/  IMAD.WIDE.U32 R40, R65, R51, RZ ;  /* 0x0000003341287225 */ /* 0x000fc800078e00ff */
[----:B------:R-:W-:-:S04]  /*2be70*/  IMAD.WIDE.U32 R38, R53, R29, RZ ;  /* 0x0000001d35267225 */ /* 0x000fc800078e00ff */
[----:B------:R-:W-:-:S04]  /*2be80*/  IMAD.HI.U32 R135, R135, 0x7f000001, R30 ;  /* 0x7f00000187877827 */ /* 0x000fc800078e001e */
[----:B0-----:R-:W-:-:S04]  /*2be90*/  IMAD.HI.U32 R134, R137, 0x7f000001, R26 ;  /* 0x7f00000189867827 */ /* 0x001fc800078e001a */
[----:B------:R-:W-:Y:S02]  /*2bea0*/  IMAD R83, R40, 0x7effffff, RZ ;  /* 0x7effffff28537824 */ /* 0x000fe400078e02ff */
[----:B------:R-:W-:Y:S01]  /*2beb0*/  IMAD R133, R38, 0x7effffff, RZ ;  /* 0x7effffff26857824 */ /* 0x000fe200078e02ff */
[----:B------:R-:W-:Y:S01]  /*2bec0*/  ISETP.GE.U32.AND P2, PT, R135, 0x7f000001, PT ;  /* 0x7f0000018700780c */ /* 0x000fe20003f46070 */
[----:B------:R-:W-:Y:S01]  /*2bed0*/  IMAD.HI.U32 R40, R83, 0x7f000001, R40 ;  /* 0x7f00000153287827 */ /* 0x000fe200078e0028 */
[----:B------:R-:W-:-:S03]  /*2bee0*/  ISETP.GE.U32.AND P3, PT, R134, 0x7f000001, PT ;  /* 0x7f0000018600780c */ /* 0x000fc60003f66070 */
[----:B------:R-:W-:Y:S01]  /*2bef0*/  IMAD.HI.U32 R133, R133, 0x7f000001, R38 ;  /* 0x7f00000185857827 */ /* 0x000fe200078e0026 */
[----:B------:R-:W-:-:S04]  /*2bf00*/  ISETP.GE.U32.AND P0, PT, R40, 0x7f000001, PT ;  /* 0x7f0000012800780c */ /* 0x000fc80003f06070 */
[----:B------:R-:W-:Y:S01]  /*2bf10*/  ISETP.GE.U32.AND P1, PT, R133, 0x7f000001, PT ;  /* 0x7f0000018500780c */ /* 0x000fe20003f26070 */
[----:B------:R-:W-:Y:S02]  /*2bf20*/  IMAD.WIDE.U32 R26, R236, R119, RZ ;  /* 0x00000077ec1a7225 */ /* 0x000fe400078e00ff */
[----:B------:R-:W-:Y:S02]  /*2bf30*/  @P2 IADD3 R135, PT, PT, R135, -0x7f000001, RZ ;  /* 0x80ffffff87872810 */ /* 0x000fe40007ffe0ff */
[----:B------:R-:W-:Y:S01]  /*2bf40*/  @P3 IADD3 R134, PT, PT, R134, -0x7f000001, RZ ;  /* 0x80ffffff86863810 */ /* 0x000fe20007ffe0ff */
[----:B------:R-:W-:Y:S02]  /*2bf50*/  IMAD R41, R26, 0x7effffff, RZ ;  /* 0x7effffff1a297824 */ /* 0x000fe400078e02ff */
[----:B------:R-:W-:Y:S01]  /*2bf60*/  IMAD.WIDE.U32 R30, R50, R68, RZ ;  /* 0x00000044321e7225 */ /* 0x000fe200078e00ff */
[----:B------:R-:W-:Y:S02]  /*2bf70*/  @P0 IADD3 R40, PT, PT, R40, -0x7f000001, RZ ;  /* 0x80ffffff28280810 */ /* 0x000fe40007ffe0ff */
[----:B------:R-:W-:Y:S01]  /*2bf80*/  IADD3 R134, PT, PT, R135, R134, RZ ;  /* 0x0000008687867210 */ /* 0x000fe20007ffe0ff */
[----:B------:R-:W-:Y:S01]  /*2bf90*/  IMAD.HI.U32 R41, R41, 0x7f000001, R26 ;  /* 0x7f00000129297827 */ /* 0x000fe200078e001a */
[----:B------:R-:W-:-:S03]  /*2bfa0*/  @P1 IADD3 R133, PT, PT, R133, -0x7f000001, RZ ;  /* 0x80ffffff85851810 */ /* 0x000fc60007ffe0ff */
[----:B------:R-:W-:Y:S01]  /*2bfb0*/  IMAD R39, R30, 0x7effffff, RZ ;  /* 0x7effffff1e277824 */ /* 0x000fe200078e02ff */
[----:B------:R-:W-:Y:S01]  /*2bfc0*/  ISETP.GE.U32.AND P3, PT, R41, 0x7f000001, PT ;  /* 0x7f0000012900780c */ /* 0x000fe20003f66070 */
[----:B------:R-:W-:Y:S01]  /*2bfd0*/  IADD3 R38, PT, PT, R40, R133, RZ ;  /* 0x0000008528267210 */ /* 0x000fe20007ffe0ff */
[----:B------:R-:W-:Y:S01]  /*2bfe0*/  ISETP.GE.U32.AND P2, PT, R134, 0x7f000001, PT ;  /* 0x7f0000018600780c */ /* 0x000fe20003f46070 */
[----:B------:R-:W-:-:S03]  /*2bff0*/  IMAD.HI.U32 R83, R39, 0x7f000001, R30 ;  /* 0x7f00000127537827 */ /* 0x000fc600078e001e */
[----:B------:R-:W-:Y:S02]  /*2c000*/  ISETP.GE.U32.AND P0, PT, R38, 0x7f000001, PT ;  /* 0x7f0000012600780c */ /* 0x000fe40003f06070 */
[----:B------:R-:W-:Y:S01]  /*2c010*/  ISETP.GE.U32.AND P1, PT, R83, 0x7f000001, PT ;  /* 0x7f0000015300780c */ /* 0x000fe20003f26070 */
[----:B------:R-:W-:-:S04]  /*2c020*/  IMAD.WIDE.U32 R30, R81, UR7, RZ ;  /* 0x00000007511e7c25 */ /* 0x000fc8000f8e00ff */
[----:B------:R-:W-:Y:S02]  /*2c030*/  @P3 IADD3 R41, PT, PT, R41, -0x7f000001, RZ ;  /* 0x80ffffff29293810 */ /* 0x000fe40007ffe0ff */
[----:B------:R-:W-:Y:S01]  /*2c040*/  @P2 IADD3 R134, PT, PT, R134, -0x7f000001, RZ ;  /* 0x80ffffff86862810 */ /* 0x000fe20007ffe0ff */
[----:B------:R-:W-:-:S03]  /*2c050*/  IMAD.WIDE.U32 R26, R80, UR7, RZ ;  /* 0x00000007501a7c25 */ /* 0x000fc6000f8e00ff */
[----:B------:R-:W-:Y:S02]  /*2c060*/  @P0 IADD3 R38, PT, PT, R38, -0x7f000001, RZ ;  /* 0x80ffffff26260810 */ /* 0x000fe40007ffe0ff */
[----:B------:R-:W-:Y:S02]  /*2c070*/  IADD3 R134, PT, PT, R134, R41, RZ ;  /* 0x0000002986867210 */ /* 0x000fe40007ffe0ff */
[----:B------:R-:W-:Y:S01]  /*2c080*/  @P1 IADD3 R83, PT, PT, R83, -0x7f000001, RZ ;  /* 0x80ffffff53531810 */ /* 0x000fe20007ffe0ff */
        /* <DEDUP_REMOVED lines=20> */
[----:B--2---:R-:W2:Y:S02]  /*2c1d0*/  LD.E R82, desc[UR12][R42.64+0x680] ;  /* 0x0006800c2a527980 */ /* 0x004ea4000c101900 */
[----:B------:R-:W-:Y:S01]  /*2c1e0*/  IMAD.HI.U32 R79, R79, 0x7f000001, R26 ;  /* 0x7f0000014f4f7827 */ /* 0x000fe200078e001a */
[----:B------:R-:W-:Y:S01]  /*2c1f0*/  ISETP.GE.U32.AND P0, PT, R39, 0x7f000001, PT ;  /* 0x7f0000012700780c */ /* 0x000fe20003f06070 */
[----:B------:R-:W-:Y:S01]  /*2c200*/  ISETP.GE.U32.AND P2, PT, R134, 0x7f000001, PT ;  /* 0x7f0000018600780c */ /* 0x000fe20003f46070 */
[----:B------:R-:W-:Y:S01]  /*2c210*/  ISETP.GE.U32.AND P1, PT, R78, 0x7f000001, PT ;  /* 0x7f0000014e00780c */ /* 0x000fe20003f26070 */
[----:B------:R-:W4:Y:S01]  /*2c220*/  LD.E R40, desc[UR12][R42.64+0x688] ;  /* 0x0006880c2a287980 */ /* 0x000f22000c101900 */
[----:B------:R-:W-:-:S03]  /*2c230*/  ISETP.GE.U32.AND P3, PT, R79, 0x7f000001, PT ;  /* 0x7f0000014f00780c */ /* 0x000fc60003f66070 */
[----:B------:R-:W3:Y:S06]  /*2c240*/  LD.E R41, desc[UR12][R42.64+0x68c] ;  /* 0x00068c0c2a297980 */ /* 0x000eec000c101900 */
        /* <DEDUP_REMOVED lines=79> */
[----:B0-----:R-:W-:-:S04]  /*2c740*/  IMAD.HI.U32 R84, R135, 0x7f000001, R26 ;  /* 0x7f00000187547827 */ /* 0x001fc800078e001a */
        /* <DEDUP_REMOVED lines=60> */
[----:B--2---:R-:W2:Y:S02]  /*2cb10*/  LD.E R82, desc[UR12][R42.64+0x690] ;  /* 0x0006900c2a527980 */ /* 0x004ea4000c101900 */
[----:B------:R-:W-:-:S02]  /*2cb20*/  ISETP.GE.U32.AND P0, PT, R27, 0x7f000001, PT ;  /* 0x7f0000011b00780c */ /* 0x000fc40003f06070 */
[----:B------:R-:W-:Y:S01]  /*2cb30*/  ISETP.GE.U32.AND P1, PT, R84, 0x7f000001, PT ;  /* 0x7f0000015400780c */ /* 0x000fe20003f26070 */
[----:B------:R-:W4:Y:S04]  /*2cb40*/  LD.E R40, desc[UR12][R42.64+0x698] ;  /* 0x0006980c2a287980 */ /* 0x000f28000c101900 */
[----:B------:R-:W3:Y:S06]  /*2cb50*/  LD.E R41, desc[UR12][R42.64+0x69c] ;  /* 0x00069c0c2a297980 */ /* 0x000eec000c101900 */
        /* <DEDUP_REMOVED lines=73> */
[----:B------:R-:W-:-:S03]  /*2cff0*/  IMAD.WIDE.U32 R30, R44, R123, RZ ;  /* 0x0000007b2c1e7225 */ /* 0x000fc600078e00ff */
[----:B------:R-:W3:Y:S01]  /*2d000*/  LDL R82, [R1+0x110] ;  /* 0x0001100001527983 */ /* 0x000ee20000100800 */
        /* <DEDUP_REMOVED lines=88> */
[----:B------:R-:W4:Y:S10]  /*2d590*/  LD.E R41, desc[UR12][R42.64+0x6ac] ;  /* 0x0006ac0c2a297980 */ /* 0x000f34000c101900 */
        /* <DEDUP_REMOVED lines=106> */
[----:B------:R-:W3:Y:S01]  /*2dc40*/  LDL R75, [R1+0x110] ;  /* 0x00011000014b7983 */ /* 0x000ee20000100800 */
        /* <DEDUP_REMOVED lines=154> */
[----:B------:R-:W2:Y:S01]  /*2e5f0*/  LDL R39, [R1+0x11c] ;  /* 0x00011c0001277983 */ /* 0x000ea20000100800 */
[----:B------:R-:W-:-:S04]  /*2e600*/  IMAD.WIDE.U32 R26, R41, R67, RZ ;  /* 0x00000043291a7225 */ /* 0x000fc800078e00ff */
[----:B------:R-:W-:-:S04]  /*2e610*/  IMAD R31, R26, 0x7effffff, RZ ;  /* 0x7effffff1a1f7824 */ /* 0x000fc800078e02ff */
[----:B------:R-:W-:-:S05]  /*2e620*/  IMAD.HI.U32 R26, R31, 0x7f000001, R26 ;  /* 0x7f0000011f1a7827 */ /* 0x000fca00078e001a */
[----:B------:R-:W-:-:S13]  /*2e630*/  ISETP.GE.U32.AND P0, PT, R26, 0x7f000001, PT ;  /* 0x7f0000011a00780c */ /* 0x000fda0003f06070 */
[----:B------:R-:W-:Y:S01]  /*2e640*/  @P0 IADD3 R26, PT, PT, R26, -0x7f000001, RZ ;  /* 0x80ffffff1a1a0810 */ /* 0x000fe20007ffe0ff */
[----:B0-----:R-:W-:-:S04]  /*2e650*/  IMAD.WIDE.U32 R30, R65, R33, RZ ;  /* 0x00000021411e7225 */ /* 0x001fc800078e00ff */
[----:B------:R-:W-:Y:S01]  /*2e660*/  IMAD R33, R30, 0x7effffff, RZ ;  /* 0x7effffff1e217824 */ /* 0x000fe200078e02ff */
[----:B--2---:R-:W-:-:S05]  /*2e670*/  IADD3 R70, PT, PT, R26, R39, RZ ;  /* 0x000000271a467210 */ /* 0x004fca0007ffe0ff */
[----:B------:R-:W-:Y:S01]  /*2e680*/  ISETP.GE.U32.AND P0, PT, R70, 0x7f000001, PT ;  /* 0x7f0000014600780c */ /* 0x000fe20003f06070 */
[----:B------:R0:W-:-:S12]  /*2e690*/  STL [R1+0x11c], R70 ;  /* 0x00011c4601007387 */ /* 0x0001d80000100800 */
[----:B0-----:R-:W-:-:S05]  /*2e6a0*/  @P0 IADD3 R70, PT, PT, R70, -0x7f000001, RZ ;  /* 0x80ffffff46460810 */ /* 0x001fca0007ffe0ff */
[----:B------:R-:W-:Y:S04]  /*2e6b0*/  STL [R1+0x11c], R70 ;  /* 0x00011c4601007387 */ /* 0x000fe80000100800 */
[----:B------:R-:W2:Y:S01]  /*2e6c0*/  LDL.64 R26, [R1+0x100] ;  /* 0x00010000011a7983 */ /* 0x000ea20000100a00 */
        /* <DEDUP_REMOVED lines=134> */
[----:B------:R-:W-:Y:S01]  /*2ef30*/  IMAD.HI.U32 R30, R29, 0x7f000001, R30 ;  /* 0x7f0000011d1e7827 */ /* 0x000fe200078e001e */
        /* <DEDUP_REMOVED lines=71> */
[----:B------:R-:W2:Y:S04]  /*2f3b0*/  LDL.64 R26, [R1+0x100] ;  /* 0x00010000011a7983 */ /* 0x000ea80000100a00 */
[----:B------:R-:W3:Y:S01]  /*2f3c0*/  LDL R33, [R1+0x110] ;  /* 0x0001100001217983 */ /* 0x000ee20000100800 */
[----:B------:R-:W-:-:S04]  /*2f3d0*/  IMAD.WIDE.U32 R30, R177, R119, RZ ;  /* 0x00000077b11e7225 */ /* 0x000fc800078e00ff */
[----:B------:R-:W-:-:S04]  /*2f3e0*/  IMAD R29, R30, 0x7effffff, RZ ;  /* 0x7effffff1e1d7824 */ /* 0x000fc800078e02ff */
[----:B------:R-:W-:-:S05]  /*2f3f0*/  IMAD.HI.U32 R38, R29, 0x7f000001, R30 ;  /* 0x7f0000011d267827 */ /* 0x000fca00078e001e */
[----:B------:R-:W-:Y:S01]  /*2f400*/  ISETP.GE.U32.AND P0, PT, R38, 0x7f000001, PT ;  /* 0x7f0000012600780c */ /* 0x000fe20003f06070 */
[----:B--2---:R-:W2:-:S12]  /*2f410*/  LD.E R32, desc[UR12][R26.64+0x6d0] ;  /* 0x0006d00c1a207980 */ /* 0x004e98000c101900 */
[----:B------:R-:W-:-:S05]  /*2f420*/  @P0 IADD3 R38, PT, PT, R38, -0x7f000001, RZ ;  /* 0x80ffffff26260810 */ /* 0x000fca0007ffe0ff */
[----:B--2---:R-:W-:-:S04]  /*2f430*/  IMAD.WIDE.U32 R30, R32, R38, RZ ;  /* 0x00000026201e7225 */ /* 0x004fc800078e00ff */
[----:B------:R-:W-:-:S04]  /*2f440*/  IMAD R29, R30, 0x7effffff, RZ ;  /* 0x7effffff1e1d7824 */ /* 0x000fc800078e02ff */
[----:B------:R-:W-:Y:S02]  /*2f450*/  IMAD.HI.U32 R30, R29, 0x7f000001, R30 ;  /* 0x7f0000011d1e7827 */ /* 0x000fe400078e001e */
[----:B------:R-:W2:Y:S03]  /*2f460*/  LD.E R29, desc[UR12][R26.64+0x6d4] ;  /* 0x0006d40c1a1d7980 */ /* 0x000ea6000c101900 */
[----:B------:R-:W-:Y:S01]  /*2f470*/  ISETP.GE.U32.AND P0, PT, R30, 0x7f000001, PT ;  /* 0x7f0000011e00780c */ /* 0x000fe20003f06070 */
[----:B------:R-:W4:-:S12]  /*2f480*/  LD.E R31, desc[UR12][R26.64+0x6d8] ;  /* 0x0006d80c1a1f7980 */ /* 0x000f18000c101900 */
        /* <DEDUP_REMOVED lines=318> */
[----:B------:R-:W4:Y:S04]  /*30870*/  LD.E R40, desc[UR12][R26.64+0x738] ;  /* 0x0007380c1a287980 */ /* 0x000f28000c101900 */
[----:B------:R4:W3:Y:S01]  /*30880*/  LD.E R42, desc[UR12][R26.64+0x73c] ;  /* 0x00073c0c1a2a7980 */ /* 0x0008e2000c101900 */
        /* <DEDUP_REMOVED lines=46> */
[CC--:B------:R-:W-:Y:S01]  /*30b70*/  ISETP.GE.U32.AND P0, PT, R126.reuse, R147.reuse, PT ;  /* 0x000000937e00720c */ /* 0x0c0fe20003f06070 */
[----:B------:R-:W-:-:S12]  /*30b80*/  IADD3 R30, PT, PT, R126, -R147, RZ ;  /* 0x800000937e1e7210 */ /* 0x000fd80007ffe0ff */
[----:B------:R-:W-:-:S05]  /*30b90*/  @!P0 IADD3 R30, PT, PT, R30, 0x7f000001, RZ ;  /* 0x7f0000011e1e8810 */ /* 0x000fca0007ffe0ff */
[----:B------:R-:W-:-:S04]  /*30ba0*/  IMAD.WIDE.U32 R30, R177, R30, RZ ;  /* 0x0000001eb11e7225 */ /* 0x000fc800078e00ff */
[----:B------:R-:W-:Y:S01]  /*30bb0*/  IMAD R29, R30, 0x7effffff, RZ ;  /* 0x7effffff1e1d7824 */ /* 0x000fe200078e02ff */
[----:B--2---:R-:W2:Y:S03]  /*30bc0*/  LD.E R32, desc[UR12][R26.64+0x740] ;  /* 0x0007400c1a207980 */ /* 0x004ea6000c101900 */
[----:B------:R-:W-:Y:S01]  /*30bd0*/  IMAD.HI.U32 R39, R29, 0x7f000001, R30 ;  /* 0x7f0000011d277827 */ /* 0x000fe200078e001e */
[----:B------:R-:W4:Y:S04]  /*30be0*/  LD.E R40, desc[UR12][R26.64+0x748] ;  /* 0x0007480c1a287980 */ /* 0x000f28000c101900 */
[----:B------:R-:W-:Y:S01]  /*30bf0*/  ISETP.GE.U32.AND P0, PT, R39, 0x7f000001, PT ;  /* 0x7f0000012700780c */ /* 0x000fe20003f06070 */
[----:B------:R4:W3:-:S12]  /*30c00*/  LD.E R42, desc[UR12][R26.64+0x74c] ;  /* 0x00074c0c1a2a7980 */ /* 0x0008d8000c101900 */
        /* <DEDUP_REMOVED lines=218> */
[CC--:B------:R-:W-:Y:S01]  /*319b0*/  ISETP.GE.U32.AND P0, PT, R130.reuse, R155.reuse, PT ;  /* 0x0000009b8200720c */ /* 0x0c0fe20003f06070 */
[----:B------:R-:W-:-:S12]  /*319c0*/  IADD3 R130, PT, PT, R130, -R155, RZ ;  /* 0x8000009b82827210 */ /* 0x000fd80007ffe0ff */
[----:B------:R-:W-:-:S05]  /*319d0*/  @!P0 IADD3 R130, PT, PT, R130, 0x7f000001, RZ ;  /* 0x7f00000182828810 */ /* 0x000fca0007ffe0ff */
[----:B------:R-:W-:-:S04]  /*319e0*/  IMAD.WIDE.U32 R32, R177, R130, RZ ;  /* 0x00000082b1207225 */ /* 0x000fc800078e00ff */
[----:B------:R-:W-:Y:S01]  /*319f0*/  IMAD R29, R32, 0x7effffff, RZ ;  /* 0x7effffff201d7824 */ /* 0x000fe200078e02ff */
[----:B--2---:R-:W0:Y:S03]  /*31a00*/  LD.E R30, desc[UR12][R26.64+0x780] ;  /* 0x0007800c1a1e7980 */ /* 0x004e26000c101900 */
[----:B------:R-:W-:Y:S01]  /*31a10*/  IMAD.HI.U32 R33, R29, 0x7f000001, R32 ;  /* 0x7f0000011d217827 */ /* 0x000fe200078e0020 */
[----:B------:R-:W2:Y:S04]  /*31a20*/  LD.E R40, desc[UR12][R26.64+0x788] ;  /* 0x0007880c1a287980 */ /* 0x000ea8000c101900 */
[----:B------:R-:W-:Y:S01]  /*31a30*/  ISETP.GE.U32.AND P0, PT, R33, 0x7f000001, PT ;  /* 0x7f0000012100780c */ /* 0x000fe20003f06070 */
[----:B------:R1:W4:-:S12]  /*31a40*/  LD.E R42, desc[UR12][R26.64+0x78c] ;  /* 0x00078c0c1a2a7980 */ /* 0x000318000c101900 */
[----:B------:R-:W-:-:S05]  /*31a50*/  @P0 IADD3 R33, PT, PT, R33, -0x7f000001, RZ ;  /* 0x80ffffff21210810 */ /* 0x000fca0007ffe0ff */
[----:B0-----:R-:W-:Y:S02]  /*31a60*/  IMAD.WIDE.U32 R38, R30, R33, RZ ;  /* 0x000000211e267225 */ /* 0x001fe400078e00ff */
[----:B------:R-:W2:Y:S02]  /*31a70*/  LD.E R30, desc[UR12][R26.64+0x784] ;  /* 0x0007840c1a1e7980 */ /* 0x000ea4000c101900 */
        /* <DEDUP_REMOVED lines=22> */
[----:B-1----:R-:W-:-:S04]  /*31be0*/  IMAD R26, R30, 0x7effffff, RZ ;  /* 0x7effffff1e1a7824 */ /* 0x002fc800078e02ff */
        /* <DEDUP_REMOVED lines=41> */
[----:B-1----:R-:W-:-:S05]  /*31e80*/  @P0 IADD3 R32, PT, PT, R32, -0x7f000001, RZ ;  /* 0x80ffffff20200810 */ /* 0x002fca0007ffe0ff */
        /* <DEDUP_REMOVED lines=13> */
[----:B----4-:R-:W-:-:S04]  /*31f60*/  IMAD.WIDE.U32 R30, R33, R38, RZ ;  /* 0x00000026211e7225 */ /* 0x010fc800078e00ff */
[----:B0-----:R-:W-:-:S04]  /*31f70*/  IMAD R26, R30, 0x7effffff, RZ ;  /* 0x7effffff1e1a7824 */ /* 0x001fc800078e02ff */
        /* <DEDUP_REMOVED lines=59> */
[----:B------:R-:W-:Y:S01]  /*32330*/  @P0 IADD3 R26, PT, PT, R26, -0x7f000001, RZ ;  /* 0x80ffffff1a1a0810 */ /* 0x000fe20007ffe0ff */
[----:B------:R-:W-:-:S04]  /*32340*/  IMAD.WIDE.U32 R30, R202, R204, RZ ;  /* 0x000000ccca1e7225 */ /* 0x000fc800078e00ff */
[----:B------:R-:W-:-:S04]  /*32350*/  IMAD.WIDE.U32 R32, R202, R203, RZ ;  /* 0x000000cbca207225 */ /* 0x000fc800078e00ff */
[----:B------:R-:W-:-:S04]  /*32360*/  IMAD R29, R32, 0x7effffff, RZ ;  /* 0x7effffff201d7824 */ /* 0x000fc800078e02ff */
[----:B------:R-:W-:Y:S01]  /*32370*/  IMAD.HI.U32 R29, R29, 0x7f000001, R32 ;  /* 0x7f0000011d1d7827 */ /* 0x000fe200078e0020 */
[----:B--2---:R-:W-:-:S05]  /*32380*/  IADD3 R40, PT, PT, R26, R27, RZ ;  /* 0x0000001b1a287210 */ /* 0x004fca0007ffe0ff */
[----:B------:R-:W-:Y:S01]  /*32390*/  ISETP.GE.U32.AND P0, PT, R40, 0x7f000001, PT ;  /* 0x7f0000012800780c */ /* 0x000fe20003f06070 */
[----:B------:R0:W-:-:S12]  /*323a0*/  STL [R1+0x118], R40 ;  /* 0x0001182801007387 */ /* 0x0001d80000100800 */
[----:B0-----:R-:W-:-:S05]  /*323b0*/  @P0 IADD3 R40, PT, PT, R40, -0x7f000001, RZ ;  /* 0x80ffffff28280810 */ /* 0x001fca0007ffe0ff */
[----:B------:R0:W-:Y:S04]  /*323c0*/  STL [R1+0x118], R40 ;  /* 0x0001182801007387 */ /* 0x0001e80000100800 */
[----:B------:R-:W2:Y:S01]  /*323d0*/  LDL R38, [R1+0x11c] ;  /* 0x00011c0001267983 */ /* 0x000ea20000100800 */
[----:B------:R-:W-:-:S04]  /*323e0*/  IMAD R26, R30, 0x7effffff, RZ ;  /* 0x7effffff1e1a7824 */ /* 0x000fc800078e02ff */
[----:B------:R-:W-:Y:S01]  /*323f0*/  IMAD.HI.U32 R30, R26, 0x7f000001, R30 ;  /* 0x7f0000011a1e7827 */ /* 0x000fe200078e001e */
[----:B------:R-:W-:-:S04]  /*32400*/  ISETP.GE.U32.AND P0, PT, R29, 0x7f000001, PT ;  /* 0x7f0000011d00780c */ /* 0x000fc80003f06070 */
[----:B------:R-:W-:Y:S01]  /*32410*/  ISETP.GE.U32.AND P1, PT, R30, 0x7f000001, PT ;  /* 0x7f0000011e00780c */ /* 0x000fe20003f26070 */
[----:B------:R-:W-:-:S04]  /*32420*/  IMAD.WIDE.U32 R26, R203, R203, RZ ;  /* 0x000000cbcb1a7225 */ /* 0x000fc800078e00ff */
[----:B------:R-:W-:Y:S02]  /*32430*/  IMAD R31, R26, 0x7effffff, RZ ;  /* 0x7effffff1a1f7824 */ /* 0x000fe400078e02ff */
[----:B0-----:R-:W-:-:S04]  /*32440*/  IMAD.WIDE.U32 R40, R203, R202, RZ ;  /* 0x000000cacb287225 */ /* 0x001fc800078e00ff */
[----:B------:R-:W-:Y:S02]  /*32450*/  IMAD.HI.U32 R27, R31, 0x7f000001, R26 ;  /* 0x7f0000011f1b7827 */ /* 0x000fe400078e001a */
[----:B------:R-:W-:Y:S02]  /*32460*/  @P1 IADD3 R30, PT, PT, R30, -0x7f000001, RZ ;  /* 0x80ffffff1e1e1810 */ /* 0x000fe40007ffe0ff */
[----:B------:R-:W-:Y:S01]  /*32470*/  IMAD R31, R40, 0x7effffff, RZ ;  /* 0x7effffff281f7824 */ /* 0x000fe200078e02ff */
[----:B------:R-:W-:Y:S01]  /*32480*/  @P0 IADD3 R29, PT, PT, R29, -0x7f000001, RZ ;  /* 0x80ffffff1d1d0810 */ /* 0x000fe20007ffe0ff */
[----:B------:R-:W-:Y:S01]  /*32490*/  ISETP.GE.U32.AND P3, PT, R27, 0x7f000001, PT ;  /* 0x7f0000011b00780c */ /* 0x000fe20003f66070 */
[----:B------:R-:W-:Y:S01]  /*324a0*/  ISETP.GE.U32.AND P1, PT, R30, 0x7f000001, PT ;  /* 0x7f0000011e00780c */ /* 0x000fe20003f26070 */
[----:B------:R-:W-:Y:S02]  /*324b0*/  IMAD.HI.U32 R42, R31, 0x7f000001, R40 ;  /* 0x7f0000011f2a7827 */ /* 0x000fe400078e0028 */
[----:B------:R-:W-:-:S02]  /*324c0*/  ISETP.GE.U32.AND P0, PT, R29, 0x7f000001, PT ;  /* 0x7f0000011d00780c */ /* 0x000fc40003f06070 */
[----:B------:R-:W-:Y:S01]  /*324d0*/  IMAD.WIDE.U32 R32, R204, R204, RZ ;  /* 0x000000cccc207225 */ /* 0x000fe200078e00ff */
[----:B------:R-:W-:-:S03]  /*324e0*/  ISETP.GE.U32.AND P2, PT, R42, 0x7f000001, PT ;  /* 0x7f0000012a00780c */ /* 0x000fc60003f46070 */
[----:B------:R-:W-:Y:S02]  /*324f0*/  IMAD R31, R32, 0x7effffff, RZ ;  /* 0x7effffff201f7824 */ /* 0x000fe400078e02ff */
[----:B------:R-:W-:Y:S01]  /*32500*/  IMAD.WIDE.U32 R40, R204, R202, RZ ;  /* 0x000000cacc287225 */ /* 0x000fe200078e00ff */
[----:B------:R-:W-:Y:S02]  /*32510*/  @P3 IADD3 R27, PT, PT, R27, -0x7f000001, RZ ;  /* 0x80ffffff1b1b3810 */ /* 0x000fe40007ffe0ff */
[----:B------:R-:W-:Y:S01]  /*32520*/  @P1 IADD3 R30, PT, PT, R30, -0x7f000001, RZ ;  /* 0x80ffffff1e1e1810 */ /* 0x000fe20007ffe0ff */
[----:B------:R-:W-:-:S04]  /*32530*/  IMAD.HI.U32 R61, R31, 0x7f000001, R32 ;  /* 0x7f0000011f3d7827 */ /* 0x000fc800078e0020 */
[----:B------:R-:W-:Y:S01]  /*32540*/  IMAD R31, R40, 0x7effffff, RZ ;  /* 0x7effffff281f7824 */ /* 0x000fe200078e02ff */
[----:B------:R-:W-:Y:S02]  /*32550*/  @P2 IADD3 R42, PT, PT, R42, -0x7f000001, RZ ;  /* 0x80ffffff2a2a2810 */ /* 0x000fe40007ffe0ff */
[----:B------:R-:W-:Y:S01]  /*32560*/  @P0 IADD3 R29, PT, PT, R29, -0x7f000001, RZ ;  /* 0x80ffffff1d1d0810 */ /* 0x000fe20007ffe0ff */
[----:B------:R-:W-:Y:S01]  /*32570*/  IMAD.HI.U32 R41, R31, 0x7f000001, R40 ;  /* 0x7f0000011f297827 */ /* 0x000fe200078e0028 */
[----:B------:R-:W-:Y:S01]  /*32580*/  IADD3 R40, PT, PT, R30, R27, RZ ;  /* 0x0000001b1e287210 */ /* 0x000fe20007ffe0ff */
[----:B------:R-:W-:Y:S02]  /*32590*/  ISETP.GE.U32.AND P4, PT, R61, 0x7f000001, PT ;  /* 0x7f0000013d00780c */ /* 0x000fe40003f86070 */
[----:B------:R-:W-:Y:S01]  /*325a0*/  IMAD.WIDE.U32 R26, R203, R204, RZ ;  /* 0x000000cccb1a7225 */ /* 0x000fe200078e00ff */
[----:B------:R-:W-:Y:S01]  /*325b0*/  IADD3 R45, PT, PT, R29, R42, RZ ;  /* 0x0000002a1d2d7210 */ /* 0x000fe20007ffe0ff */
[----:B------:R-:W-:-:S02]  /*325c0*/  ISETP.GE.U32.AND P1, PT, R40, 0x7f000001, PT ;  /* 0x7f0000012800780c */ /* 0x000fc40003f26070 */
[----:B------:R-:W-:Y:S02]  /*325d0*/  IMAD R29, R26, 0x7effffff, RZ ;  /* 0x7effffff1a1d7824 */ /* 0x000fe400078e02ff */
[----:B------:R-:W-:Y:S01]  /*325e0*/  IMAD.WIDE.U32 R42, R202, R205, RZ ;  /* 0x000000cdca2a7225 */ /* 0x000fe200078e00ff */
[----:B------:R-:W-:-:S03]  /*325f0*/  ISETP.GE.U32.AND P3, PT, R41, 0x7f000001, PT ;  /* 0x7f0000012900780c */ /* 0x000fc60003f66070 */
[----:B------:R-:W-:-:S04]  /*32600*/  IMAD.HI.U32 R51, R29, 0x7f000001, R26 ;  /* 0x7f0000011d337827 */ /* 0x000fc800078e001a */
[----:B------:R-:W-:Y:S02]  /*32610*/  IMAD R29, R42, 0x7effffff, RZ ;  /* 0x7effffff2a1d7824 */ /* 0x000fe400078e02ff */
[----:B------:R-:W-:Y:S01]  /*32620*/  IMAD.WIDE.U32 R32, R202, R202, RZ ;  /* 0x000000caca207225 */ /* 0x000fe200078e00ff */
[----:B------:R-:W-:-:S03]  /*32630*/  @P4 IADD3 R61, PT, PT, R61, -0x7f000001, RZ ;  /* 0x80ffffff3d3d4810 */ /* 0x000fc60007ffe0ff */
[----:B------:R-:W-:Y:S01]  /*32640*/  IMAD.HI.U32 R60, R29, 0x7f000001, R42 ;  /* 0x7f0000011d3c7827 */ /* 0x000fe200078e002a */
[----:B------:R-:W-:-:S03]  /*32650*/  @P1 IADD3 R40, PT, PT, R40, -0x7f000001, RZ ;  /* 0x80ffffff28281810 */ /* 0x000fc60007ffe0ff */
[----:B------:R-:W-:Y:S01]  /*32660*/  IMAD R39, R32, 0x7effffff, RZ ;  /* 0x7effffff20277824 */ /* 0x000fe200078e02ff */
[----:B------:R-:W-:Y:S01]  /*32670*/  ISETP.GE.U32.AND P1, PT, R60, 0x7f000001, PT ;  /* 0x7f0000013c00780c */ /* 0x000fe20003f26070 */
[----:B----4-:R-:W-:-:S04]  /*32680*/  IMAD.WIDE.U32 R42, R44, R133, RZ ;  /* 0x000000852c2a7225 */ /* 0x010fc800078e00ff */
[----:B------:R-:W-:Y:S01]  /*32690*/  IMAD.HI.U32 R46, R39, 0x7f000001, R32 ;  /* 0x7f000001272e7827 */ /* 0x000fe200078e0020 */
[----:B------:R-:W-:-:S03]  /*326a0*/  @P3 IADD3 R41, PT, PT, R41, -0x7f000001, RZ ;  /* 0x80ffffff29293810 */ /* 0x000fc60007ffe0ff */
[----:B------:R-:W-:Y:S01]  /*326b0*/  IMAD.WIDE.U32 R32, R61, 0x5fffffa, RZ ;  /* 0x05fffffa3d207825 */ /* 0x000fe200078e00ff */
[----:B------:R-:W-:-:S03]  /*326c0*/  ISETP.GE.U32.AND P0, PT, R46, 0x7f000001, PT ;  /* 0x7f0000012e00780c */ /* 0x000fc60003f06070 */
[----:B------:R-:W-:-:S04]  /*326d0*/  IMAD.WIDE.U32 R30, R204, R203, RZ ;  /* 0x000000cbcc1e7225 */ /* 0x000fc800078e00ff */
[----:B------:R-:W-:Y:S02]  /*326e0*/  IMAD R61, R61, 0x6, RZ ;  /* 0x000000063d3d7824 */ /* 0x000fe400078e02ff */
[----:B------:R-:W-:Y:S02]  /*326f0*/  IMAD R29, R42, 0x7effffff, RZ ;  /* 0x7effffff2a1d7824 */ /* 0x000fe400078e02ff */
[----:B------:R-:W-:Y:S02]  /*32700*/  IMAD R39, R30, 0x7effffff, RZ ;  /* 0x7effffff1e277824 */ /* 0x000fe400078e02ff */
[----:B------:R-:W-:Y:S01]  /*32710*/  IMAD.HI.U32 R61, R61, 0x7f000001, R32 ;  /* 0x7f0000013d3d7827 */ /* 0x000fe200078e0020 */
[----:B------:R-:W-:Y:S01]  /*32720*/  IADD3 R27, PT, PT, R40, R41, RZ ;  /* 0x00000029281b7210 */ /* 0x000fe20007ffe0ff */
[----:B------:R-:W-:Y:S02]  /*32730*/  ISETP.GE.U32.AND P4, PT, R51, 0x7f000001, PT ;  /* 0x7f0000013300780c */ /* 0x000fe40003f86070 */
[----:B------:R-:W-:-:S04]  /*32740*/  IMAD.WIDE.U32 R32, R203, R205, RZ ;  /* 0x000000cdcb207225 */ /* 0x000fc800078e00ff */
[----:B------:R-:W-:Y:S01]  /*32750*/  IMAD.HI.U32 R43, R29, 0x7f000001, R42 ;  /* 0x7f0000011d2b7827 */ /* 0x000fe200078e002a */
[----:B------:R-:W-:-:S03]  /*32760*/  @P1 IADD3 R60, PT, PT, R60, -0x7f000001, RZ ;  /* 0x80ffffff3c3c1810 */ /* 0x000fc60007ffe0ff */
[----:B------:R-:W-:Y:S01]  /*32770*/  IMAD.WIDE.U32 R40, R204, R205, RZ ;  /* 0x000000cdcc287225 */ /* 0x000fe200078e00ff */
[----:B------:R-:W-:-:S03]  /*32780*/  ISETP.GE.U32.AND P1, PT, R43, 0x7f000001, PT ;  /* 0x7f0000012b00780c */ /* 0x000fc60003f26070 */
[----:B------:R-:W-:-:S04]  /*32790*/  IMAD.HI.U32 R53, R39, 0x7f000001, R30 ;  /* 0x7f00000127357827 */ /* 0x000fc800078e001e */
[----:B------:R-:W-:Y:S02]  /*327a0*/  IMAD R39, R32, 0x7effffff, RZ ;  /* 0x7effffff20277824 */ /* 0x000fe400078e02ff */
[----:B------:R-:W-:Y:S02]  /*327b0*/  IMAD R47, R40, 0x7effffff, RZ ;  /* 0x7effffff282f7824 */ /* 0x000fe400078e02ff */
[----:B------:R-:W-:Y:S01]  /*327c0*/  IMAD.WIDE.U32 R30, R205, R203, RZ ;  /* 0x000000cbcd1e7225 */ /* 0x000fe200078e00ff */
[----:B------:R-:W-:-:S03]  /*327d0*/  @P0 IADD3 R46, PT, PT, R46, -0x7f000001, RZ ;  /* 0x80ffffff2e2e0810 */ /* 0x000fc60007ffe0ff */
[----:B------:R-:W-:-:S04]  /*327e0*/  IMAD.HI.U32 R26, R39, 0x7f000001, R32 ;  /* 0x7f000001271a7827 */ /* 0x000fc800078e0020 */
[----:B------:R-:W-:-:S04]  /*327f0*/  IMAD.WIDE.U32 R32, R205, R204, RZ ;  /* 0x000000cccd207225 */ /* 0x000fc800078e00ff */
[----:B------:R-:W-:Y:S01]  /*32800*/  IMAD.HI.U32 R48, R47, 0x7f000001, R40 ;  /* 0x7f0000012f307827 */ /* 0x000fe200078e0028 */
[----:B------:R-:W-:-:S03]  /*32810*/  @P4 IADD3 R51, PT, PT, R51, -0x7f000001, RZ ;  /* 0x80ffffff33334810 */ /* 0x000fc60007ffe0ff */
[----:B------:R-:W-:Y:S02]  /*32820*/  IMAD R39, R30, 0x7effffff, RZ ;  /* 0x7effffff1e277824 */ /* 0x000fe400078e02ff */
[----:B------:R-:W-:Y:S01]  /*32830*/  IMAD R47, R32, 0x7effffff, RZ ;  /* 0x7effffff202f7824 */ /* 0x000fe200078e02ff */
[----:B------:R-:W-:Y:S01]  /*32840*/  ISETP.GE.U32.AND P5, PT, R48, 0x7f000001, PT ;  /* 0x7f0000013000780c */ /* 0x000fe20003fa6070 */
[----:B------:R-:W-:Y:S01]  /*32850*/  IMAD.HI.U32 R50, R39, 0x7f000001, R30 ;  /* 0x7f00000127327827 */ /* 0x000fe200078e001e */
[----:B------:R-:W-:Y:S01]  /*32860*/  ISETP.GE.U32.AND P4, PT, R46, 0x7f000001, PT ;  /* 0x7f0000012e00780c */ /* 0x000fe20003f86070 */
[----:B------:R-:W-:Y:S02]  /*32870*/  ISETP.GE.U32.AND P3, PT, R26, 0x7f000001, PT ;  /* 0x7f0000011a00780c */ /* 0x000fe40003f66070 */
[----:B------:R-:W-:Y:S01]  /*32880*/  IMAD.WIDE.U32 R30, R205, R205, RZ ;  /* 0x000000cdcd1e7225 */ /* 0x000fe200078e00ff */
[----:B------:R-:W-:-:S03]  /*32890*/  @P1 IADD3 R43, PT, PT, R43, -0x7f000001, RZ ;  /* 0x80ffffff2b2b1810 */ /* 0x000fc60007ffe0ff */
[----:B------:R-:W-:-:S04]  /*328a0*/  IMAD.HI.U32 R47, R47, 0x7f000001, R32 ;  /* 0x7f0000012f2f7827 */ /* 0x000fc800078e0020 */
[----:B------:R-:W-:Y:S01]  /*328b0*/  IMAD R49, R30, 0x7effffff, RZ ;  /* 0x7effffff1e317824 */ /* 0x000fe200078e02ff */
[----:B------:R-:W-:Y:S01]  /*328c0*/  ISETP.GE.U32.AND P2, PT, R47, 0x7f000001, PT ;  /* 0x7f0000012f00780c */ /* 0x000fe20003f46070 */
[----:B------:R-:W-:-:S04]  /*328d0*/  IMAD.WIDE.U32 R40, R205, R202, RZ ;  /* 0x000000cacd287225 */ /* 0x000fc800078e00ff */
[----:B------:R-:W-:Y:S01]  /*328e0*/  IMAD.HI.U32 R49, R49, 0x7f000001, R30 ;  /* 0x7f00000131317827 */ /* 0x000fe200078e001e */
[----:B------:R-:W-:Y:S02]  /*328f0*/  @P5 IADD3 R48, PT, PT, R48, -0x7f000001, RZ ;  /* 0x80ffffff30305810 */ /* 0x000fe40007ffe0ff */
[----:B------:R-:W-:Y:S02]  /*32900*/  @P4 IADD3 R46, PT, PT, R46, -0x7f000001, RZ ;  /* 0x80ffffff2e2e4810 */ /* 0x000fe40007ffe0ff */
[----:B------:R-:W-:Y:S01]  /*32910*/  @P3 IADD3 R26, PT, PT, R26, -0x7f000001, RZ ;  /* 0x80ffffff1a1a3810 */ /* 0x000fe20007ffe0ff */
[----:B------:R-:W-:Y:S01]  /*32920*/  IMAD R39, R40, 0x7effffff, RZ ;  /* 0x7effffff28277824 */ /* 0x000fe200078e02ff */
[----:B------:R-:W-:Y:S01]  /*32930*/  ISETP.GE.U32.AND P5, PT, R49, 0x7f000001, PT ;  /* 0x7f0000013100780c */ /* 0x000fe20003fa6070 */
[----:B------:R-:W-:Y:S01]  /*32940*/  IMAD.WIDE.U32 R32, R48, 0x5fffffa, RZ ;  /* 0x05fffffa30207825 */ /* 0x000fe200078e00ff */
[----:B------:R-:W-:-:S03]  /*32950*/  @P2 IADD3 R47, PT, PT, R47, -0x7f000001, RZ ;  /* 0x80ffffff2f2f2810 */ /* 0x000fc60007ffe0ff */
[----:B------:R-:W-:-:S04]  /*32960*/  IMAD.HI.U32 R31, R39, 0x7f000001, R40 ;  /* 0x7f000001271f7827 */ /* 0x000fc800078e0028 */
[----:B------:R-:W-:-:S04]  /*32970*/  IMAD.WIDE.U32 R40, R26, 0x5fffffa, RZ ;  /* 0x05fffffa1a287825 */ /* 0x000fc800078e00ff */
[----:B------:R-:W-:Y:S02]  /*32980*/  IMAD R39, R48, 0x6, RZ ;  /* 0x0000000630277824 */ /* 0x000fe400078e02ff */
[----:B------:R-:W-:Y:S02]  /*32990*/  IMAD R29, R26, 0x6, RZ ;  /* 0x000000061a1d7824 */ /* 0x000fe400078e02ff */
[----:B------:R-:W-:Y:S01]  /*329a0*/  IMAD.HI.U32 R30, R39, 0x7f000001, R32 ;  /* 0x7f000001271e7827 */ /* 0x000fe200078e0020 */
[----:B------:R-:W-:-:S03]  /*329b0*/  @P5 IADD3 R49, PT, PT, R49, -0x7f000001, RZ ;  /* 0x80ffffff31315810 */ /* 0x000fc60007ffe0ff */
[----:B------:R-:W-:-:S04]  /*329c0*/  IMAD.WIDE.U32 R32, R47, 0x5fffffa, RZ ;  /* 0x05fffffa2f207825 */ /* 0x000fc800078e00ff */
[----:B------:R-:W-:-:S04]  /*329d0*/  IMAD.HI.U32 R41, R29, 0x7f000001, R40 ;  /* 0x7f0000011d297827 */ /* 0x000fc800078e0028 */
[----:B------:R-:W-:-:S04]  /*329e0*/  IMAD R29, R47, 0x6, RZ ;  /* 0x000000062f1d7824 */ /* 0x000fc800078e02ff */
[----:B------:R-:W-:-:S04]  /*329f0*/  IMAD.HI.U32 R32, R29, 0x7f000001, R32 ;  /* 0x7f0000011d207827 */ /* 0x000fc800078e0020 */
[----:B------:R-:W-:Y:S01]  /*32a00*/  IMAD R29, R49, 0x6, RZ ;  /* 0x00000006311d7824 */ /* 0x000fe200078e02ff */
[----:B------:R-:W-:Y:S01]  /*32a10*/  ISETP.GE.U32.AND P3, PT, R60, 0x7f000001, PT ;  /* 0x7f0000013c00780c */ /* 0x000fe20003f66070 */
[----:B------:R-:W-:Y:S01]  /*32a20*/  ISETP.GE.U32.AND P2, PT, R30, 0x7f000001, PT ;  /* 0x7f0000011e00780c */ /* 0x000fe20003f46070 */
[----:B------:R-:W-:Y:S01]  /*32a30*/  ISETP.GE.U32.AND P0, PT, R45, 0x7f000001, PT ;  /* 0x7f0000012d00780c */ /* 0x000fe20003f06070 */
[----:B------:R-:W-:-:S10]  /*32a40*/  ISETP.GE.U32.AND P1, PT, R50, 0x7f000001, PT ;  /* 0x7f0000013200780c */ /* 0x000fd40003f26070 */
[----:B------:R-:W-:Y:S01]  /*32a50*/  @P3 IADD3 R60, PT, PT, R60, -0x7f000001, RZ ;  /* 0x80ffffff3c3c3810 */ /* 0x000fe20007ffe0ff */
[----:B------:R-:W-:Y:S01]  /*32a60*/  ISETP.GE.U32.AND P3, PT, R41, 0x7f000001, PT ;  /* 0x7f0000012900780c */ /* 0x000fe20003f66070 */
[----:B------:R-:W-:Y:S02]  /*32a70*/  ISETP.GE.U32.AND P5, PT, R53, 0x7f000001, PT ;  /* 0x7f0000013500780c */ /* 0x000fe40003fa6070 */
[----:B------:R-:W-:Y:S02]  /*32a80*/  IADD3 R60, PT, PT, R60, R51, RZ ;  /* 0x000000333c3c7210 */ /* 0x000fe40007ffe0ff */
[----:B------:R-:W-:Y:S02]  /*32a90*/  @P2 IADD3 R30, PT, PT, R30, -0x7f000001, RZ ;  /* 0x80ffffff1e1e2810 */ /* 0x000fe40007ffe0ff */
[----:B------:R-:W-:-:S06]  /*32aa0*/  @P0 IADD3 R45, PT, PT, R45, -0x7f000001, RZ ;  /* 0x80ffffff2d2d0810 */ /* 0x000fcc0007ffe0ff */
[----:B------:R-:W-:Y:S01]  /*32ab0*/  @P3 IADD3 R41, PT, PT, R41, -0x7f000001, RZ ;  /* 0x80ffffff29293810 */ /* 0x000fe20007ffe0ff */
[----:B------:R-:W-:-:S03]  /*32ac0*/  ISETP.GE.U32.AND P3, PT, R60, 0x7f000001, PT ;  /* 0x7f0000013c00780c */ /* 0x000fc60003f66070 */
[----:B------:R-:W-:Y:S02]  /*32ad0*/  IADD3 R26, PT, PT, R46, R41, RZ ;  /* 0x000000292e1a7210 */ /* 0x000fe40007ffe0ff */
[----:B--2---:R-:W-:-:S05]  /*32ae0*/  IADD3 R42, PT, PT, R43, R38, RZ ;  /* 0x000000262b2a7210 */ /* 0x004fca0007ffe0ff */
[----:B------:R-:W-:Y:S01]  /*32af0*/  ISETP.GE.U32.AND P4, PT, R42, 0x7f000001, PT ;  /* 0x7f0000012a00780c */ /* 0x000fe20003f86070 */
[----:B------:R0:W-:Y:S01]  /*32b00*/  STL [R1+0x11c], R42 ;  /* 0x00011c2a01007387 */ /* 0x0001e20000100800 */
[----:B------:R-:W-:-:S11]  /*32b10*/  IMAD.WIDE.U32 R38, R49, 0x5fffffa, RZ ;  /* 0x05fffffa31267825 */ /* 0x000fd600078e00ff */
[----:B0-----:R-:W-:-:S05]  /*32b20*/  @P4 IADD3 R42, PT, PT, R42, -0x7f000001, RZ ;  /* 0x80ffffff2a2a4810 */ /* 0x001fca0007ffe0ff */
[----:B------:R0:W-:Y:S04]  /*32b30*/  STL [R1+0x11c], R42 ;  /* 0x00011c2a01007387 */ /* 0x0001e80000100800 */
[----:B------:R-:W2:Y:S01]  /*32b40*/  LDL.64 R48, [R1+0x100] ;  /* 0x0001000001307983 */ /* 0x000ea20000100a00 */
[----:B------:R-:W-:Y:S01]  /*32b50*/  IMAD.HI.U32 R38, R29, 0x7f000001, R38 ;  /* 0x7f0000011d267827 */ /* 0x000fe200078e0026 */
[----:B------:R-:W-:Y:S02]  /*32b60*/  IADD3 R29, PT, PT, R45, R30, RZ ;  /* 0x0000001e2d1d7210 */ /* 0x000fe40007ffe0ff */
[----:B------:R-:W-:Y:S01]  /*32b70*/  @P1 IADD3 R50, PT, PT, R50, -0x7f000001, RZ ;  /* 0x80ffffff32321810 */ /* 0x000fe20007ffe0ff */
[----:B------:R-:W-:Y:S01]  /*32b80*/  ISETP.GE.U32.AND P0, PT, R61, 0x7f000001, PT ;  /* 0x7f0000013d00780c */ /* 0x000fe20003f06070 */
[----:B------:R-:W-:Y:S01]  /*32b90*/  ISETP.GE.U32.AND P1, PT, R26, 0x7f000001, PT ;  /* 0x7f0000011a00780c */ /* 0x000fe20003f26070 */
[----:B------:R-:W-:Y:S01]  /*32ba0*/  ISETP.GE.U32.AND P2, PT, R32, 0x7f000001, PT ;  /* 0x7f0000012000780c */ /* 0x000fe20003f46070 */
[----:B------:R-:W-:Y:S01]  /*32bb0*/  ISETP.GE.U32.AND P6, PT, R29, 0x7f000001, PT ;  /* 0x7f0000011d00780c */ /* 0x000fe20003fc6070 */
[----:B------:R-:W-:Y:S01]  /*32bc0*/  @P5 IADD3 R53, PT, PT, R53, -0x7f000001, RZ ;  /* 0x80ffffff35355810 */ /* 0x000fe20007ffe0ff */
[----:B------:R-:W-:Y:S01]  /*32bd0*/  ISETP.GE.U32.AND P5, PT, R38, 0x7f000001, PT ;  /* 0x7f0000012600780c */ /* 0x000fe20003fa6070 */
[----:B------:R-:W-:Y:S01]  /*32be0*/  ISETP.GE.U32.AND P4, PT, R27, 0x7f000001, PT ;  /* 0x7f0000011b00780c */ /* 0x000fe20003f86070 */
[----:B------:R-:W-:Y:S01]  /*32bf0*/  @P3 IADD3 R60, PT, PT, R60, -0x7f000001, RZ ;  /* 0x80ffffff3c3c3810 */ /* 0x000fe20007ffe0ff */
[----:B------:R-:W-:Y:S01]  /*32c00*/  ISETP.GE.U32.AND P3, PT, R31, 0x7f000001, PT ;  /* 0x7f0000011f00780c */ /* 0x000fe20003f66070 */
[----:B------:R-:W-:-:S02]  /*32c10*/  IMAD.WIDE.U32 R40, R50, 0x5fffffa, RZ ;  /* 0x05fffffa32287825 */ /* 0x000fc400078e00ff */
[----:B------:R-:W-:Y:S02]  /*32c20*/  IADD3 R60, PT, PT, R60, R53, RZ ;  /* 0x000000353c3c7210 */ /* 0x000fe40007ffe0ff */
[----:B------:R-:W-:Y:S02]  /*32c30*/  @P0 IADD3 R61, PT, PT, R61, -0x7f000001, RZ ;  /* 0x80ffffff3d3d0810 */ /* 0x000fe40007ffe0ff */
[----:B------:R-:W-:Y:S02]  /*32c40*/  @P1 IADD3 R26, PT, PT, R26, -0x7f000001, RZ ;  /* 0x80ffffff1a1a1810 */ /* 0x000fe40007ffe0ff */
[----:B------:R-:W-:Y:S02]  /*32c50*/  @P2 IADD3 R32, PT, PT, R32, -0x7f000001, RZ ;  /* 0x80ffffff20202810 */ /* 0x000fe40007ffe0ff */
[----:B------:R-:W-:Y:S01]  /*32c60*/  @P6 IADD3 R29, PT, PT, R29, -0x7f000001, RZ ;  /* 0x80ffffff1d1d6810 */ /* 0x000fe20007ffe0ff */
[----:B------:R-:W-:Y:S01]  /*32c70*/  IMAD R33, R50, 0x6, RZ ;  /* 0x0000000632217824 */ /* 0x000fe200078e02ff */
[----:B------:R-:W-:Y:S01]  /*32c80*/  ISETP.GE.U32.AND P0, PT, R60, 0x7f000001, PT ;  /* 0x7f0000013c00780c */ /* 0x000fe20003f06070 */
[----:B------:R-:W-:-:S02]  /*32c90*/  IADD3 R61, PT, PT, R26, R61, RZ ;  /* 0x0000003d1a3d7210 */ /* 0x000fc40007ffe0ff */
[----:B------:R-:W-:Y:S02]  /*32ca0*/  @P5 IADD3 R38, PT, PT, R38, -0x7f000001, RZ ;  /* 0x80ffffff26265810 */ /* 0x000fe40007ffe0ff */
[----:B------:R-:W-:Y:S01]  /*32cb0*/  @P4 IADD3 R27, PT, PT, R27, -0x7f000001, RZ ;  /* 0x80ffffff1b1b4810 */ /* 0x000fe20007ffe0ff */
[----:B------:R-:W-:Y:S01]  /*32cc0*/  ISETP.GE.U32.AND P5, PT, R140, R158, PT ;  /* 0x0000009e8c00720c */ /* 0x000fe20003fa6070 */
[----:B------:R-:W-:Y:S01]  /*32cd0*/  IADD3 R26, PT, PT, R29, R32, RZ ;  /* 0x000000201d1a7210 */ /* 0x000fe20007ffe0ff */
[----:B------:R-:W-:Y:S01]  /*32ce0*/  IMAD.HI.U32 R30, R33, 0x7f000001, R40 ;  /* 0x7f000001211e7827 */ /* 0x000fe200078e0028 */
[----:B------:R-:W-:Y:S02]  /*32cf0*/  @P3 IADD3 R31, PT, PT, R31, -0x7f000001, RZ ;  /* 0x80ffffff1f1f3810 */ /* 0x000fe40007ffe0ff */
[----:B------:R-:W-:Y:S01]  /*32d00*/  IADD3 R27, PT, PT, R27, R38, RZ ;  /* 0x000000261b1b7210 */ /* 0x000fe20007ffe0ff */
[----:B------:R-:W-:Y:S01]  /*32d10*/  ISETP.GE.U32.AND P1, PT, R61, 0x7f000001, PT ;  /* 0x7f0000013d00780c */ /* 0x000fe20003f26070 */
[----:B------:R-:W-:Y:S01]  /*32d20*/  ISETP.GE.U32.AND P3, PT, R26, 0x7f000001, PT ;  /* 0x7f0000011a00780c */ /* 0x000fe20003f66070 */
[----:B------:R-:W-:Y:S01]  /*32d30*/  ISETP.GE.U32.AND P2, PT, R30, 0x7f000001, PT ;  /* 0x7f0000011e00780c */ /* 0x000fe20003f46070 */
[----:B------:R-:W-:Y:S01]  /*32d40*/  IADD3 R47, PT, PT, R140, -R158, RZ ;  /* 0x8000009e8c2f7210 */ /* 0x000fe20007ffe0ff */
[----:B------:R-:W-:Y:S01]  /*32d50*/  ISETP.GE.U32.AND P4, PT, R27, 0x7f000001, PT ;  /* 0x7f0000011b00780c */ /* 0x000fe20003f86070 */
[----:B------:R-:W-:-:S02]  /*32d60*/  @P0 IADD3 R60, PT, PT, R60, -0x7f000001, RZ ;  /* 0x80ffffff3c3c0810 */ /* 0x000fc40007ffe0ff */
[----:B------:R-:W-:Y:S02]  /*32d70*/  @!P5 IADD3 R47, PT, PT, R47, 0x7f000001, RZ ;  /* 0x7f0000012f2fd810 */ /* 0x000fe40007ffe0ff */
[----:B------:R-:W-:-:S03]  /*32d80*/  IADD3 R60, PT, PT, R60, R31, RZ ;  /* 0x0000001f3c3c7210 */ /* 0x000fc60007ffe0ff */
[----:B------:R-:W-:Y:S02]  /*32d90*/  IMAD.WIDE.U32 R46, R0, R47, RZ ;  /* 0x0000002f002e7225 */ /* 0x000fe400078e00ff */
[----:B------:R-:W-:Y:S02]  /*32da0*/  @P3 IADD3 R26, PT, PT, R26, -0x7f000001, RZ ;  /* 0x80ffffff1a1a3810 */ /* 0x000fe40007ffe0ff */
[----:B------:R-:W-:Y:S02]  /*32db0*/  @P2 IADD3 R30, PT, PT, R30, -0x7f000001, RZ ;  /* 0x80ffffff1e1e2810 */ /* 0x000fe40007ffe0ff */
[----:B------:R-:W-:Y:S01]  /*32dc0*/  @P1 IADD3 R61, PT, PT, R61, -0x7f000001, RZ ;  /* 0x80ffffff3d3d1810 */ /* 0x000fe20007ffe0ff */
[----:B------:R-:W-:Y:S01]  /*32dd0*/  ISETP.GE.U32.AND P0, PT, R60, 0x7f000001, PT ;  /* 0x7f0000013c00780c */ /* 0x000fe20003f06070 */
[----:B------:R-:W-:Y:S01]  /*32de0*/  IMAD R29, R46, 0x7effffff, RZ ;  /* 0x7effffff2e1d7824 */ /* 0x000fe200078e02ff */
[----:B------:R-:W-:Y:S01]  /*32df0*/  @P4 IADD3 R27, PT, PT, R27, -0x7f000001, RZ ;  /* 0x80ffffff1b1b4810 */ /* 0x000fe20007ffe0ff */
[----:B------:R-:W-:Y:S01]  /*32e00*/  IMAD.WIDE.U32 R38, R26, R205, RZ ;  /* 0x000000cd1a267225 */ /* 0x000fe200078e00ff */
[----:B------:R-:W-:-:S03]  /*32e10*/  IADD3 R61, PT, PT, R61, R30, RZ ;  /* 0x0000001e3d3d7210 */ /* 0x000fc60007ffe0ff */
[----:B------:R-:W-:Y:S02]  /*32e20*/  IMAD.HI.U32 R46, R29, 0x7f000001, R46 ;  /* 0x7f0000011d2e7827 */ /* 0x000fe400078e002e */
[----:B------:R-:W-:Y:S02]  /*32e30*/  ISETP.GE.U32.AND P1, PT, R61, 0x7f000001, PT ;  /* 0x7f0000013d00780c */ /* 0x000fe40003f26070 */
[----:B------:R-:W-:-:S04]  /*32e40*/  IMAD.WIDE.U32 R30, R27, R204, RZ ;  /* 0x000000cc1b1e7225 */ /* 0x000fc800078e00ff */
[----:B------:R-:W-:Y:S02]  /*32e50*/  IMAD R29, R38, 0x7effffff, RZ ;  /* 0x7effffff261d7824 */ /* 0x000fe400078e02ff */
[----:B------:R-:W-:Y:S02]  /*32e60*/  IMAD R41, R30, 0x7effffff, RZ ;  /* 0x7effffff1e297824 */ /* 0x000fe400078e02ff */
[----:B------:R-:W-:Y:S01]  /*32e70*/  IMAD.HI.U32 R53, R29, 0x7f000001, R38 ;  /* 0x7f0000011d357827 */ /* 0x000fe200078e0026 */
[----:B------:R-:W-:-:S03]  /*32e80*/  @P0 IADD3 R60, PT, PT, R60, -0x7f000001, RZ ;  /* 0x80ffffff3c3c0810 */ /* 0x000fc60007ffe0ff */
[----:B------:R-:W-:-:S04]  /*32e90*/  IMAD.WIDE.U32 R38, R27, R205, RZ ;  /* 0x000000cd1b267225 */ /* 0x000fc800078e00ff */
[----:B------:R-:W-:-:S04]  /*32ea0*/  IMAD.WIDE.U32 R32, R26, R202, RZ ;  /* 0x000000ca1a207225 */ /* 0x000fc800078e00ff */
[----:B------:R-:W-:-:S04]  /*32eb0*/  IMAD.HI.U32 R54, R41, 0x7f000001, R30 ;  /* 0x7f00000129367827 */ /* 0x000fc800078e001e */
[----:B------:R-:W-:Y:S02]  /*32ec0*/  IMAD R41, R38, 0x7effffff, RZ ;  /* 0x7effffff26297824 */ /* 0x000fe400078e02ff */
[----:B------:R-:W-:Y:S02]  /*32ed0*/  IMAD R29, R32, 0x7effffff, RZ ;  /* 0x7effffff201d7824 */ /* 0x000fe400078e02ff */
[----:B------:R-:W-:Y:S01]  /*32ee0*/  IMAD.WIDE.U32 R30, R60, R203, RZ ;  /* 0x000000cb3c1e7225 */ /* 0x000fe200078e00ff */
[----:B------:R-:W-:Y:S01]  /*32ef0*/  ISETP.GE.U32.AND P0, PT, R53, 0x7f000001, PT ;  /* 0x7f0000013500780c */ /* 0x000fe20003f06070 */
[----:B------:R-:W-:Y:S02]  /*32f00*/  @P1 IADD3 R61, PT, PT, R61, -0x7f000001, RZ ;  /* 0x80ffffff3d3d1810 */ /* 0x000fe40007ffe0ff */
        /* <DEDUP_REMOVED lines=8> */
[----:B------:R-:W-:Y:S01]  /*32f90*/  IMAD.WIDE.U32 R38, R27, R202, RZ ;  /* 0x000000ca1b267225 */ /* 0x000fe200078e00ff */
[----:B------:R-:W-:-:S03]  /*32fa0*/  @P0 IADD3 R53, PT, PT, R53, -0x7f000001, RZ ;  /* 0x80ffffff35350810 */ /* 0x000fc60007ffe0ff */
[----:B------:R-:W-:Y:S02]  /*32fb0*/  IMAD R29, R30, 0x7effffff, RZ ;  /* 0x7effffff1e1d7824 */ /* 0x000fe400078e02ff */
[----:B------:R-:W-:-:S04]  /*32fc0*/  IMAD.WIDE.U32 R40, R61, R203, RZ ;  /* 0x000000cb3d287225 */ /* 0x000fc800078e00ff */
[----:B------:R-:W-:Y:S02]  /*32fd0*/  IMAD R45, R38, 0x7effffff, RZ ;  /* 0x7effffff262d7824 */ /* 0x000fe400078e02ff */
[----:B0-----:R-:W-:-:S04]  /*32fe0*/  IMAD.HI.U32 R42, R29, 0x7f000001, R30 ;  /* 0x7f0000011d2a7827 */ /* 0x001fc800078e001e */
[----:B------:R-:W-:Y:S02]  /*32ff0*/  IMAD R29, R40, 0x7effffff, RZ ;  /* 0x7effffff281d7824 */ /* 0x000fe400078e02ff */
[----:B------:R-:W-:Y:S01]  /*33000*/  IMAD.HI.U32 R57, R45, 0x7f000001, R38 ;  /* 0x7f0000012d397827 */ /* 0x000fe200078e0026 */
[----:B------:R-:W-:Y:S01]  /*33010*/  ISETP.GE.U32.AND P1, PT, R54, 0x7f000001, PT ;  /* 0x7f0000013600780c */ /* 0x000fe20003f26070 */
[----:B------:R-:W-:Y:S02]  /*33020*/  ISETP.GE.U32.AND P0, PT, R42, 0x7f000001, PT ;  /* 0x7f0000012a00780c */ /* 0x000fe40003f06070 */
[----:B------:R-:W-:-:S04]  /*33030*/  IMAD.WIDE.U32 R38, R53, 0x5fffffa, RZ ;  /* 0x05fffffa35267825 */ /* 0x000fc800078e00ff */
[----:B------:R-:W-:-:S04]  /*33040*/  IMAD.HI.U32 R44, R29, 0x7f000001, R40 ;  /* 0x7f0000011d2c7827 */ /* 0x000fc800078e0028 */
[----:B------:R-:W-:Y:S02]  /*33050*/  IMAD R29, R53, 0x6, RZ ;  /* 0x00000006351d7824 */ /* 0x000fe400078e02ff */
[----:B------:R-:W-:-:S04]  /*33060*/  IMAD.WIDE.U32 R32, R60, R204, RZ ;  /* 0x000000cc3c207225 */ /* 0x000fc800078e00ff */
[----:B------:R-:W-:-:S04]  /*33070*/  IMAD.WIDE.U32 R30, R60, R205, RZ ;  /* 0x000000cd3c1e7225 */ /* 0x000fc800078e00ff */
[----:B------:R-:W-:-:S04]  /*33080*/  IMAD.HI.U32 R53, R29, 0x7f000001, R38 ;  /* 0x7f0000011d357827 */ /* 0x000fc800078e0026 */
[----:B------:R-:W-:Y:S02]  /*33090*/  IMAD R43, R32, 0x7effffff, RZ ;  /* 0x7effffff202b7824 */ /* 0x000fe400078e02ff */
[----:B------:R-:W-:Y:S01]  /*330a0*/  IMAD R47, R30, 0x7effffff, RZ ;  /* 0x7effffff1e2f7824 */ /* 0x000fe200078e02ff */
[----:B------:R-:W-:Y:S01]  /*330b0*/  ISETP.GE.U32.AND P4, PT, R53, 0x7f000001, PT ;  /* 0x7f0000013500780c */ /* 0x000fe20003f86070 */
[----:B------:R-:W-:-:S04]  /*330c0*/  IMAD.HI.U32 R62, R43, 0x7f000001, R32 ;  /* 0x7f0000012b3e7827 */ /* 0x000fc800078e0020 */
[----:B------:R-:W-:Y:S01]  /*330d0*/  IMAD.HI.U32 R65, R47, 0x7f000001, R30 ;  /* 0x7f0000012f417827 */ /* 0x000fe200078e001e */
[----:B------:R-:W-:-:S03]  /*330e0*/  @P1 IADD3 R54, PT, PT, R54, -0x7f000001, RZ ;  /* 0x80ffffff36361810 */ /* 0x000fc60007ffe0ff */
[----:B------:R-:W-:Y:S01]  /*330f0*/  IMAD.WIDE.U32 R32, R26, R204, RZ ;  /* 0x000000cc1a207225 */ /* 0x000fe200078e00ff */
[----:B------:R-:W-:-:S03]  /*33100*/  @P0 IADD3 R42, PT, PT, R42, -0x7f000001, RZ ;  /* 0x80ffffff2a2a0810 */ /* 0x000fc60007ffe0ff */
[----:B------:R-:W-:Y:S01]  /*33110*/  IMAD.WIDE.U32 R30, R61, R204, RZ ;  /* 0x000000cc3d1e7225 */ /* 0x000fe200078e00ff */
[----:B------:R-:W-:-:S03]  /*33120*/  ISETP.GE.U32.AND P1, PT, R44, 0x7f000001, PT ;  /* 0x7f0000012c00780c */ /* 0x000fc60003f26070 */
[----:B------:R-:W-:Y:S02]  /*33130*/  IMAD R43, R32, 0x7effffff, RZ ;  /* 0x7effffff202b7824 */ /* 0x000fe400078e02ff */
[----:B------:R-:W-:Y:S01]  /*33140*/  IMAD R29, R30, 0x7effffff, RZ ;  /* 0x7effffff1e1d7824 */ /* 0x000fe200078e02ff */
[----:B------:R-:W-:Y:S01]  /*33150*/  ISETP.GE.U32.AND P2, PT, R42, 0x7f000001, PT ;  /* 0x7f0000012a00780c */ /* 0x000fe20003f46070 */
[----:B------:R-:W-:Y:S01]  /*33160*/  IMAD.HI.U32 R52, R43, 0x7f000001, R32 ;  /* 0x7f0000012b347827 */ /* 0x000fe200078e0020 */
[----:B------:R-:W-:-:S03]  /*33170*/  ISETP.GE.U32.AND P3, PT, R56, 0x7f000001, PT ;  /* 0x7f0000013800780c */ /* 0x000fc60003f66070 */
[----:B------:R-:W-:Y:S01]  /*33180*/  IMAD.HI.U32 R45, R29, 0x7f000001, R30 ;  /* 0x7f0000011d2d7827 */ /* 0x000fe200078e001e */
[----:B------:R-:W-:-:S03]  /*33190*/  @P4 IADD3 R53, PT, PT, R53, -0x7f000001, RZ ;  /* 0x80ffffff35354810 */ /* 0x000fc60007ffe0ff */
[----:B------:R-:W-:Y:S01]  /*331a0*/  IMAD.WIDE.U32 R32, R61, R205, RZ ;  /* 0x000000cd3d207225 */ /* 0x000fe200078e00ff */
[----:B------:R-:W-:-:S03]  /*331b0*/  ISETP.GE.U32.AND P4, PT, R45, 0x7f000001, PT ;  /* 0x7f0000012d00780c */ /* 0x000fc60003f86070 */
[----:B------:R-:W-:Y:S01]  /*331c0*/  IMAD R41, R32, 0x7effffff, RZ ;  /* 0x7effffff20297824 */ /* 0x000fe200078e02ff */
[----:B------:R-:W-:Y:S01]  /*331d0*/  ISETP.GE.U32.AND P5, PT, R58, 0x7f000001, PT ;  /* 0x7f0000013a00780c */ /* 0x000fe20003fa6070 */
[----:B------:R-:W-:Y:S02]  /*331e0*/  @P1 IADD3 R44, PT, PT, R44, -0x7f000001, RZ ;  /* 0x80ffffff2c2c1810 */ /* 0x000fe40007ffe0ff */
[----:B------:R-:W-:Y:S01]  /*331f0*/  IMAD.HI.U32 R47, R41, 0x7f000001, R32 ;  /* 0x7f000001292f7827 */ /* 0x000fe200078e0020 */
[----:B------:R-:W-:Y:S01]  /*33200*/  @P2 IADD3 R42, PT, PT, R42, -0x7f000001, RZ ;  /* 0x80ffffff2a2a2810 */ /* 0x000fe20007ffe0ff */
[----:B------:R-:W-:Y:S02]  /*33210*/  ISETP.GE.U32.AND P0, PT, R51, 0x7f000001, PT ;  /* 0x7f0000013300780c */ /* 0x000fe40003f06070 */
[----:B------:R-:W-:Y:S01]  /*33220*/  IMAD.WIDE.U32 R38, R54, 0x5fffffa, RZ ;  /* 0x05fffffa36267825 */ /* 0x000fe200078e00ff */
[----:B------:R-:W-:Y:S01]  /*33230*/  ISETP.GE.U32.AND P1, PT, R47, 0x7f000001, PT ;  /* 0x7f0000012f00780c */ /* 0x000fe20003f26070 */
[----:B------:R-:W-:Y:S01]  /*33240*/  ISETP.GE.U32.AND P2, PT, R44, 0x7f000001, PT ;  /* 0x7f0000012c00780c */ /* 0x000fe20003f46070 */
[----:B------:R-:W-:Y:S01]  /*33250*/  @P3 IADD3 R56, PT, PT, R56, -0x7f000001, RZ ;  /* 0x80ffffff38383810 */ /* 0x000fe20007ffe0ff */
[----:B------:R-:W-:Y:S01]  /*33260*/  IMAD R43, R54, 0x6, RZ ;  /* 0x00000006362b7824 */ /* 0x000fe200078e02ff */
[----:B------:R-:W-:Y:S01]  /*33270*/  ISETP.GE.U32.AND P3, PT, R62, 0x7f000001, PT ;  /* 0x7f0000013e00780c */ /* 0x000fe20003f66070 */
[----:B------:R-:W-:-:S02]  /*33280*/  @P4 IADD3 R45, PT, PT, R45, -0x7f000001, RZ ;  /* 0x80ffffff2d2d4810 */ /* 0x000fc40007ffe0ff */
[----:B------:R-:W-:Y:S01]  /*33290*/  IMAD.HI.U32 R59, R43, 0x7f000001, R38 ;  /* 0x7f0000012b3b7827 */ /* 0x000fe200078e0026 */
[----:B------:R-:W-:-:S03]  /*332a0*/  @P5 IADD3 R58, PT, PT, R58, -0x7f000001, RZ ;  /* 0x80ffffff3a3a5810 */ /* 0x000fc60007ffe0ff */
[----:B------:R-:W-:Y:S01]  /*332b0*/  IMAD.WIDE.U32 R32, R56, 0x5fffffa, RZ ;  /* 0x05fffffa38207825 */ /* 0x000fe200078e00ff */
[----:B------:R-:W-:Y:S01]  /*332c0*/  ISETP.GE.U32.AND P5, PT, R50, 0x7f000001, PT ;  /* 0x7f0000013200780c */ /* 0x000fe20003fa6070 */
[----:B------:R-:W-:Y:S01]  /*332d0*/  ISETP.GE.U32.AND P6, PT, R59, 0x7f000001, PT ;  /* 0x7f0000013b00780c */ /* 0x000fe20003fc6070 */
[----:B------:R-:W-:Y:S01]  /*332e0*/  ISETP.GE.U32.AND P4, PT, R45, 0x7f000001, PT ;  /* 0x7f0000012d00780c */ /* 0x000fe20003f86070 */
[----:B------:R-:W-:Y:S02]  /*332f0*/  IMAD R29, R56, 0x6, RZ ;  /* 0x00000006381d7824 */ /* 0x000fe400078e02ff */
[----:B------:R-:W-:Y:S01]  /*33300*/  IMAD.WIDE.U32 R30, R27, R203, RZ ;  /* 0x000000cb1b1e7225 */ /* 0x000fe200078e00ff */
[----:B------:R-:W-:Y:S02]  /*33310*/  IADD3 R40, PT, PT, R42, R53, RZ ;  /* 0x000000352a287210 */ /* 0x000fe40007ffe0ff */
[----:B------:R-:W-:Y:S02]  /*33320*/  @P0 IADD3 R51, PT, PT, R51, -0x7f000001, RZ ;  /* 0x80ffffff33330810 */ /* 0x000fe40007ffe0ff */
[----:B------:R-:W-:Y:S01]  /*33330*/  @P1 IADD3 R47, PT, PT, R47, -0x7f000001, RZ ;  /* 0x80ffffff2f2f1810 */ /* 0x000fe20007ffe0ff */
[----:B------:R-:W-:Y:S01]  /*33340*/  IMAD.HI.U32 R54, R29, 0x7f000001, R32 ;  /* 0x7f0000011d367827 */ /* 0x000fe200078e0020 */
[----:B------:R-:W-:-:S03]  /*33350*/  @P2 IADD3 R44, PT, PT, R44, -0x7f000001, RZ ;  /* 0x80ffffff2c2c2810 */ /* 0x000fc60007ffe0ff */
[----:B------:R-:W-:Y:S01]  /*33360*/  IMAD R29, R30, 0x7effffff, RZ ;  /* 0x7effffff1e1d7824 */ /* 0x000fe200078e02ff */
[----:B------:R-:W-:Y:S01]  /*33370*/  @P3 IADD3 R62, PT, PT, R62, -0x7f000001, RZ ;  /* 0x80ffffff3e3e3810 */ /* 0x000fe20007ffe0ff */
[----:B------:R-:W-:Y:S01]  /*33380*/  ISETP.GE.U32.AND P0, PT, R52, 0x7f000001, PT ;  /* 0x7f0000013400780c */ /* 0x000fe20003f06070 */
[----:B------:R-:W-:Y:S01]  /*33390*/  ISETP.GE.U32.AND P3, PT, R47, 0x7f000001, PT ;  /* 0x7f0000012f00780c */ /* 0x000fe20003f66070 */
[----:B------:R-:W-:Y:S01]  /*333a0*/  IMAD.HI.U32 R42, R29, 0x7f000001, R30 ;  /* 0x7f0000011d2a7827 */ /* 0x000fe200078e001e */
[----:B------:R-:W-:Y:S01]  /*333b0*/  ISETP.GE.U32.AND P2, PT, R40, 0x7f000001, PT ;  /* 0x7f0000012800780c */ /* 0x000fe20003f46070 */
[----:B------:R-:W-:Y:S01]  /*333c0*/  IADD3 R29, PT, PT, R44, R51, RZ ;  /* 0x000000332c1d7210 */ /* 0x000fe20007ffe0ff */
[----:B------:R-:W-:Y:S01]  /*333d0*/  ISETP.GE.U32.AND P1, PT, R54, 0x7f000001, PT ;  /* 0x7f0000013600780c */ /* 0x000fe20003f26070 */
[----:B------:R-:W-:Y:S01]  /*333e0*/  IMAD.WIDE.U32 R38, R58, 0x5fffffa, RZ ;  /* 0x05fffffa3a267825 */ /* 0x000fe200078e00ff */
[----:B------:R-:W-:Y:S02]  /*333f0*/  @P6 IADD3 R59, PT, PT, R59, -0x7f000001, RZ ;  /* 0x80ffffff3b3b6810 */ /* 0x000fe40007ffe0ff */
[----:B------:R-:W-:-:S02]  /*33400*/  @P5 IADD3 R50, PT, PT, R50, -0x7f000001, RZ ;  /* 0x80ffffff32325810 */ /* 0x000fc40007ffe0ff */
[----:B------:R-:W-:Y:S01]  /*33410*/  @P4 IADD3 R45, PT, PT, R45, -0x7f000001, RZ ;  /* 0x80ffffff2d2d4810 */ /* 0x000fe20007ffe0ff */
[----:B------:R-:W-:Y:S01]  /*33420*/  IMAD R41, R58, 0x6, RZ ;  /* 0x000000063a297824 */ /* 0x000fe200078e02ff */
[----:B------:R-:W-:Y:S01]  /*33430*/  ISETP.GE.U32.AND P6, PT, R29, 0x7f000001, PT ;  /* 0x7f0000011d00780c */ /* 0x000fe20003fc6070 */
[----:B------:R-:W-:Y:S02]  /*33440*/  ISETP.GE.U32.AND P5, PT, R65, 0x7f000001, PT ;  /* 0x7f0000014100780c */ /* 0x000fe40003fa6070 */
[----:B------:R-:W-:Y:S01]  /*33450*/  IMAD.HI.U32 R51, R41, 0x7f000001, R38 ;  /* 0x7f00000129337827 */ /* 0x000fe200078e0026 */
[----:B------:R-:W-:Y:S02]  /*33460*/  IADD3 R38, PT, PT, R45, R50, RZ ;  /* 0x000000322d267210 */ /* 0x000fe40007ffe0ff */
[----:B------:R-:W-:Y:S02]  /*33470*/  @P0 IADD3 R52, PT, PT, R52, -0x7f000001, RZ ;  /* 0x80ffffff34340810 */ /* 0x000fe40007ffe0ff */
[----:B------:R-:W-:-:S02]  /*33480*/  @P3 IADD3 R47, PT, PT, R47, -0x7f000001, RZ ;  /* 0x80ffffff2f2f3810 */ /* 0x000fc40007ffe0ff */
[----:B------:R-:W-:Y:S02]  /*33490*/  @P2 IADD3 R40, PT, PT, R40, -0x7f000001, RZ ;  /* 0x80ffffff28282810 */ /* 0x000fe40007ffe0ff */
[----:B------:R-:W-:Y:S01]  /*334a0*/  @P1 IADD3 R54, PT, PT, R54, -0x7f000001, RZ ;  /* 0x80ffffff36361810 */ /* 0x000fe20007ffe0ff */
[----:B------:R-:W-:Y:S01]  /*334b0*/  ISETP.GE.U32.AND P2, PT, R57, 0x7f000001, PT ;  /* 0x7f0000013900780c */ /* 0x000fe20003f46070 */
[----:B------:R-:W-:Y:S01]  /*334c0*/  ISETP.GE.U32.AND P1, PT, R38, 0x7f000001, PT ;  /* 0x7f0000012600780c */ /* 0x000fe20003f26070 */
[C---:B------:R-:W-:Y:S01]  /*334d0*/  IMAD.WIDE.U32 R32, R62.reuse, 0x5fffffa, RZ ;  /* 0x05fffffa3e207825 */ /* 0x040fe200078e00ff */
[----:B------:R-:W-:Y:S02]  /*334e0*/  IADD3 R39, PT, PT, R47, R52, RZ ;  /* 0x000000342f277210 */ /* 0x000fe40007ffe0ff */
        /* <DEDUP_REMOVED lines=8> */
[----:B------:R-:W-:Y:S01]  /*33570*/  @P2 IADD3 R57, PT, PT, R57, -0x7f000001, RZ ;  /* 0x80ffffff39392810 */ /* 0x000fe20007ffe0ff */
[----:B------:R-:W-:Y:S01]  /*33580*/  IMAD.WIDE.U32 R32, R65, 0x5fffffa, RZ ;  /* 0x05fffffa41207825 */ /* 0x000fe200078e00ff */
[----:B------:R-:W-:Y:S01]  /*33590*/  @P1 IADD3 R38, PT, PT, R38, -0x7f000001, RZ ;  /* 0x80ffffff26261810 */ /* 0x000fe20007ffe0ff */
[----:B------:R-:W-:Y:S01]  /*335a0*/  ISETP.GE.U32.AND P2, PT, R64, 0x7f000001, PT ;  /* 0x7f0000014000780c */ /* 0x000fe20003f46070 */
[----:B------:R-:W-:Y:S01]  /*335b0*/  ISETP.GE.U32.AND P4, PT, R29, 0x7f000001, PT ;  /* 0x7f0000011d00780c */ /* 0x000fe20003f86070 */
[----:B------:R-:W-:Y:S01]  /*335c0*/  IMAD R43, R65, 0x6, RZ ;  /* 0x00000006412b7824 */ /* 0x000fe200078e02ff */
[----:B------:R-:W-:Y:S01]  /*335d0*/  ISETP.GE.U32.AND P6, PT, R51, 0x7f000001, PT ;  /* 0x7f0000013300780c */ /* 0x000fe20003fc6070 */
[----:B------:R-:W-:Y:S01]  /*335e0*/  ISETP.GE.U32.AND P5, PT, R40, 0x7f000001, PT ;  /* 0x7f0000012800780c */ /* 0x000fe20003fa6070 */
        /* <DEDUP_REMOVED lines=8> */
[----:B------:R-:W-:Y:S01]  /*33670*/  ISETP.GE.U32.AND P3, PT, R141, R159, PT ;  /* 0x0000009f8d00720c */ /* 0x000fe20003f66070 */
[----:B------:R-:W-:Y:S02]  /*33680*/  IADD3 R67, PT, PT, R39, R42, RZ ;  /* 0x0000002a27437210 */ /* 0x000fe40007ffe0ff */
[----:B------:R-:W-:Y:S01]  /*33690*/  @P2 IADD3 R64, PT, PT, R64, -0x7f000001, RZ ;  /* 0x80ffffff40402810 */ /* 0x000fe20007ffe0ff */
[----:B------:R-:W-:Y:S01]  /*336a0*/  IMAD.HI.U32 R30, R41, 0x7f000001, R30 ;  /* 0x7f000001291e7827 */ /* 0x000fe200078e001e */
[----:B------:R-:W-:-:S02]  /*336b0*/  @P4 IADD3 R29, PT, PT, R29, -0x7f000001, RZ ;  /* 0x80ffffff1d1d4810 */ /* 0x000fc40007ffe0ff */
[----:B------:R-:W-:Y:S02]  /*336c0*/  @P6 IADD3 R51, PT, PT, R51, -0x7f000001, RZ ;  /* 0x80ffffff33336810 */ /* 0x000fe40007ffe0ff */
[----:B------:R-:W-:Y:S01]  /*336d0*/  @P5 IADD3 R40, PT, PT, R40, -0x7f000001, RZ ;  /* 0x80ffffff28285810 */ /* 0x000fe20007ffe0ff */
[----:B------:R-:W-:Y:S01]  /*336e0*/  ISETP.GE.U32.AND P2, PT, R67, 0x7f000001, PT ;  /* 0x7f0000014300780c */ /* 0x000fe20003f46070 */
[----:B------:R-:W-:Y:S01]  /*336f0*/  ISETP.GE.U32.AND P4, PT, R30, 0x7f000001, PT ;  /* 0x7f0000011e00780c */ /* 0x000fe20003f86070 */
[----:B------:R-:W-:Y:S01]  /*33700*/  IADD3 R64, PT, PT, R29, R64, RZ ;  /* 0x000000401d407210 */ /* 0x000fe20007ffe0ff */
[----:B------:R-:W-:Y:S01]  /*33710*/  ISETP.GE.U32.AND P5, PT, R143, R160, PT ;  /* 0x000000a08f00720c */ /* 0x000fe20003fa6070 */
[----:B------:R-:W-:Y:S02]  /*33720*/  IADD3 R45, PT, PT, R141, -R159, RZ ;  /* 0x8000009f8d2d7210 */ /* 0x000fe40007ffe0ff */
[----:B------:R-:W-:Y:S02]  /*33730*/  IADD3 R62, PT, PT, R40, R51, RZ ;  /* 0x00000033283e7210 */ /* 0x000fe40007ffe0ff */
[----:B------:R-:W-:-:S02]  /*33740*/  @P1 IADD3 R33, PT, PT, R33, -0x7f000001, RZ ;  /* 0x80ffffff21211810 */ /* 0x000fc40007ffe0ff */
[----:B------:R-:W-:Y:S01]  /*33750*/  @P0 IADD3 R38, PT, PT, R38, -0x7f000001, RZ ;  /* 0x80ffffff26260810 */ /* 0x000fe20007ffe0ff */
[----:B------:R-:W-:Y:S01]  /*33760*/  ISETP.GE.U32.AND P1, PT, R64, 0x7f000001, PT ;  /* 0x7f0000014000780c */ /* 0x000fe20003f26070 */
[----:B------:R-:W-:Y:S02]  /*33770*/  @!P3 IADD3 R45, PT, PT, R45, 0x7f000001, RZ ;  /* 0x7f0000012d2db810 */ /* 0x000fe40007ffe0ff */
[----:B------:R-:W-:Y:S01]  /*33780*/  IADD3 R41, PT, PT, R143, -R160, RZ ;  /* 0x800000a08f297210 */ /* 0x000fe20007ffe0ff */
[----:B------:R-:W-:Y:S01]  /*33790*/  ISETP.GE.U32.AND P0, PT, R62, 0x7f000001, PT ;  /* 0x7f0000013e00780c */ /* 0x000fe20003f06070 */
[----:B------:R-:W-:Y:S02]  /*337a0*/  IADD3 R65, PT, PT, R38, R33, RZ ;  /* 0x0000002126417210 */ /* 0x000fe40007ffe0ff */
[----:B------:R-:W-:Y:S01]  /*337b0*/  @P2 IADD3 R67, PT, PT, R67, -0x7f000001, RZ ;  /* 0x80ffffff43432810 */ /* 0x000fe20007ffe0ff */
[----:B------:R-:W-:Y:S01]  /*337c0*/  IMAD.WIDE.U32 R44, R0, R45, RZ ;  /* 0x0000002d002c7225 */ /* 0x000fe200078e00ff */
[----:B------:R-:W-:-:S02]  /*337d0*/  @P4 IADD3 R30, PT, PT, R30, -0x7f000001, RZ ;  /* 0x80ffffff1e1e4810 */ /* 0x000fc40007ffe0ff */
[----:B------:R-:W-:Y:S01]  /*337e0*/  @!P5 IADD3 R41, PT, PT, R41, 0x7f000001, RZ ;  /* 0x7f0000012929d810 */ /* 0x000fe20007ffe0ff */
[----:B------:R-:W-:Y:S01]  /*337f0*/  ISETP.GE.U32.AND P2, PT, R65, 0x7f000001, PT ;  /* 0x7f0000014100780c */ /* 0x000fe20003f46070 */
[----:B------:R-:W-:Y:S01]  /*33800*/  IMAD R29, R44, 0x7effffff, RZ ;  /* 0x7effffff2c1d7824 */ /* 0x000fe200078e02ff */
[----:B------:R-:W-:Y:S02]  /*33810*/  IADD3 R67, PT, PT, R67, R30, RZ ;  /* 0x0000001e43437210 */ /* 0x000fe40007ffe0ff */
[----:B------:R-:W-:Y:S01]  /*33820*/  IMAD.WIDE.U32 R40, R0, R41, RZ ;  /* 0x0000002900287225 */ /* 0x000fe200078e00ff */
[----:B------:R-:W-:Y:S01]  /*33830*/  @P1 IADD3 R64, PT, PT, R64, -0x7f000001, RZ ;  /* 0x80ffffff40401810 */ /* 0x000fe20007ffe0ff */
[----:B------:R-:W-:Y:S01]  /*33840*/  ISETP.GE.U32.AND P3, PT, R147, R161, PT ;  /* 0x000000a19300720c */ /* 0x000fe20003f66070 */
[----:B------:R-:W-:Y:S01]  /*33850*/  @P0 IADD3 R62, PT, PT, R62, -0x7f000001, RZ ;  /* 0x80ffffff3e3e0810 */ /* 0x000fe20007ffe0ff */
[----:B------:R-:W-:Y:S01]  /*33860*/  IMAD.HI.U32 R44, R29, 0x7f000001, R44 ;  /* 0x7f0000011d2c7827 */ /* 0x000fe200078e002c */
[----:B------:R-:W-:-:S03]  /*33870*/  ISETP.GE.U32.AND P0, PT, R67, 0x7f000001, PT ;  /* 0x7f0000014300780c */ /* 0x000fc60003f06070 */
[----:B------:R-:W-:Y:S02]  /*33880*/  IMAD R45, R40, 0x7effffff, RZ ;  /* 0x7effffff282d7824 */ /* 0x000fe400078e02ff */
[----:B------:R-:W-:Y:S01]  /*33890*/  IMAD.WIDE.U32 R30, R64, R205, RZ ;  /* 0x000000cd401e7225 */ /* 0x000fe200078e00ff */
[----:B------:R-:W-:Y:S02]  /*338a0*/  @P2 IADD3 R65, PT, PT, R65, -0x7f000001, RZ ;  /* 0x80ffffff41412810 */ /* 0x000fe40007ffe0ff */
[----:B------:R-:W-:Y:S01]  /*338b0*/  IADD3 R39, PT, PT, R147, -R161, RZ ;  /* 0x800000a193277210 */ /* 0x000fe20007ffe0ff */
[----:B------:R-:W-:-:S04]  /*338c0*/  IMAD.HI.U32 R45, R45, 0x7f000001, R40 ;  /* 0x7f0000012d2d7827 */ /* 0x000fc800078e0028 */
[----:B------:R-:W-:Y:S02]  /*338d0*/  IMAD R41, R30, 0x7effffff, RZ ;  /* 0x7effffff1e297824 */ /* 0x000fe400078e02ff */
[----:B------:R-:W-:Y:S01]  /*338e0*/  IMAD.WIDE.U32 R32, R62, R202, RZ ;  /* 0x000000ca3e207225 */ /* 0x000fe200078e00ff */
[----:B------:R-:W-:-:S03]  /*338f0*/  @!P3 IADD3 R39, PT, PT, R39, 0x7f000001, RZ ;  /* 0x7f0000012727b810 */ /* 0x000fc60007ffe0ff */
[----:B------:R-:W-:-:S04]  /*33900*/  IMAD.HI.U32 R54, R41, 0x7f000001, R30 ;  /* 0x7f00000129367827 */ /* 0x000fc800078e001e */
[----:B------:R-:W-:Y:S02]  /*33910*/  IMAD R29, R32, 0x7effffff, RZ ;  /* 0x7effffff201d7824 */ /* 0x000fe400078e02ff */
[----:B------:R-:W-:Y:S01]  /*33920*/  IMAD.WIDE.U32 R30, R65, R205, RZ ;  /* 0x000000cd411e7225 */ /* 0x000fe200078e00ff */
[----:B------:R-:W-:-:S03]  /*33930*/  @P0 IADD3 R67, PT, PT, R67, -0x7f000001, RZ ;  /* 0x80ffffff43430810 */ /* 0x000fc60007ffe0ff */
        /* <DEDUP_REMOVED lines=9> */
[----:B------:R-:W-:-:S04]  /*339d0*/  IMAD.WIDE.U32 R40, R62, R204, RZ ;  /* 0x000000cc3e287225 */ /* 0x000fc800078e00ff */
[----:B------:R-:W-:-:S04]  /*339e0*/  IMAD.WIDE.U32 R32, R65, R204, RZ ;  /* 0x000000cc41207225 */ /* 0x000fc800078e00ff */
[----:B------:R-:W-:Y:S02]  /*339f0*/  IMAD R51, R30, 0x7effffff, RZ ;  /* 0x7effffff1e337824 */ /* 0x000fe400078e02ff */
[----:B------:R-:W-:-:S04]  /*33a00*/  IMAD.HI.U32 R83, R83, 0x7f000001, R38 ;  /* 0x7f00000153537827 */ /* 0x000fc800078e0026 */
[----:B------:R-:W-:Y:S02]  /*33a10*/  IMAD R29, R40, 0x7effffff, RZ ;  /* 0x7effffff281d7824 */ /* 0x000fe400078e02ff */
[----:B------:R-:W-:-:S04]  /*33a20*/  IMAD.WIDE.U32 R38, R64, R202, RZ ;  /* 0x000000ca40267225 */ /* 0x000fc800078e00ff */
[----:B------:R-:W-:Y:S02]  /*33a30*/  IMAD R47, R32, 0x7effffff, RZ ;  /* 0x7effffff202f7824 */ /* 0x000fe400078e02ff */
[----:B------:R-:W-:Y:S01]  /*33a40*/  IMAD.HI.U32 R71, R51, 0x7f000001, R30 ;  /* 0x7f00000133477827 */ /* 0x000fe200078e001e */
[----:B------:R-:W-:-:S03]  /*33a50*/  ISETP.GE.U32.AND P0, PT, R42, 0x7f000001, PT ;  /* 0x7f0000012a00780c */ /* 0x000fc60003f06070 */
[----:B------:R-:W-:Y:S01]  /*33a60*/  IMAD.HI.U32 R51, R29, 0x7f000001, R40 ;  /* 0x7f0000011d337827 */ /* 0x000fe200078e0028 */
[----:B------:R-:W-:-:S03]  /*33a70*/  ISETP.GE.U32.AND P1, PT, R54, 0x7f000001, PT ;  /* 0x7f0000013600780c */ /* 0x000fc60003f26070 */
[----:B------:R-:W-:Y:S02]  /*33a80*/  IMAD R43, R38, 0x7effffff, RZ ;  /* 0x7effffff262b7824 */ /* 0x000fe400078e02ff */
[----:B------:R-:W-:Y:S01]  /*33a90*/  IMAD.HI.U32 R56, R47, 0x7f000001, R32 ;  /* 0x7f0000012f387827 */ /* 0x000fe200078e0020 */
[----:B------:R-:W-:-:S03]  /*33aa0*/  ISETP.GE.U32.AND P6, PT, R51, 0x7f000001, PT ;  /* 0x7f0000013300780c */ /* 0x000fc60003fc6070 */
[----:B------:R-:W-:-:S04]  /*33ab0*/  IMAD.WIDE.U32 R32, R67, R203, RZ ;  /* 0x000000cb43207225 */ /* 0x000fc800078e00ff */
[----:B------:R-:W-:-:S04]  /*33ac0*/  IMAD.HI.U32 R53, R43, 0x7f000001, R38 ;  /* 0x7f0000012b357827 */ /* 0x000fc800078e0026 */
[----:B------:R-:W-:Y:S01]  /*33ad0*/  IMAD.WIDE.U32 R40, R62, R205, RZ ;  /* 0x000000cd3e287225 */ /* 0x000fe200078e00ff */
[----:B------:R-:W-:-:S03]  /*33ae0*/  ISETP.GE.U32.AND P5, PT, R56, 0x7f000001, PT ;  /* 0x7f0000013800780c */ /* 0x000fc60003fa6070 */
[----:B------:R-:W-:-:S04]  /*33af0*/  IMAD.WIDE.U32 R38, R64, R203, RZ ;  /* 0x000000cb40267225 */ /* 0x000fc800078e00ff */
[----:B------:R-:W-:Y:S02]  /*33b00*/  IMAD R47, R32, 0x7effffff, RZ ;  /* 0x7effffff202f7824 */ /* 0x000fe400078e02ff */
[----:B------:R-:W-:Y:S02]  /*33b10*/  IMAD R29, R40, 0x7effffff, RZ ;  /* 0x7effffff281d7824 */ /* 0x000fe400078e02ff */
[----:B------:R-:W-:Y:S02]  /*33b20*/  IMAD R43, R38, 0x7effffff, RZ ;  /* 0x7effffff262b7824 */ /* 0x000fe400078e02ff */
[----:B------:R-:W-:Y:S01]  /*33b30*/  IMAD.HI.U32 R68, R47, 0x7f000001, R32 ;  /* 0x7f0000012f447827 */ /* 0x000fe200078e0020 */
[----:B------:R-:W-:-:S03]  /*33b40*/  ISETP.GE.U32.AND P2, PT, R50, 0x7f000001, PT ;  /* 0x7f0000013200780c */ /* 0x000fc60003f46070 */
[----:B------:R-:W-:Y:S01]  /*33b50*/  IMAD.WIDE.U32 R32, R65, R202, RZ ;  /* 0x000000ca41207225 */ /* 0x000fe200078e00ff */
[----:B------:R-:W-:-:S03]  /*33b60*/  ISETP.GE.U32.AND P4, PT, R58, 0x7f000001, PT ;  /* 0x7f0000013a00780c */ /* 0x000fc60003f86070 */
[----:B------:R-:W-:Y:S01]  /*33b70*/  IMAD.HI.U32 R40, R29, 0x7f000001, R40 ;  /* 0x7f0000011d287827 */ /* 0x000fe200078e0028 */
[----:B------:R-:W-:Y:S01]  /*33b80*/  ISETP.GE.U32.AND P3, PT, R53, 0x7f000001, PT ;  /* 0x7f0000013500780c */ /* 0x000fe20003f66070 */
[----:B------:R-:W-:Y:S02]  /*33b90*/  @P0 IADD3 R42, PT, PT, R42, -0x7f000001, RZ ;  /* 0x80ffffff2a2a0810 */ /* 0x000fe40007ffe0ff */
[----:B------:R-:W-:Y:S01]  /*33ba0*/  IMAD.HI.U32 R52, R43, 0x7f000001, R38 ;  /* 0x7f0000012b347827 */ /* 0x000fe200078e0026 */
[----:B------:R-:W-:-:S03]  /*33bb0*/  @P1 IADD3 R54, PT, PT, R54, -0x7f000001, RZ ;  /* 0x80ffffff36361810 */ /* 0x000fc60007ffe0ff */
[----:B------:R-:W-:Y:S01]  /*33bc0*/  IMAD.WIDE.U32 R30, R67, R205, RZ ;  /* 0x000000cd431e7225 */ /* 0x000fe200078e00ff */
[----:B------:R-:W-:-:S03]  /*33bd0*/  ISETP.GE.U32.AND P1, PT, R40, 0x7f000001, PT ;  /* 0x7f0000012800780c */ /* 0x000fc60003f26070 */
[----:B------:R-:W-:Y:S02]  /*33be0*/  IMAD R43, R32, 0x7effffff, RZ ;  /* 0x7effffff202b7824 */ /* 0x000fe400078e02ff */
[----:B------:R-:W-:Y:S01]  /*33bf0*/  IMAD.WIDE.U32 R38, R64, R204, RZ ;  /* 0x000000cc40267225 */ /* 0x000fe200078e00ff */
[----:B------:R-:W-:Y:S01]  /*33c00*/  @P6 IADD3 R51, PT, PT, R51, -0x7f000001, RZ ;  /* 0x80ffffff33336810 */ /* 0x000fe20007ffe0ff */
[----:B------:R-:W-:Y:S02]  /*33c10*/  ISETP.GE.U32.AND P0, PT, R42, 0x7f000001, PT ;  /* 0x7f0000012a00780c */ /* 0x000fe40003f06070 */
[----:B------:R-:W-:Y:S02]  /*33c20*/  IMAD R47, R30, 0x7effffff, RZ ;  /* 0x7effffff1e2f7824 */ /* 0x000fe400078e02ff */
[----:B------:R-:W-:Y:S01]  /*33c30*/  IMAD.HI.U32 R59, R43, 0x7f000001, R32 ;  /* 0x7f0000012b3b7827 */ /* 0x000fe200078e0020 */
[----:B------:R-:W-:Y:S01]  /*33c40*/  @P5 IADD3 R56, PT, PT, R56, -0x7f000001, RZ ;  /* 0x80ffffff38385810 */ /* 0x000fe20007ffe0ff */
[----:B------:R-:W-:Y:S01]  /*33c50*/  ISETP.GE.U32.AND P6, PT, R51, 0x7f000001, PT ;  /* 0x7f0000013300780c */ /* 0x000fe20003fc6070 */
[----:B------:R-:W-:Y:S01]  /*33c60*/  @P2 IADD3 R50, PT, PT, R50, -0x7f000001, RZ ;  /* 0x80ffffff32322810 */ /* 0x000fe20007ffe0ff */
[----:B------:R-:W-:Y:S01]  /*33c70*/  IMAD R33, R38, 0x7effffff, RZ ;  /* 0x7effffff26217824 */ /* 0x000fe200078e02ff */
[----:B------:R-:W-:Y:S01]  /*33c80*/  ISETP.GE.U32.AND P5, PT, R52, 0x7f000001, PT ;  /* 0x7f0000013400780c */ /* 0x000fe20003fa6070 */
[----:B------:R-:W-:Y:S01]  /*33c90*/  IMAD.HI.U32 R72, R47, 0x7f000001, R30 ;  /* 0x7f0000012f487827 */ /* 0x000fe200078e001e */
[----:B------:R-:W-:-:S02]  /*33ca0*/  @P4 IADD3 R58, PT, PT, R58, -0x7f000001, RZ ;  /* 0x80ffffff3a3a4810 */ /* 0x000fc40007ffe0ff */
[----:B------:R-:W-:Y:S01]  /*33cb0*/  @P3 IADD3 R53, PT, PT, R53, -0x7f000001, RZ ;  /* 0x80ffffff35353810 */ /* 0x000fe20007ffe0ff */
[----:B------:R-:W-:Y:S01]  /*33cc0*/  IMAD R29, R54, 0x6, RZ ;  /* 0x00000006361d7824 */ /* 0x000fe200078e02ff */
[----:B------:R-:W-:Y:S01]  /*33cd0*/  @P1 IADD3 R40, PT, PT, R40, -0x7f000001, RZ ;  /* 0x80ffffff28281810 */ /* 0x000fe20007ffe0ff */
[----:B------:R-:W-:Y:S01]  /*33ce0*/  IMAD.WIDE.U32 R30, R65, R203, RZ ;  /* 0x000000cb411e7225 */ /* 0x000fe200078e00ff */
[----:B------:R-:W-:Y:S01]  /*33cf0*/  @P0 IADD3 R42, PT, PT, R42, -0x7f000001, RZ ;  /* 0x80ffffff2a2a0810 */ /* 0x000fe20007ffe0ff */
[----:B--2---:R-:W2:Y:S02]  /*33d00*/  LD.E R43, desc[UR12][R48.64+0x7b0] ;  /* 0x0007b00c302b7980 */ /* 0x004ea4000c101900 */
[----:B------:R-:W-:-:S04]  /*33d10*/  IMAD.HI.U32 R47, R33, 0x7f000001, R38 ;  /* 0x7f000001212f7827 */ /* 0x000fc800078e0026 */
[----:B------:R-:W-:Y:S01]  /*33d20*/  IMAD.WIDE.U32 R32, R54, 0x5fffffa, RZ ;  /* 0x05fffffa36207825 */ /* 0x000fe200078e00ff */
[----:B------:R-:W-:Y:S01]  /*33d30*/  ISETP.GE.U32.AND P2, PT, R71, 0x7f000001, PT ;  /* 0x7f0000014700780c */ /* 0x000fe20003f46070 */
[----:B------:R-:W-:Y:S02]  /*33d40*/  ISETP.GE.U32.AND P3, PT, R50, 0x7f000001, PT ;  /* 0x7f0000013200780c */ /* 0x000fe40003f66070 */
[----:B------:R-:W-:Y:S01]  /*33d50*/  IMAD R39, R30, 0x7effffff, RZ ;  /* 0x7effffff1e277824 */ /* 0x000fe200078e02ff */
[----:B------:R-:W-:Y:S01]  /*33d60*/  ISETP.GE.U32.AND P1, PT, R47, 0x7f000001, PT ;  /* 0x7f0000012f00780c */ /* 0x000fe20003f26070 */
[----:B------:R-:W-:-:S04]  /*33d70*/  IMAD.HI.U32 R57, R29, 0x7f000001, R32 ;  /* 0x7f0000011d397827 */ /* 0x000fc800078e0020 */
[----:B------:R-:W-:-:S04]  /*33d80*/  IMAD.HI.U32 R70, R39, 0x7f000001, R30 ;  /* 0x7f00000127467827 */ /* 0x000fc800078e001e */
[----:B------:R-:W-:Y:S01]  /*33d90*/  IMAD.WIDE.U32 R32, R56, 0x5fffffa, RZ ;  /* 0x05fffffa38207825 */ /* 0x000fe200078e00ff */
[----:B------:R-:W-:-:S03]  /*33da0*/  @P6 IADD3 R51, PT, PT, R51, -0x7f000001, RZ ;  /* 0x80ffffff33336810 */ /* 0x000fc60007ffe0ff */
[----:B------:R-:W-:Y:S01]  /*33db0*/  IMAD.WIDE.U32 R30, R58, 0x5fffffa, RZ ;  /* 0x05fffffa3a1e7825 */ /* 0x000fe200078e00ff */
[----:B------:R-:W-:-:S03]  /*33dc0*/  @P5 IADD3 R52, PT, PT, R52, -0x7f000001, RZ ;  /* 0x80ffffff34345810 */ /* 0x000fc60007ffe0ff */
[----:B------:R-:W-:Y:S02]  /*33dd0*/  IMAD R29, R56, 0x6, RZ ;  /* 0x00000006381d7824 */ /* 0x000fe400078e02ff */
[----:B------:R-:W-:Y:S01]  /*33de0*/  IMAD R39, R58, 0x6, RZ ;  /* 0x000000063a277824 */ /* 0x000fe200078e02ff */
[----:B------:R-:W-:Y:S01]  /*33df0*/  IADD3 R41, PT, PT, R42, R53, RZ ;  /* 0x000000352a297210 */ /* 0x000fe20007ffe0ff */
[----:B------:R-:W-:Y:S01]  /*33e00*/  IMAD.HI.U32 R69, R29, 0x7f000001, R32 ;  /* 0x7f0000011d457827 */ /* 0x000fe200078e0020 */
[----:B------:R-:W-:-:S03]  /*33e10*/  IADD3 R42, PT, PT, R51, R52, RZ ;  /* 0x00000034332a7210 */ /* 0x000fc60007ffe0ff */
[----:B------:R-:W-:Y:S01]  /*33e20*/  IMAD.HI.U32 R32, R39, 0x7f000001, R30 ;  /* 0x7f00000127207827 */ /* 0x000fe200078e001e */
[----:B------:R-:W-:Y:S02]  /*33e30*/  @P3 IADD3 R50, PT, PT, R50, -0x7f000001, RZ ;  /* 0x80ffffff32323810 */ /* 0x000fe40007ffe0ff */
[----:B------:R-:W-:Y:S01]  /*33e40*/  @P2 IADD3 R71, PT, PT, R71, -0x7f000001, RZ ;  /* 0x80ffffff47472810 */ /* 0x000fe20007ffe0ff */
[----:B------:R-:W-:Y:S01]  /*33e50*/  ISETP.GE.U32.AND P2, PT, R41, 0x7f000001, PT ;  /* 0x7f0000012900780c */ /* 0x000fe20003f46070 */
[----:B------:R-:W-:Y:S01]  /*33e60*/  ISETP.GE.U32.AND P6, PT, R68, 0x7f000001, PT ;  /* 0x7f0000014400780c */ /* 0x000fe20003fc6070 */
[----:B------:R-:W-:Y:S01]  /*33e70*/  ISETP.GE.U32.AND P3, PT, R32, 0x7f000001, PT ;  /* 0x7f0000012000780c */ /* 0x000fe20003f66070 */
[----:B------:R-:W-:Y:S01]  /*33e80*/  @P1 IADD3 R47, PT, PT, R47, -0x7f000001, RZ ;  /* 0x80ffffff2f2f1810 */ /* 0x000fe20007ffe0ff */
[----:B------:R-:W-:Y:S01]  /*33e90*/  ISETP.GE.U32.AND P5, PT, R59, 0x7f000001, PT ;  /* 0x7f0000013b00780c */ /* 0x000fe20003fa6070 */
[----:B------:R-:W-:Y:S01]  /*33ea0*/  ISETP.GE.U32.AND P1, PT, R42, 0x7f000001, PT ;  /* 0x7f0000012a00780c */ /* 0x000fe20003f26070 */
[----:B------:R-:W-:-:S07]  /*33eb0*/  ISETP.GE.U32.AND P0, PT, R40, 0x7f000001, PT ;  /* 0x7f0000012800780c */ /* 0x000fce0003f06070 */
[----:B------:R-:W-:Y:S02]  /*33ec0*/  @P2 IADD3 R41, PT, PT, R41, -0x7f000001, RZ ;  /* 0x80ffffff29292810 */ /* 0x000fe40007ffe0ff */
[----:B------:R-:W-:Y:S02]  /*33ed0*/  @P6 IADD3 R68, PT, PT, R68, -0x7f000001, RZ ;  /* 0x80ffffff44446810 */ /* 0x000fe40007ffe0ff */
[----:B------:R-:W-:Y:S02]  /*33ee0*/  @P3 IADD3 R32, PT, PT, R32, -0x7f000001, RZ ;  /* 0x80ffffff20203810 */ /* 0x000fe40007ffe0ff */
[----:B------:R-:W-:Y:S02]  /*33ef0*/  @P5 IADD3 R59, PT, PT, R59, -0x7f000001, RZ ;  /* 0x80ffffff3b3b5810 */ /* 0x000fe40007ffe0ff */
[----:B------:R-:W-:Y:S01]  /*33f00*/  @P1 IADD3 R42, PT, PT, R42, -0x7f000001, RZ ;  /* 0x80ffffff2a2a1810 */ /* 0x000fe20007ffe0ff */
[C---:B------:R-:W-:Y:S01]  /*33f10*/  IMAD R51, R68.reuse, 0x6, RZ ;  /* 0x0000000644337824 */ /* 0x040fe200078e02ff */
[----:B------:R-:W-:Y:S01]  /*33f20*/  IADD3 R41, PT, PT, R41, R32, RZ ;  /* 0x0000002029297210 */ /* 0x000fe20007ffe0ff */
[----:B------:R-:W-:Y:S01]  /*33f30*/  IMAD.WIDE.U32 R32, R68, 0x5fffffa, RZ ;  /* 0x05fffffa44207825 */ /* 0x000fe200078e00ff */
[----:B------:R-:W-:-:S02]  /*33f40*/  IADD3 R68, PT, PT, R42, R59, RZ ;  /* 0x0000003b2a447210 */ /* 0x000fc40007ffe0ff */
[----:B------:R-:W3:Y:S01]  /*33f50*/  LDL R42, [R1+0x110] ;  /* 0x00011000012a7983 */ /* 0x000ee20000100800 */
[----:B------:R-:W-:Y:S01]  /*33f60*/  ISETP.GE.U32.AND P4, PT, R57, 0x7f000001, PT ;  /* 0x7f0000013900780c */ /* 0x000fe20003f86070 */
[----:B------:R-:W-:Y:S01]  /*33f70*/  @P0 IADD3 R40, PT, PT, R40, -0x7f000001, RZ ;  /* 0x80ffffff28280810 */ /* 0x000fe20007ffe0ff */
[----:B------:R-:W-:Y:S01]  /*33f80*/  ISETP.GE.U32.AND P0, PT, R72, 0x7f000001, PT ;  /* 0x7f0000014800780c */ /* 0x000fe20003f06070 */
[----:B------:R-:W-:-:S04]  /*33f90*/  IMAD.WIDE.U32 R30, R71, 0x5fffffa, RZ ;  /* 0x05fffffa471e7825 */ /* 0x000fc800078e00ff */
[----:B------:R-:W-:-:S06]  /*33fa0*/  IMAD R29, R71, 0x6, RZ ;  /* 0x00000006471d7824 */ /* 0x000fcc00078e02ff */
[----:B------:R-:W-:Y:S01]  /*33fb0*/  @P4 IADD3 R57, PT, PT, R57, -0x7f000001, RZ ;  /* 0x80ffffff39394810 */ /* 0x000fe20007ffe0ff */
[----:B------:R-:W-:Y:S01]  /*33fc0*/  IMAD.HI.U32 R54, R29, 0x7f000001, R30 ;  /* 0x7f0000011d367827 */ /* 0x000fe200078e001e */
[----:B------:R-:W-:Y:S02]  /*33fd0*/  @P0 IADD3 R72, PT, PT, R72, -0x7f000001, RZ ;  /* 0x80ffffff48480810 */ /* 0x000fe40007ffe0ff */
[----:B------:R-:W-:Y:S01]  /*33fe0*/  IADD3 R29, PT, PT, R40, R47, RZ ;  /* 0x0000002f281d7210 */ /* 0x000fe20007ffe0ff */
[----:B------:R-:W-:Y:S01]  /*33ff0*/  ISETP.GE.U32.AND P0, PT, R70, 0x7f000001, PT ;  /* 0x7f0000014600780c */ /* 0x000fe20003f06070 */
[----:B------:R-:W-:Y:S01]  /*34000*/  IADD3 R40, PT, PT, R50, R57, RZ ;  /* 0x0000003932287210 */ /* 0x000fe20007ffe0ff */
[----:B------:R-:W-:Y:S02]  /*34010*/  IMAD.WIDE.U32 R30, R72, 0x5fffffa, RZ ;  /* 0x05fffffa481e7825 */ /* 0x000fe400078e00ff */
[----:B------:R-:W-:Y:S02]  /*34020*/  ISETP.GE.U32.AND P3, PT, R29, 0x7f000001, PT ;  /* 0x7f0000011d00780c */ /* 0x000fe40003f66070 */
[----:B------:R-:W-:Y:S01]  /*34030*/  ISETP.GE.U32.AND P2, PT, R40, 0x7f000001, PT ;  /* 0x7f0000012800780c */ /* 0x000fe20003f46070 */
[----:B------:R-:W-:Y:S01]  /*34040*/  IMAD R53, R72, 0x6, RZ ;  /* 0x0000000648357824 */ /* 0x000fe200078e02ff */
[----:B------:R-:W-:-:S03]  /*34050*/  ISETP.GE.U32.AND P1, PT, R41, 0x7f000001, PT ;  /* 0x7f0000012900780c */ /* 0x000fc60003f26070 */
[----:B------:R-:W-:Y:S01]  /*34060*/  IMAD.HI.U32 R31, R53, 0x7f000001, R30 ;  /* 0x7f000001351f7827 */ /* 0x000fe200078e001e */
[----:B------:R-:W-:Y:S01]  /*34070*/  ISETP.GE.U32.AND P5, PT, R69, 0x7f000001, PT ;  /* 0x7f0000014500780c */ /* 0x000fe20003fa6070 */
[----:B------:R-:W-:Y:S01]  /*34080*/  @P0 IADD3 R70, PT, PT, R70, -0x7f000001, RZ ;  /* 0x80ffffff46460810 */ /* 0x000fe20007ffe0ff */
[----:B------:R-:W-:Y:S01]  /*34090*/  ISETP.GE.U32.AND P4, PT, R54, 0x7f000001, PT ;  /* 0x7f0000013600780c */ /* 0x000fe20003f86070 */
[----:B------:R-:W-:Y:S01]  /*340a0*/  IMAD.WIDE.U32 R38, R67, R202, RZ ;  /* 0x000000ca43267225 */ /* 0x000fe200078e00ff */
[----:B------:R-:W-:Y:S01]  /*340b0*/  ISETP.GE.U32.AND P0, PT, R31, 0x7f000001, PT ;  /* 0x7f0000011f00780c */ /* 0x000fe20003f06070 */
[----:B------:R-:W-:Y:S02]  /*340c0*/  @P3 IADD3 R29, PT, PT, R29, -0x7f000001, RZ ;  /* 0x80ffffff1d1d3810 */ /* 0x000fe40007ffe0ff */
[----:B------:R-:W-:Y:S01]  /*340d0*/  @P2 IADD3 R40, PT, PT, R40, -0x7f000001, RZ ;  /* 0x80ffffff28282810 */ /* 0x000fe20007ffe0ff */
[----:B------:R-:W-:Y:S01]  /*340e0*/  IMAD R47, R38, 0x7effffff, RZ ;  /* 0x7effffff262f7824 */ /* 0x000fe200078e02ff */
[----:B------:R-:W-:Y:S01]  /*340f0*/  ISETP.GE.U32.AND P2, PT, R68, 0x7f000001, PT ;  /* 0x7f0000014400780c */ /* 0x000fe20003f46070 */
[----:B------:R-:W-:-:S02]  /*34100*/  @P1 IADD3 R41, PT, PT, R41, -0x7f000001, RZ ;  /* 0x80ffffff29291810 */ /* 0x000fc40007ffe0ff */
[----:B------:R-:W-:Y:S01]  /*34110*/  IADD3 R70, PT, PT, R29, R70, RZ ;  /* 0x000000461d467210 */ /* 0x000fe20007ffe0ff */
[----:B------:R-:W-:Y:S01]  /*34120*/  IMAD.HI.U32 R47, R47, 0x7f000001, R38 ;  /* 0x7f0000012f2f7827 */ /* 0x000fe200078e0026 */
[-C--:B------:R-:W-:Y:S01]  /*34130*/  ISETP.GE.U32.AND P1, PT, R144, R163.reuse, PT ;  /* 0x000000a39000720c */ /* 0x080fe20003f26070 */
[----:B------:R-:W-:Y:S01]  /*34140*/  ISETP.GE.U32.AND P6, PT, R142, R162, PT ;  /* 0x000000a28e00720c */ /* 0x000fe20003fc6070 */
[----:B------:R-:W-:Y:S02]  /*34150*/  @P5 IADD3 R69, PT, PT, R69, -0x7f000001, RZ ;  /* 0x80ffffff45455810 */ /* 0x000fe40007ffe0ff */
[----:B------:R-:W-:Y:S02]  /*34160*/  @P4 IADD3 R54, PT, PT, R54, -0x7f000001, RZ ;  /* 0x80ffffff36364810 */ /* 0x000fe40007ffe0ff */
[----:B------:R-:W-:Y:S01]  /*34170*/  @P0 IADD3 R31, PT, PT, R31, -0x7f000001, RZ ;  /* 0x80ffffff1f1f0810 */ /* 0x000fe20007ffe0ff */
[----:B------:R-:W-:Y:S01]  /*34180*/  ISETP.GE.U32.AND P3, PT, R145, R164, PT ;  /* 0x000000a49100720c */ /* 0x000fe20003f66070 */
[----:B------:R-:W-:Y:S01]  /*34190*/  ISETP.GE.U32.AND P5, PT, R47, 0x7f000001, PT ;  /* 0x7f0000012f00780c */ /* 0x000fe20003fa6070 */
[----:B------:R-:W-:Y:S01]  /*341a0*/  ISETP.GE.U32.AND P0, PT, R70, 0x7f000001, PT ;  /* 0x7f0000014600780c */ /* 0x000fe20003f06070 */
[----:B------:R-:W-:-:S02]  /*341b0*/  IADD3 R39, PT, PT, R144, -R163, RZ ;  /* 0x800000a390277210 */ /* 0x000fc40007ffe0ff */
[----:B------:R-:W-:Y:S02]  /*341c0*/  IADD3 R29, PT, PT, R41, R54, RZ ;  /* 0x00000036291d7210 */ /* 0x000fe40007ffe0ff */
[----:B------:R-:W-:Y:S02]  /*341d0*/  IADD3 R219, PT, PT, R142, -R162, RZ ;  /* 0x800000a28edb7210 */ /* 0x000fe40007ffe0ff */
[----:B------:R-:W-:Y:S01]  /*341e0*/  @P2 IADD3 R68, PT, PT, R68, -0x7f000001, RZ ;  /* 0x80ffffff44442810 */ /* 0x000fe20007ffe0ff */
[----:B------:R-:W-:Y:S01]  /*341f0*/  ISETP.GE.U32.AND P4, PT, R146, R165, PT ;  /* 0x000000a59200720c */ /* 0x000fe20003f86070 */
[----:B------:R-:W-:Y:S01]  /*34200*/  IMAD.HI.U32 R57, R51, 0x7f000001, R32 ;  /* 0x7f00000133397827 */ /* 0x000fe200078e0020 */
[----:B------:R-:W-:Y:S02]  /*34210*/  IADD3 R33, PT, PT, R145, -R164, RZ ;  /* 0x800000a491217210 */ /* 0x000fe40007ffe0ff */
[----:B------:R-:W-:Y:S02]  /*34220*/  @!P1 IADD3 R39, PT, PT, R39, 0x7f000001, RZ ;  /* 0x7f00000127279810 */ /* 0x000fe40007ffe0ff */
[----:B------:R-:W-:-:S02]  /*34230*/  IADD3 R40, PT, PT, R40, R69, RZ ;  /* 0x0000004528287210 */ /* 0x000fc40007ffe0ff */
[----:B------:R-:W-:Y:S02]  /*34240*/  @!P6 IADD3 R219, PT, PT, R219, 0x7f000001, RZ ;  /* 0x7f000001dbdbe810 */ /* 0x000fe40007ffe0ff */
[----:B------:R-:W-:Y:S01]  /*34250*/  IADD3 R68, PT, PT, R68, R31, RZ ;  /* 0x0000001f44447210 */ /* 0x000fe20007ffe0ff */
[----:B------:R-:W-:Y:S01]  /*34260*/  ISETP.GE.U32.AND P1, PT, R29, 0x7f000001, PT ;  /* 0x7f0000011d00780c */ /* 0x000fe20003f26070 */
[----:B------:R-:W-:Y:S02]  /*34270*/  IADD3 R165, PT, PT, R146, -R165, RZ ;  /* 0x800000a592a57210 */ /* 0x000fe40007ffe0ff */
[----:B------:R-:W-:Y:S02]  /*34280*/  @!P3 IADD3 R33, PT, PT, R33, 0x7f000001, RZ ;  /* 0x7f0000012121b810 */ /* 0x000fe40007ffe0ff */
[----:B------:R-:W-:Y:S02]  /*34290*/  @P5 IADD3 R47, PT, PT, R47, -0x7f000001, RZ ;  /* 0x80ffffff2f2f5810 */ /* 0x000fe40007ffe0ff */
[----:B------:R-:W-:Y:S01]  /*342a0*/  @P0 IADD3 R70, PT, PT, R70, -0x7f000001, RZ ;  /* 0x80ffffff46460810 */ /* 0x000fe20007ffe0ff */
[----:B------:R-:W-:Y:S01]  /*342b0*/  IMAD.WIDE.U32 R218, R0, R219, RZ ;  /* 0x000000db00da7225 */ /* 0x000fe200078e00ff */
[----:B------:R-:W-:Y:S01]  /*342c0*/  ISETP.GE.U32.AND P2, PT, R57, 0x7f000001, PT ;  /* 0x7f0000013900780c */ /* 0x000fe20003f46070 */
[----:B------:R-:W-:Y:S01]  /*342d0*/  ISETP.GE.U32.AND P3, PT, R68, 0x7f000001, PT ;  /* 0x7f0000014400780c */ /* 0x000fe20003f66070 */
[----:B------:R-:W-:Y:S01]  /*342e0*/  ISETP.GE.U32.AND P0, PT, R40, 0x7f000001, PT ;  /* 0x7f0000012800780c */ /* 0x000fe20003f06070 */
[----:B------:R-:W-:Y:S01]  /*342f0*/  @!P4 IADD3 R165, PT, PT, R165, 0x7f000001, RZ ;  /* 0x7f000001a5a5c810 */ /* 0x000fe20007ffe0ff */
[----:B------:R-:W-:Y:S01]  /*34300*/  IMAD.WIDE.U32 R38, R0, R39, RZ ;  /* 0x0000002700267225 */ /* 0x000fe200078e00ff */
[----:B------:R-:W-:-:S03]  /*34310*/  IADD3 R70, PT, PT, R70, R47, RZ ;  /* 0x0000002f46467210 */ /* 0x000fc60007ffe0ff */
[----:B------:R-:W-:Y:S01]  /*34320*/  IMAD R31, R218, 0x7effffff, RZ ;  /* 0x7effffffda1f7824 */ /* 0x000fe200078e02ff */
[----:B------:R-:W-:Y:S01]  /*34330*/  @P1 IADD3 R29, PT, PT, R29, -0x7f000001, RZ ;  /* 0x80ffffff1d1d1810 */ /* 0x000fe20007ffe0ff */
[----:B------:R-:W-:Y:S01]  /*34340*/  IMAD R51, R38, 0x7effffff, RZ ;  /* 0x7effffff26337824 */ /* 0x000fe200078e02ff */
[----:B------:R-:W-:Y:S01]  /*34350*/  ISETP.GE.U32.AND P1, PT, R70, 0x7f000001, PT ;  /* 0x7f0000014600780c */ /* 0x000fe20003f26070 */
[----:B------:R-:W-:-:S04]  /*34360*/  IMAD.HI.U32 R218, R31, 0x7f000001, R218 ;  /* 0x7f0000011fda7827 */ /* 0x000fc800078e00da */
[----:B------:R-:W-:-:S04]  /*34370*/  IMAD.WIDE.U32 R32, R0, R33, RZ ;  /* 0x0000002100207225 */ /* 0x000fc800078e00ff */
[----:B------:R-:W-:Y:S01]  /*34380*/  IMAD.WIDE.U32 R30, R0, R165, RZ ;  /* 0x000000a5001e7225 */ /* 0x000fe200078e00ff */
[----:B------:R-:W-:Y:S02]  /*34390*/  @P3 IADD3 R68, PT, PT, R68, -0x7f000001, RZ ;  /* 0x80ffffff44443810 */ /* 0x000fe40007ffe0ff */
[----:B------:R-:W-:Y:S02]  /*343a0*/  @P2 IADD3 R57, PT, PT, R57, -0x7f000001, RZ ;  /* 0x80ffffff39392810 */ /* 0x000fe40007ffe0ff */
[----:B------:R-:W-:Y:S01]  /*343b0*/  @P0 IADD3 R40, PT, PT, R40, -0x7f000001, RZ ;  /* 0x80ffffff28280810 */ /* 0x000fe20007ffe0ff */
[----:B------:R-:W-:-:S04]  /*343c0*/  IMAD.HI.U32 R51, R51, 0x7f000001, R38 ;  /* 0x7f00000133337827 */ /* 0x000fc800078e0026 */
[----:B------:R-:W-:Y:S02]  /*343d0*/  IMAD R41, R32, 0x7effffff, RZ ;  /* 0x7effffff20297824 */ /* 0x000fe400078e02ff */
[----:B------:R-:W-:Y:S02]  /*343e0*/  IMAD R53, R30, 0x7effffff, RZ ;  /* 0x7effffff1e357824 */ /* 0x000fe400078e02ff */
[----:B------:R-:W-:Y:S01]  /*343f0*/  IMAD.WIDE.U32 R38, R29, R205, RZ ;  /* 0x000000cd1d267225 */ /* 0x000fe200078e00ff */
[----:B------:R-:W-:-:S03]  /*34400*/  IADD3 R69, PT, PT, R40, R57, RZ ;  /* 0x0000003928457210 */ /* 0x000fc60007ffe0ff */
[----:B------:R-:W-:-:S04]  /*34410*/  IMAD.HI.U32 R54, R41, 0x7f000001, R32 ;  /* 0x7f00000129367827 */ /* 0x000fc800078e0020 */
[----:B------:R-:W-:-:S04]  /*34420*/  IMAD.HI.U32 R53, R53, 0x7f000001, R30 ;  /* 0x7f00000135357827 */ /* 0x000fc800078e001e */
[----:B------:R-:W-:Y:S02]  /*34430*/  IMAD R41, R38, 0x7effffff, RZ ;  /* 0x7effffff26297824 */ /* 0x000fe400078e02ff */
[----:B------:R-:W-:-:S04]  /*34440*/  IMAD.WIDE.U32 R32, R68, R204, RZ ;  /* 0x000000cc44207225 */ /* 0x000fc800078e00ff */
[----:B------:R-:W-:Y:S01]  /*34450*/  IMAD.WIDE.U32 R30, R29, R202, RZ ;  /* 0x000000ca1d1e7225 */ /* 0x000fe200078e00ff */
[----:B------:R-:W-:Y:S01]  /*34460*/  @P1 IADD3 R70, PT, PT, R70, -0x7f000001, RZ ;  /* 0x80ffffff46461810 */ /* 0x000fe20007ffe0ff */
[----:B------:R-:W-:Y:S02]  /*34470*/  ISETP.GE.U32.AND P0, PT, R69, 0x7f000001, PT ;  /* 0x7f0000014500780c */ /* 0x000fe40003f06070 */
        /* <DEDUP_REMOVED lines=10> */
[----:B------:R-:W-:Y:S01]  /*34520*/  IMAD.WIDE.U32 R40, R29, R203, RZ ;  /* 0x000000cb1d287225 */ /* 0x000fe200078e00ff */
[----:B------:R-:W-:-:S03]  /*34530*/  @P0 IADD3 R69, PT, PT, R69, -0x7f000001, RZ ;  /* 0x80ffffff45450810 */ /* 0x000fc60007ffe0ff */
[----:B------:R-:W-:Y:S02]  /*34540*/  IMAD R47, R38, 0x7effffff, RZ ;  /* 0x7effffff262f7824 */ /* 0x000fe400078e02ff */
[----:B------:R-:W-:-:S04]  /*34550*/  IMAD.HI.U32 R76, R57, 0x7f000001, R32 ;  /* 0x7f000001394c7827 */ /* 0x000fc800078e0020 */
[----:B------:R-:W-:-:S04]  /*34560*/  IMAD.HI.U32 R78, R59, 0x7f000001, R30 ;  /* 0x7f0000013b4e7827 */ /* 0x000fc800078e001e */
[----:B------:R-:W-:Y:S02]  /*34570*/  IMAD R33, R40, 0x7effffff, RZ ;  /* 0x7effffff28217824 */ /* 0x000fe400078e02ff */
[----:B------:R-:W-:Y:S01]  /*34580*/  IMAD.WIDE.U32 R30, R68, R202, RZ ;  /* 0x000000ca441e7225 */ /* 0x000fe200078e00ff */
[----:B------:R-:W-:-:S03]  /*34590*/  ISETP.GE.U32.AND P0, PT, R52, 0x7f000001, PT ;  /* 0x7f0000013400780c */ /* 0x000fc60003f06070 */
[----:B------:R-:W-:-:S04]  /*345a0*/  IMAD.HI.U32 R58, R47, 0x7f000001, R38 ;  /* 0x7f0000012f3a7827 */ /* 0x000fc800078e0026 */
[----:B------:R-:W-:-:S04]  /*345b0*/  IMAD.HI.U32 R73, R33, 0x7f000001, R40 ;  /* 0x7f00000121497827 */ /* 0x000fc800078e0028 */
[----:B------:R-:W-:Y:S02]  /*345c0*/  IMAD R47, R30, 0x7effffff, RZ ;  /* 0x7effffff1e2f7824 */ /* 0x000fe400078e02ff */
[----:B------:R-:W-:-:S04]  /*345d0*/  IMAD.WIDE.U32 R40, R69, R202, RZ ;  /* 0x000000ca45287225 */ /* 0x000fc800078e00ff */
[----:B------:R-:W-:-:S04]  /*345e0*/  IMAD.HI.U32 R77, R47, 0x7f000001, R30 ;  /* 0x7f0000012f4d7827 */ /* 0x000fc800078e001e */
[----:B------:R-:W-:Y:S02]  /*345f0*/  IMAD R47, R40, 0x7effffff, RZ ;  /* 0x7effffff282f7824 */ /* 0x000fe400078e02ff */
[----:B------:R-:W-:-:S04]  /*34600*/  IMAD.WIDE.U32 R38, R69, R203, RZ ;  /* 0x000000cb45267225 */ /* 0x000fc800078e00ff */
[----:B------:R-:W-:Y:S01]  /*34610*/  IMAD.HI.U32 R40, R47, 0x7f000001, R40 ;  /* 0x7f0000012f287827 */ /* 0x000fe200078e0028 */
[----:B------:R-:W-:-:S03]  /*34620*/  @P0 IADD3 R52, PT, PT, R52, -0x7f000001, RZ ;  /* 0x80ffffff34340810 */ /* 0x000fc60007ffe0ff */
[----:B------:R-:W-:Y:S01]  /*34630*/  IMAD R57, R38, 0x7effffff, RZ ;  /* 0x7effffff26397824 */ /* 0x000fe200078e02ff */
[----:B------:R-:W-:Y:S01]  /*34640*/  ISETP.GE.U32.AND P0, PT, R40, 0x7f000001, PT ;  /* 0x7f0000012800780c */ /* 0x000fe20003f06070 */
[----:B------:R-:W-:Y:S01]  /*34650*/  ISETP.GE.U32.AND P2, PT, R56, 0x7f000001, PT ;  /* 0x7f0000013800780c */ /* 0x000fe20003f46070 */
[----:B------:R-:W-:-:S04]  /*34660*/  IMAD.WIDE.U32 R32, R70, R205, RZ ;  /* 0x000000cd46207225 */ /* 0x000fc800078e00ff */
[----:B------:R-:W-:-:S04]  /*34670*/  IMAD.HI.U32 R50, R57, 0x7f000001, R38 ;  /* 0x7f00000139327827 */ /* 0x000fc800078e0026 */
[----:B------:R-:W-:Y:S01]  /*34680*/  IMAD.WIDE.U32 R38, R69, R204, RZ ;  /* 0x000000cc45267225 */ /* 0x000fe200078e00ff */
[----:B------:R-:W-:-:S03]  /*34690*/  ISETP.GE.U32.AND P1, PT, R50, 0x7f000001, PT ;  /* 0x7f0000013200780c */ /* 0x000fc60003f26070 */
[----:B------:R-:W-:Y:S02]  /*346a0*/  IMAD R59, R32, 0x7effffff, RZ ;  /* 0x7effffff203b7824 */ /* 0x000fe400078e02ff */
[----:B------:R-:W-:Y:S01]  /*346b0*/  IMAD R41, R38, 0x7effffff, RZ ;  /* 0x7effffff26297824 */ /* 0x000fe200078e02ff */
[----:B------:R-:W-:Y:S01]  /*346c0*/  @P0 IADD3 R40, PT, PT, R40, -0x7f000001, RZ ;  /* 0x80ffffff28280810 */ /* 0x000fe20007ffe0ff */
[----:B------:R-:W-:Y:S01]  /*346d0*/  IMAD.HI.U32 R80, R59, 0x7f000001, R32 ;  /* 0x7f0000013b507827 */ /* 0x000fe200078e0020 */
[----:B------:R-:W-:-:S03]  /*346e0*/  ISETP.GE.U32.AND P3, PT, R58, 0x7f000001, PT ;  /* 0x7f0000013a00780c */ /* 0x000fc60003f66070 */
[----:B------:R-:W-:Y:S01]  /*346f0*/  IMAD.WIDE.U32 R30, R29, R204, RZ ;  /* 0x000000cc1d1e7225 */ /* 0x000fe200078e00ff */
[----:B------:R-:W-:-:S03]  /*34700*/  @P2 IADD3 R56, PT, PT, R56, -0x7f000001, RZ ;  /* 0x80ffffff38382810 */ /* 0x000fc60007ffe0ff */
[----:B------:R-:W-:-:S04]  /*34710*/  IMAD.WIDE.U32 R32, R52, 0x5fffffa, RZ ;  /* 0x05fffffa34207825 */ /* 0x000fc800078e00ff */
[----:B------:R-:W-:Y:S02]  /*34720*/  IMAD R57, R52, 0x6, RZ ;  /* 0x0000000634397824 */ /* 0x000fe400078e02ff */
[----:B------:R-:W-:Y:S01]  /*34730*/  IMAD.HI.U32 R52, R41, 0x7f000001, R38 ;  /* 0x7f00000129347827 */ /* 0x000fe200078e0026 */
[----:B------:R-:W-:-:S03]  /*34740*/  ISETP.GE.U32.AND P2, PT, R40, 0x7f000001, PT ;  /* 0x7f0000012800780c */ /* 0x000fc60003f46070 */
[----:B------:R-:W-:Y:S01]  /*34750*/  IMAD R47, R30, 0x7effffff, RZ ;  /* 0x7effffff1e2f7824 */ /* 0x000fe200078e02ff */
[----:B------:R-:W-:Y:S01]  /*34760*/  ISETP.GE.U32.AND P0, PT, R52, 0x7f000001, PT ;  /* 0x7f0000013400780c */ /* 0x000fe20003f06070 */
[----:B------:R-:W-:Y:S02]  /*34770*/  @P1 IADD3 R50, PT, PT, R50, -0x7f000001, RZ ;  /* 0x80ffffff32321810 */ /* 0x000fe40007ffe0ff */
[----:B------:R-:W-:Y:S01]  /*34780*/  IMAD.HI.U32 R75, R47, 0x7f000001, R30 ;  /* 0x7f0000012f4b7827 */ /* 0x000fe200078e001e */
[----:B------:R-:W-:Y:S01]  /*34790*/  ISETP.GE.U32.AND P1, PT, R148, R166, PT ;  /* 0x000000a69400720c */ /* 0x000fe20003f26070 */
[----:B------:R-:W-:Y:S02]  /*347a0*/  ISETP.GE.U32.AND P4, PT, R71, 0x7f000001, PT ;  /* 0x7f0000014700780c */ /* 0x000fe40003f86070 */
[----:B------:R-:W-:-:S04]  /*347b0*/  IMAD.WIDE.U32 R30, R69, R205, RZ ;  /* 0x000000cd451e7225 */ /* 0x000fc800078e00ff */
[----:B------:R-:W-:Y:S01]  /*347c0*/  IMAD.HI.U32 R59, R57, 0x7f000001, R32 ;  /* 0x7f000001393b7827 */ /* 0x000fe200078e0020 */
[----:B------:R-:W-:-:S03]  /*347d0*/  @P3 IADD3 R58, PT, PT, R58, -0x7f000001, RZ ;  /* 0x80ffffff3a3a3810 */ /* 0x000fc60007ffe0ff */
[----:B------:R-:W-:Y:S01]  /*347e0*/  IMAD R41, R30, 0x7effffff, RZ ;  /* 0x7effffff1e297824 */ /* 0x000fe200078e02ff */
[----:B------:R-:W-:Y:S01]  /*347f0*/  ISETP.GE.U32.AND P3, PT, R59, 0x7f000001, PT ;  /* 0x7f0000013b00780c */ /* 0x000fe20003f66070 */
[----:B------:R-:W-:Y:S01]  /*34800*/  IMAD.WIDE.U32 R38, R56, 0x5fffffa, RZ ;  /* 0x05fffffa38267825 */ /* 0x000fe200078e00ff */
[----:B------:R-:W-:Y:S01]  /*34810*/  @P2 IADD3 R40, PT, PT, R40, -0x7f000001, RZ ;  /* 0x80ffffff28282810 */ /* 0x000fe20007ffe0ff */
[----:B------:R-:W-:Y:S02]  /*34820*/  ISETP.GE.U32.AND P2, PT, R78, 0x7f000001, PT ;  /* 0x7f0000014e00780c */ /* 0x000fe40003f46070 */
[----:B------:R-:W-:Y:S02]  /*34830*/  IMAD R47, R56, 0x6, RZ ;  /* 0x00000006382f7824 */ /* 0x000fe400078e02ff */
[----:B------:R-:W-:Y:S01]  /*34840*/  IMAD.HI.U32 R56, R41, 0x7f000001, R30 ;  /* 0x7f00000129387827 */ /* 0x000fe200078e001e */
[----:B------:R-:W-:Y:S02]  /*34850*/  IADD3 R41, PT, PT, R148, -R166, RZ ;  /* 0x800000a694297210 */ /* 0x000fe40007ffe0ff */
[----:B------:R-:W-:-:S02]  /*34860*/  @P0 IADD3 R52, PT, PT, R52, -0x7f000001, RZ ;  /* 0x80ffffff34340810 */ /* 0x000fc40007ffe0ff */
[----:B------:R-:W-:Y:S02]  /*34870*/  @P4 IADD3 R71, PT, PT, R71, -0x7f000001, RZ ;  /* 0x80ffffff47474810 */ /* 0x000fe40007ffe0ff */
[----:B------:R-:W-:Y:S01]  /*34880*/  @!P1 IADD3 R41, PT, PT, R41, 0x7f000001, RZ ;  /* 0x7f00000129299810 */ /* 0x000fe20007ffe0ff */
[----:B------:R-:W-:Y:S01]  /*34890*/  ISETP.GE.U32.AND P1, PT, R52, 0x7f000001, PT ;  /* 0x7f0000013400780c */ /* 0x000fe20003f26070 */
[----:B------:R-:W-:Y:S01]  /*348a0*/  ISETP.GE.U32.AND P4, PT, R56, 0x7f000001, PT ;  /* 0x7f0000013800780c */ /* 0x000fe20003f86070 */
[----:B------:R-:W-:Y:S01]  /*348b0*/  IMAD.HI.U32 R72, R47, 0x7f000001, R38 ;  /* 0x7f0000012f487827 */ /* 0x000fe200078e0026 */
[----:B------:R-:W-:Y:S01]  /*348c0*/  @P3 IADD3 R59, PT, PT, R59, -0x7f000001, RZ ;  /* 0x80ffffff3b3b3810 */ /* 0x000fe20007ffe0ff */
[----:B------:R-:W-:Y:S01]  /*348d0*/  ISETP.GE.U32.AND P6, PT, R50, 0x7f000001, PT ;  /* 0x7f0000013200780c */ /* 0x000fe20003fc6070 */
[----:B------:R-:W-:Y:S01]  /*348e0*/  ISETP.GE.U32.AND P3, PT, R73, 0x7f000001, PT ;  /* 0x7f0000014900780c */ /* 0x000fe20003f66070 */
[----:B------:R-:W-:Y:S01]  /*348f0*/  @P2 IADD3 R78, PT, PT, R78, -0x7f000001, RZ ;  /* 0x80ffffff4e4e2810 */ /* 0x000fe20007ffe0ff */
[----:B------:R-:W-:Y:S01]  /*34900*/  IMAD.WIDE.U32 R32, R58, 0x5fffffa, RZ ;  /* 0x05fffffa3a207825 */ /* 0x000fe200078e00ff */
[----:B------:R-:W-:-:S03]  /*34910*/  ISETP.GE.U32.AND P2, PT, R72, 0x7f000001, PT ;  /* 0x7f0000014800780c */ /* 0x000fc60003f46070 */
[----:B------:R-:W-:Y:S01]  /*34920*/  IMAD R57, R58, 0x6, RZ ;  /* 0x000000063a397824 */ /* 0x000fe200078e02ff */
[----:B------:R-:W-:Y:S01]  /*34930*/  ISETP.GE.U32.AND P5, PT, R76, 0x7f000001, PT ;  /* 0x7f0000014c00780c */ /* 0x000fe20003fa6070 */
[----:B------:R-:W-:Y:S01]  /*34940*/  IMAD.WIDE.U32 R38, R68, R203, RZ ;  /* 0x000000cb44267225 */ /* 0x000fe200078e00ff */
[----:B------:R-:W-:Y:S02]  /*34950*/  @P1 IADD3 R52, PT, PT, R52, -0x7f000001, RZ ;  /* 0x80ffffff34341810 */ /* 0x000fe40007ffe0ff */
[----:B------:R-:W-:Y:S01]  /*34960*/  @P4 IADD3 R56, PT, PT, R56, -0x7f000001, RZ ;  /* 0x80ffffff38384810 */ /* 0x000fe20007ffe0ff */
[----:B------:R-:W-:Y:S01]  /*34970*/  ISETP.GE.U32.AND P1, PT, R149, R167, PT ;  /* 0x000000a79500720c */ /* 0x000fe20003f26070 */
[----:B------:R-:W-:Y:S01]  /*34980*/  IMAD.HI.U32 R81, R57, 0x7f000001, R32 ;  /* 0x7f00000139517827 */ /* 0x000fe200078e0020 */
[----:B------:R-:W-:Y:S02]  /*34990*/  @P6 IADD3 R50, PT, PT, R50, -0x7f000001, RZ ;  /* 0x80ffffff32326810 */ /* 0x000fe40007ffe0ff */
[----:B------:R-:W-:-:S02]  /*349a0*/  IADD3 R47, PT, PT, R40, R59, RZ ;  /* 0x0000003b282f7210 */ /* 0x000fc40007ffe0ff */
[----:B------:R-:W-:Y:S01]  /*349b0*/  @P3 IADD3 R73, PT, PT, R73, -0x7f000001, RZ ;  /* 0x80ffffff49493810 */ /* 0x000fe20007ffe0ff */
[----:B------:R-:W-:Y:S01]  /*349c0*/  IMAD R57, R38, 0x7effffff, RZ ;  /* 0x7effffff26397824 */ /* 0x000fe200078e02ff */
[----:B------:R-:W-:Y:S01]  /*349d0*/  ISETP.GE.U32.AND P0, PT, R75, 0x7f000001, PT ;  /* 0x7f0000014b00780c */ /* 0x000fe20003f06070 */
[----:B------:R-:W-:Y:S01]  /*349e0*/  ISETP.GE.U32.AND P3, PT, R81, 0x7f000001, PT ;  /* 0x7f0000015100780c */ /* 0x000fe20003f66070 */
[----:B------:R-:W-:Y:S01]  /*349f0*/  ISETP.GE.U32.AND P4, PT, R56, 0x7f000001, PT ;  /* 0x7f0000013800780c */ /* 0x000fe20003f86070 */
[----:B------:R-:W-:Y:S01]  /*34a00*/  IMAD.HI.U32 R79, R57, 0x7f000001, R38 ;  /* 0x7f000001394f7827 */ /* 0x000fe200078e0026 */
[----:B------:R-:W-:Y:S02]  /*34a10*/  @P2 IADD3 R72, PT, PT, R72, -0x7f000001, RZ ;  /* 0x80ffffff48482810 */ /* 0x000fe40007ffe0ff */
[----:B------:R-:W-:Y:S01]  /*34a20*/  IADD3 R39, PT, PT, R149, -R167, RZ ;  /* 0x800000a795277210 */ /* 0x000fe20007ffe0ff */
[----:B------:R-:W-:Y:S01]  /*34a30*/  ISETP.GE.U32.AND P2, PT, R80, 0x7f000001, PT ;  /* 0x7f0000015000780c */ /* 0x000fe20003f46070 */
[----:B------:R-:W-:Y:S01]  /*34a40*/  IADD3 R40, PT, PT, R50, R71, RZ ;  /* 0x0000004732287210 */ /* 0x000fe20007ffe0ff */
[----:B------:R-:W-:Y:S01]  /*34a50*/  ISETP.GE.U32.AND P6, PT, R47, 0x7f000001, PT ;  /* 0x7f0000012f00780c */ /* 0x000fe20003fc6070 */
[----:B------:R-:W-:-:S02]  /*34a60*/  @P5 IADD3 R76, PT, PT, R76, -0x7f000001, RZ ;  /* 0x80ffffff4c4c5810 */ /* 0x000fc40007ffe0ff */
[----:B------:R-:W-:Y:S02]  /*34a70*/  @!P1 IADD3 R39, PT, PT, R39, 0x7f000001, RZ ;  /* 0x7f00000127279810 */ /* 0x000fe40007ffe0ff */
[----:B------:R-:W-:Y:S01]  /*34a80*/  IADD3 R50, PT, PT, R52, R73, RZ ;  /* 0x0000004934327210 */ /* 0x000fe20007ffe0ff */
[----:B------:R-:W-:Y:S01]  /*34a90*/  ISETP.GE.U32.AND P5, PT, R40, 0x7f000001, PT ;  /* 0x7f0000012800780c */ /* 0x000fe20003fa6070 */
[----:B------:R-:W-:Y:S01]  /*34aa0*/  ISETP.GE.U32.AND P1, PT, R77, 0x7f000001, PT ;  /* 0x7f0000014d00780c */ /* 0x000fe20003f26070 */
[----:B------:R-:W-:Y:S01]  /*34ab0*/  IMAD.WIDE.U32 R32, R76, 0x5fffffa, RZ ;  /* 0x05fffffa4c207825 */ /* 0x000fe200078e00ff */
[----:B------:R-:W-:Y:S02]  /*34ac0*/  @P0 IADD3 R75, PT, PT, R75, -0x7f000001, RZ ;  /* 0x80ffffff4b4b0810 */ /* 0x000fe40007ffe0ff */
[----:B------:R-:W-:Y:S02]  /*34ad0*/  @P3 IADD3 R81, PT, PT, R81, -0x7f000001, RZ ;  /* 0x80ffffff51513810 */ /* 0x000fe40007ffe0ff */
[----:B------:R-:W-:Y:S01]  /*34ae0*/  @P4 IADD3 R56, PT, PT, R56, -0x7f000001, RZ ;  /* 0x80ffffff38384810 */ /* 0x000fe20007ffe0ff */
[----:B------:R-:W-:Y:S01]  /*34af0*/  IMAD R59, R76, 0x6, RZ ;  /* 0x000000064c3b7824 */ /* 0x000fe200078e02ff */
[----:B------:R-:W-:Y:S01]  /*34b00*/  ISETP.GE.U32.AND P3, PT, R50, 0x7f000001, PT ;  /* 0x7f0000013200780c */ /* 0x000fe20003f66070 */
[----:B------:R-:W-:Y:S01]  /*34b10*/  @P2 IADD3 R80, PT, PT, R80, -0x7f000001, RZ ;  /* 0x80ffffff50502810 */ /* 0x000fe20007ffe0ff */
[----:B------:R-:W-:Y:S01]  /*34b20*/  IMAD.WIDE.U32 R30, R78, 0x5fffffa, RZ ;  /* 0x05fffffa4e1e7825 */ /* 0x000fe200078e00ff */
[----:B------:R-:W-:-:S02]  /*34b30*/  @P6 IADD3 R47, PT, PT, R47, -0x7f000001, RZ ;  /* 0x80ffffff2f2f6810 */ /* 0x000fc40007ffe0ff */
[----:B------:R-:W-:Y:S01]  /*34b40*/  IADD3 R52, PT, PT, R56, R75, RZ ;  /* 0x0000004b38347210 */ /* 0x000fe20007ffe0ff */
[----:B------:R-:W-:Y:S01]  /*34b50*/  ISETP.GE.U32.AND P0, PT, R79, 0x7f000001, PT ;  /* 0x7f0000014f00780c */ /* 0x000fe20003f06070 */
[----:B------:R-:W-:Y:S01]  /*34b60*/  IMAD.HI.U32 R119, R59, 0x7f000001, R32 ;  /* 0x7f0000013b777827 */ /* 0x000fe200078e0020 */
[----:B------:R-:W-:-:S03]  /*34b70*/  @P5 IADD3 R40, PT, PT, R40, -0x7f000001, RZ ;  /* 0x80ffffff28285810 */ /* 0x000fc60007ffe0ff */
[----:B------:R-:W-:Y:S01]  /*34b80*/  IMAD R71, R78, 0x6, RZ ;  /* 0x000000064e477824 */ /* 0x000fe200078e02ff */
[----:B------:R-:W-:Y:S01]  /*34b90*/  IADD3 R72, PT, PT, R47, R72, RZ ;  /* 0x000000482f487210 */ /* 0x000fe20007ffe0ff */
[----:B------:R-:W-:Y:S01]  /*34ba0*/  IMAD.WIDE.U32 R32, R80, 0x5fffffa, RZ ;  /* 0x05fffffa50207825 */ /* 0x000fe200078e00ff */
[----:B------:R-:W-:Y:S01]  /*34bb0*/  @P1 IADD3 R77, PT, PT, R77, -0x7f000001, RZ ;  /* 0x80ffffff4d4d1810 */ /* 0x000fe20007ffe0ff */
[----:B------:R-:W-:Y:S01]  /*34bc0*/  ISETP.GE.U32.AND P1, PT, R119, 0x7f000001, PT ;  /* 0x7f0000017700780c */ /* 0x000fe20003f26070 */
[----:B------:R-:W-:Y:S01]  /*34bd0*/  ISETP.GE.U32.AND P4, PT, R52, 0x7f000001, PT ;  /* 0x7f0000013400780c */ /* 0x000fe20003f86070 */
[----:B------:R-:W-:-:S04]  /*34be0*/  IMAD.HI.U32 R58, R71, 0x7f000001, R30 ;  /* 0x7f000001473a7827 */ /* 0x000fc800078e001e */
[----:B------:R-:W-:Y:S01]  /*34bf0*/  IMAD R73, R80, 0x6, RZ ;  /* 0x0000000650497824 */ /* 0x000fe200078e02ff */
[----:B------:R-:W-:Y:S02]  /*34c00*/  IADD3 R71, PT, PT, R40, R81, RZ ;  /* 0x0000005128477210 */ /* 0x000fe40007ffe0ff */
[----:B------:R-:W-:Y:S01]  /*34c10*/  @P3 IADD3 R50, PT, PT, R50, -0x7f000001, RZ ;  /* 0x80ffffff32323810 */ /* 0x000fe20007ffe0ff */
[----:B------:R-:W-:Y:S01]  /*34c20*/  ISETP.GE.U32.AND P2, PT, R72, 0x7f000001, PT ;  /* 0x7f0000014800780c */ /* 0x000fe20003f46070 */
[----:B------:R-:W-:Y:S01]  /*34c30*/  IMAD.HI.U32 R73, R73, 0x7f000001, R32 ;  /* 0x7f00000149497827 */ /* 0x000fe200078e0020 */
[----:B------:R-:W-:Y:S01]  /*34c40*/  ISETP.GE.U32.AND P5, PT, R58, 0x7f000001, PT ;  /* 0x7f0000013a00780c */ /* 0x000fe20003fa6070 */
[----:B------:R-:W-:Y:S01]  /*34c50*/  @P0 IADD3 R79, PT, PT, R79, -0x7f000001, RZ ;  /* 0x80ffffff4f4f0810 */ /* 0x000fe20007ffe0ff */
[----:B------:R-:W-:Y:S01]  /*34c60*/  ISETP.GE.U32.AND P3, PT, R71, 0x7f000001, PT ;  /* 0x7f0000014700780c */ /* 0x000fe20003f66070 */
[----:B------:R-:W-:Y:S01]  /*34c70*/  IADD3 R50, PT, PT, R50, R77, RZ ;  /* 0x0000004d32327210 */ /* 0x000fe20007ffe0ff */
[----:B------:R-:W-:Y:S01]  /*34c80*/  ISETP.GE.U32.AND P0, PT, R73, 0x7f000001, PT ;  /* 0x7f0000014900780c */ /* 0x000fe20003f06070 */
[----:B------:R-:W-:-:S02]  /*34c90*/  @P1 IADD3 R119, PT, PT, R119, -0x7f000001, RZ ;  /* 0x80ffffff77771810 */ /* 0x000fc40007ffe0ff */
[----:B------:R-:W-:Y:S01]  /*34ca0*/  @P4 IADD3 R52, PT, PT, R52, -0x7f000001, RZ ;  /* 0x80ffffff34344810 */ /* 0x000fe20007ffe0ff */
[----:B------:R-:W-:Y:S01]  /*34cb0*/  IMAD.WIDE.U32 R40, R0, R41, RZ ;  /* 0x0000002900287225 */ /* 0x000fe200078e00ff */
[----:B------:R-:W-:-:S03]  /*34cc0*/  ISETP.GE.U32.AND P1, PT, R50, 0x7f000001, PT ;  /* 0x7f0000013200780c */ /* 0x000fc60003f26070 */
[----:B------:R-:W-:Y:S01]  /*34cd0*/  IMAD.WIDE.U32 R30, R70, R202, RZ ;  /* 0x000000ca461e7225 */ /* 0x000fe200078e00ff */
[----:B------:R-:W-:Y:S02]  /*34ce0*/  @P2 IADD3 R72, PT, PT, R72, -0x7f000001, RZ ;  /* 0x80ffffff48482810 */ /* 0x000fe40007ffe0ff */
[----:B------:R-:W-:Y:S02]  /*34cf0*/  @P5 IADD3 R58, PT, PT, R58, -0x7f000001, RZ ;  /* 0x80ffffff3a3a5810 */ /* 0x000fe40007ffe0ff */
[----:B------:R-:W-:Y:S01]  /*34d00*/  IADD3 R52, PT, PT, R52, R79, RZ ;  /* 0x0000004f34347210 */ /* 0x000fe20007ffe0ff */
[----:B------:R-:W-:Y:S01]  /*34d10*/  IMAD R47, R40, 0x7effffff, RZ ;  /* 0x7effffff282f7824 */ /* 0x000fe200078e02ff */
[----:B------:R-:W-:Y:S01]  /*34d20*/  ISETP.GE.U32.AND P2, PT, R150, R168, PT ;  /* 0x000000a89600720c */ /* 0x000fe20003f46070 */
[----:B------:R-:W-:Y:S01]  /*34d30*/  ISETP.GE.U32.AND P4, PT, R151, R170, PT ;  /* 0x000000aa9700720c */ /* 0x000fe20003f86070 */
[----:B------:R-:W-:Y:S01]  /*34d40*/  IMAD R57, R30, 0x7effffff, RZ ;  /* 0x7effffff1e397824 */ /* 0x000fe200078e02ff */
[----:B------:R-:W-:Y:S01]  /*34d50*/  ISETP.GE.U32.AND P5, PT, R155, R169, PT ;  /* 0x000000a99b00720c */ /* 0x000fe20003fa6070 */
[----:B------:R-:W-:Y:S01]  /*34d60*/  IMAD.HI.U32 R82, R47, 0x7f000001, R40 ;  /* 0x7f0000012f527827 */ /* 0x000fe200078e0028 */
[----:B------:R-:W-:-:S02]  /*34d70*/  @P3 IADD3 R71, PT, PT, R71, -0x7f000001, RZ ;  /* 0x80ffffff47473810 */ /* 0x000fc40007ffe0ff */
[----:B------:R-:W-:Y:S01]  /*34d80*/  @P0 IADD3 R73, PT, PT, R73, -0x7f000001, RZ ;  /* 0x80ffffff49490810 */ /* 0x000fe20007ffe0ff */
[----:B------:R-:W-:Y:S01]  /*34d90*/  ISETP.GE.U32.AND P0, PT, R52, 0x7f000001, PT ;  /* 0x7f0000013400780c */ /* 0x000fe20003f06070 */
[----:B------:R-:W-:Y:S01]  /*34da0*/  IMAD.HI.U32 R47, R57, 0x7f000001, R30 ;  /* 0x7f000001392f7827 */ /* 0x000fe200078e001e */
[----:B------:R-:W-:Y:S02]  /*34db0*/  IADD3 R33, PT, PT, R150, -R168, RZ ;  /* 0x800000a896217210 */ /* 0x000fe40007ffe0ff */
[----:B------:R-:W-:Y:S02]  /*34dc0*/  IADD3 R41, PT, PT, R151, -R170, RZ ;  /* 0x800000aa97297210 */ /* 0x000fe40007ffe0ff */
[----:B------:R-:W-:Y:S02]  /*34dd0*/  IADD3 R72, PT, PT, R72, R119, RZ ;  /* 0x0000007748487210 */ /* 0x000fe40007ffe0ff */
[----:B------:R-:W-:Y:S02]  /*34de0*/  IADD3 R71, PT, PT, R71, R58, RZ ;  /* 0x0000003a47477210 */ /* 0x000fe40007ffe0ff */
[----:B------:R-:W-:-:S02]  /*34df0*/  IADD3 R31, PT, PT, R155, -R169, RZ ;  /* 0x800000a99b1f7210 */ /* 0x000fc40007ffe0ff */
[----:B------:R-:W-:Y:S01]  /*34e00*/  @P1 IADD3 R50, PT, PT, R50, -0x7f000001, RZ ;  /* 0x80ffffff32321810 */ /* 0x000fe20007ffe0ff */
[----:B------:R-:W-:Y:S01]  /*34e10*/  ISETP.GE.U32.AND P3, PT, R156, R171, PT ;  /* 0x000000ab9c00720c */ /* 0x000fe20003f66070 */
[----:B------:R-:W-:Y:S01]  /*34e20*/  ISETP.GE.U32.AND P1, PT, R47, 0x7f000001, PT ;  /* 0x7f0000012f00780c */ /* 0x000fe20003f26070 */
[----:B------:R-:W-:Y:S02]  /*34e30*/  @!P2 IADD3 R33, PT, PT, R33, 0x7f000001, RZ ;  /* 0x7f0000012121a810 */ /* 0x000fe40007ffe0ff */
[----:B------:R-:W-:Y:S01]  /*34e40*/  @!P4 IADD3 R41, PT, PT, R41, 0x7f000001, RZ ;  /* 0x7f0000012929c810 */ /* 0x000fe20007ffe0ff */
[----:B------:R-:W-:Y:S01]  /*34e50*/  IMAD.WIDE.U32 R38, R0, R39, RZ ;  /* 0x0000002700267225 */ /* 0x000fe200078e00ff */
[----:B------:R-:W-:Y:S02]  /*34e60*/  @!P5 IADD3 R31, PT, PT, R31, 0x7f000001, RZ ;  /* 0x7f0000011f1fd810 */ /* 0x000fe40007ffe0ff */
[----:B------:R-:W-:Y:S01]  /*34e70*/  IADD3 R73, PT, PT, R50, R73, RZ ;  /* 0x0000004932497210 */ /* 0x000fe20007ffe0ff */
[----:B------:R-:W-:Y:S01]  /*34e80*/  ISETP.GE.U32.AND P2, PT, R72, 0x7f000001, PT ;  /* 0x7f0000014800780c */ /* 0x000fe20003f46070 */
[----:B------:R-:W-:Y:S01]  /*34e90*/  ISETP.GE.U32.AND P4, PT, R71, 0x7f000001, PT ;  /* 0x7f0000014700780c */ /* 0x000fe20003f86070 */
[----:B------:R-:W-:Y:S01]  /*34ea0*/  IMAD R59, R38, 0x7effffff, RZ ;  /* 0x7effffff263b7824 */ /* 0x000fe200078e02ff */
[----:B------:R-:W-:-:S02]  /*34eb0*/  IADD3 R171, PT, PT, R156, -R171, RZ ;  /* 0x800000ab9cab7210 */ /* 0x000fc40007ffe0ff */
[----:B------:R-:W-:Y:S01]  /*34ec0*/  @P0 IADD3 R52, PT, PT, R52, -0x7f000001, RZ ;  /* 0x80ffffff34340810 */ /* 0x000fe20007ffe0ff */
[----:B------:R-:W-:Y:S01]  /*34ed0*/  IMAD.WIDE.U32 R30, R0, R31, RZ ;  /* 0x0000001f001e7225 */ /* 0x000fe200078e00ff */
[----:B------:R-:W-:Y:S01]  /*34ee0*/  ISETP.GE.U32.AND P0, PT, R73, 0x7f000001, PT ;  /* 0x7f0000014900780c */ /* 0x000fe20003f06070 */
[----:B------:R-:W-:Y:S02]  /*34ef0*/  @P1 IADD3 R47, PT, PT, R47, -0x7f000001, RZ ;  /* 0x80ffffff2f2f1810 */ /* 0x000fe40007ffe0ff */
[----:B------:R-:W-:Y:S01]  /*34f00*/  @!P3 IADD3 R171, PT, PT, R171, 0x7f000001, RZ ;  /* 0x7f000001ababb810 */ /* 0x000fe20007ffe0ff */
[----:B------:R-:W-:-:S04]  /*34f10*/  IMAD.HI.U32 R59, R59, 0x7f000001, R38 ;  /* 0x7f0000013b3b7827 */ /* 0x000fc800078e0026 */
[----:B------:R-:W-:-:S04]  /*34f20*/  IMAD.WIDE.U32 R32, R0, R33, RZ ;  /* 0x0000002100207225 */ /* 0x000fc800078e00ff */
[----:B------:R-:W-:Y:S01]  /*34f30*/  IMAD R39, R30, 0x7effffff, RZ ;  /* 0x7effffff1e277824 */ /* 0x000fe200078e02ff */
[----:B------:R-:W-:Y:S01]  /*34f40*/  @P2 IADD3 R72, PT, PT, R72, -0x7f000001, RZ ;  /* 0x80ffffff48482810 */ /* 0x000fe20007ffe0ff */
[----:B------:R-:W-:Y:S01]  /*34f50*/  IMAD R57, R32, 0x7effffff, RZ ;  /* 0x7effffff20397824 */ /* 0x000fe200078e02ff */
[----:B------:R-:W-:Y:S01]  /*34f60*/  @P4 IADD3 R71, PT, PT, R71, -0x7f000001, RZ ;  /* 0x80ffffff47474810 */ /* 0x000fe20007ffe0ff */
[----:B------:R-:W-:Y:S01]  /*34f70*/  IMAD.HI.U32 R56, R39, 0x7f000001, R30 ;  /* 0x7f00000127387827 */ /* 0x000fe200078e001e */
[----:B------:R-:W-:-:S03]  /*34f80*/  IADD3 R80, PT, PT, R52, R47, RZ ;  /* 0x0000002f34507210 */ /* 0x000fc60007ffe0ff */
[----:B------:R-:W-:-:S04]  /*34f90*/  IMAD.WIDE.U32 R40, R0, R41, RZ ;  /* 0x0000002900287225 */ /* 0x000fc800078e00ff */
[----:B------:R-:W-:Y:S01]  /*34fa0*/  IMAD.WIDE.U32 R30, R0, R171, RZ ;  /* 0x000000ab001e7225 */ /* 0x000fe200078e00ff */
[----:B------:R-:W-:Y:S01]  /*34fb0*/  @P0 IADD3 R73, PT, PT, R73, -0x7f000001, RZ ;  /* 0x80ffffff49490810 */ /* 0x000fe20007ffe0ff */
[----:B------:R-:W-:Y:S02]  /*34fc0*/  ISETP.GE.U32.AND P1, PT, R80, 0x7f000001, PT ;  /* 0x7f0000015000780c */ /* 0x000fe40003f26070 */
[----:B------:R-:W-:-:S04]  /*34fd0*/  IMAD.HI.U32 R57, R57, 0x7f000001, R32 ;  /* 0x7f00000139397827 */ /* 0x000fc800078e0020 */
[----:B------:R-:W-:Y:S02]  /*34fe0*/  IMAD R77, R40, 0x7effffff, RZ ;  /* 0x7effffff284d7824 */ /* 0x000fe400078e02ff */
[----:B------:R-:W-:Y:S02]  /*34ff0*/  IMAD R75, R30, 0x7effffff, RZ ;  /* 0x7effffff1e4b7824 */ /* 0x000fe400078e02ff */
[----:B------:R-:W-:-:S04]  /*35000*/  IMAD.WIDE.U32 R38, R72, R202, RZ ;  /* 0x000000ca48267225 */ /* 0x000fc800078e00ff */
[----:B------:R-:W-:Y:S01]  /*35010*/  IMAD.WIDE.U32 R32, R71, R205, RZ ;  /* 0x000000cd47207225 */ /* 0x000fe200078e00ff */
[----:B------:R-:W-:-:S03]  /*35020*/  ISETP.GE.U32.AND P0, PT, R46, 0x7f000001, PT ;  /* 0x7f0000012e00780c */ /* 0x000fc60003f06070 */
[----:B------:R-:W-:-:S04]  /*35030*/  IMAD.HI.U32 R77, R77, 0x7f000001, R40 ;  /* 0x7f0000014d4d7827 */ /* 0x000fc800078e0028 */
[----:B------:R-:W-:Y:S02]  /*35040*/  IMAD R41, R38, 0x7effffff, RZ ;  /* 0x7effffff26297824 */ /* 0x000fe400078e02ff */
[----:B------:R-:W-:Y:S02]  /*35050*/  IMAD R47, R32, 0x7effffff, RZ ;  /* 0x7effffff202f7824 */ /* 0x000fe400078e02ff */
[----:B------:R-:W-:-:S04]  /*35060*/  IMAD.HI.U32 R75, R75, 0x7f000001, R30 ;  /* 0x7f0000014b4b7827 */ /* 0x000fc800078e001e */
[----:B------:R-:W-:-:S04]  /*35070*/  IMAD.WIDE.U32 R30, R73, R204, RZ ;  /* 0x000000cc491e7225 */ /* 0x000fc800078e00ff */
[----:B------:R-:W-:-:S04]  /*35080*/  IMAD.HI.U32 R50, R41, 0x7f000001, R38 ;  /* 0x7f00000129327827 */ /* 0x000fc800078e0026 */
[----:B------:R-:W-:-:S04]  /*35090*/  IMAD.HI.U32 R78, R47, 0x7f000001, R32 ;  /* 0x7f0000012f4e7827 */ /* 0x000fc800078e0020 */
[----:B------:R-:W-:Y:S02]  /*350a0*/  IMAD R33, R30, 0x7effffff, RZ ;  /* 0x7effffff1e217824 */ /* 0x000fe400078e02ff */
[----:B------:R-:W-:Y:S01]  /*350b0*/  IMAD.WIDE.U32 R40, R72, R203, RZ ;  /* 0x000000cb48287225 */ /* 0x000fe200078e00ff */
[----:B------:R-:W-:-:S03]  /*350c0*/  @P1 IADD3 R80, PT, PT, R80, -0x7f000001, RZ ;  /* 0x80ffffff50501810 */ /* 0x000fc60007ffe0ff */
[----:B------:R-:W-:-:S04]  /*350d0*/  IMAD.HI.U32 R120, R33, 0x7f000001, R30 ;  /* 0x7f00000121787827 */ /* 0x000fc800078e001e */
[----:B------:R-:W-:Y:S02]  /*350e0*/  IMAD R47, R40, 0x7effffff, RZ ;  /* 0x7effffff282f7824 */ /* 0x000fe400078e02ff */
[----:B------:R-:W-:-:S04]  /*350f0*/  IMAD.WIDE.U32 R38, R71, R202, RZ ;  /* 0x000000ca47267225 */ /* 0x000fc800078e00ff */
[----:B------:R-:W-:Y:S01]  /*35100*/  IMAD.WIDE.U32 R32, R73, R205, RZ ;  /* 0x000000cd49207225 */ /* 0x000fe200078e00ff */
[----:B------:R-:W-:-:S03]  /*35110*/  @P0 IADD3 R46, PT, PT, R46, -0x7f000001, RZ ;  /* 0x80ffffff2e2e0810 */ /* 0x000fc60007ffe0ff */
        /* <DEDUP_REMOVED lines=8> */
[----:B--2---:R-:W-:-:S04]  /*351a0*/  IMAD.WIDE.U32 R40, R43, R46, RZ ;  /* 0x0000002e2b287225 */ /* 0x004fc800078e00ff */
[----:B------:R-:W-:-:S04]  /*351b0*/  IMAD.HI.U32 R122, R39, 0x7f000001, R30 ;  /* 0x7f000001277a7827 */ /* 0x000fc800078e001e */
[----:B------:R-:W-:Y:S02]  /*351c0*/  IMAD R81, R32, 0x7effffff, RZ ;  /* 0x7effffff20517824 */ /* 0x000fe400078e02ff */
[----:B------:R-:W-:Y:S02]  /*351d0*/  IMAD R43, R40, 0x7effffff, RZ ;  /* 0x7effffff282b7824 */ /* 0x000fe400078e02ff */
[----:B------:R-:W-:-:S04]  /*351e0*/  IMAD.WIDE.U32 R30, R71, R203, RZ ;  /* 0x000000cb471e7225 */ /* 0x000fc800078e00ff */
[----:B------:R-:W-:-:S04]  /*351f0*/  IMAD.WIDE.U32 R38, R72, R204, RZ ;  /* 0x000000cc48267225 */ /* 0x000fc800078e00ff */
[----:B------:R-:W-:-:S04]  /*35200*/  IMAD.HI.U32 R124, R81, 0x7f000001, R32 ;  /* 0x7f000001517c7827 */ /* 0x000fc800078e0020 */
[----:B------:R-:W-:-:S04]  /*35210*/  IMAD.HI.U32 R119, R43, 0x7f000001, R40 ;  /* 0x7f0000012b777827 */ /* 0x000fc800078e0028 */
[----:B------:R-:W-:Y:S01]  /*35220*/  IMAD R81, R30, 0x7effffff, RZ ;  /* 0x7effffff1e517824 */ /* 0x000fe200078e02ff */
[----:B------:R-:W-:Y:S01]  /*35230*/  ISETP.GE.U32.AND P0, PT, R119, 0x7f000001, PT ;  /* 0x7f0000017700780c */ /* 0x000fe20003f06070 */
[----:B------:R-:W-:Y:S02]  /*35240*/  IMAD R47, R38, 0x7effffff, RZ ;  /* 0x7effffff262f7824 */ /* 0x000fe400078e02ff */
[----:B------:R-:W-:-:S04]  /*35250*/  IMAD.WIDE.U32 R32, R73, R202, RZ ;  /* 0x000000ca49207225 */ /* 0x000fc800078e00ff */
        /* <DEDUP_REMOVED lines=8> */
[----:B------:R-:W-:Y:S01]  /*352e0*/  IMAD.WIDE.U32 R32, R71, R204, RZ ;  /* 0x000000cc47207225 */ /* 0x000fe200078e00ff */
[----:B------:R-:W-:-:S03]  /*352f0*/  @P0 IADD3 R119, PT, PT, R119, -0x7f000001, RZ ;  /* 0x80ffffff77770810 */ /* 0x000fc60007ffe0ff */
[----:B------:R-:W-:Y:S02]  /*35300*/  IMAD.HI.U32 R126, R47, 0x7f000001, R30 ;  /* 0x7f0000012f7e7827 */ /* 0x000fe400078e001e */
[----:B------:R-:W2:Y:S02]  /*35310*/  LD.E R47, desc[UR12][R48.64+0x7b4] ;  /* 0x0007b40c302f7980 */ /* 0x000ea4000c101900 */
[----:B------:R-:W-:-:S04]  /*35320*/  IMAD.HI.U32 R40, R43, 0x7f000001, R38 ;  /* 0x7f0000012b287827 */ /* 0x000fc800078e0026 */
[----:B------:R-:W-:-:S04]  /*35330*/  IMAD R43, R32, 0x7effffff, RZ ;  /* 0x7effffff202b7824 */ /* 0x000fc800078e02ff */
[----:B------:R-:W-:Y:S01]  /*35340*/  IMAD.HI.U32 R121, R43, 0x7f000001, R32 ;  /* 0x7f0000012b797827 */ /* 0x000fe200078e0020 */
[----:B---3--:R-:W-:-:S03]  /*35350*/  IADD3 R32, PT, PT, R119, R42, RZ ;  /* 0x0000002a77207210 */ /* 0x008fc60007ffe0ff */
[----:B------:R-:W-:Y:S02]  /*35360*/  IMAD.WIDE.U32 R38, R80, R202, RZ ;  /* 0x000000ca50267225 */ /* 0x000fe400078e00ff */
[----:B------:R-:W-:Y:S02]  /*35370*/  ISETP.GE.U32.AND P2, PT, R32, 0x7f000001, PT ;  /* 0x7f0000012000780c */ /* 0x000fe40003f46070 */
[----:B------:R-:W-:-:S04]  /*35380*/  IMAD R43, R38, 0x7effffff, RZ ;  /* 0x7effffff262b7824 */ /* 0x000fc800078e02ff */
[----:B------:R-:W-:Y:S02]  /*35390*/  IMAD.HI.U32 R119, R43, 0x7f000001, R38 ;  /* 0x7f0000012b777827 */ /* 0x000fe400078e0026 */
[----:B------:R-:W3:Y:S04]  /*353a0*/  LD.E R43, desc[UR12][R48.64+0x7b8] ;  /* 0x0007b80c302b7980 */ /* 0x000ee8000c101900 */
[----:B------:R0:W4:Y:S04]  /*353b0*/  LD.E R48, desc[UR12][R48.64+0x7bc] ;  /* 0x0007bc0c30307980 */ /* 0x000128000c101900 */
[----:B------:R1:W-:Y:S02]  /*353c0*/  STL [R1+0x110], R32 ;  /* 0x0001102001007387 */ /* 0x0003e40000100800 */
[----:B-1----:R-:W-:-:S05]  /*353d0*/  @P2 IADD3 R32, PT, PT, R32, -0x7f000001, RZ ;  /* 0x80ffffff20202810 */ /* 0x002fca0007ffe0ff */
[----:B------:R1:W-:Y:S04]  /*353e0*/  STL [R1+0x110], R32 ;  /* 0x0001102001007387 */ /* 0x0003e80000100800 */
[----:B------:R-:W2:Y:S01]  /*353f0*/  LDL R42, [R1+0x114] ;  /* 0x00011400012a7983 */ /* 0x000ea20000100800 */
[----:B------:R-:W-:Y:S01]  /*35400*/  ISETP.GE.U32.AND P1, PT, R78, 0x7f000001, PT ;  /* 0x7f0000014e00780c */ /* 0x000fe20003f26070 */
[----:B------:R-:W-:Y:S01]  /*35410*/  ISETP.GE.U32.AND P4, PT, R120, 0x7f000001, PT ;  /* 0x7f0000017800780c */ /* 0x000fe20003f86070 */
[----:B------:R-:W-:Y:S01]  /*35420*/  ISETP.GE.U32.AND P3, PT, R52, 0x7f000001, PT ;  /* 0x7f0000013400780c */ /* 0x000fe20003f66070 */
[----:B------:R-:W-:Y:S01]  /*35430*/  ISETP.GE.U32.AND P5, PT, R58, 0x7f000001, PT ;  /* 0x7f0000013a00780c */ /* 0x000fe20003fa6070 */
[----:B------:R-:W-:Y:S01]  /*35440*/  IMAD.WIDE.U32 R30, R73, R203, RZ ;  /* 0x000000cb491e7225 */ /* 0x000fe200078e00ff */
[----:B------:R-:W-:-:S03]  /*35450*/  ISETP.GE.U32.AND P0, PT, R40, 0x7f000001, PT ;  /* 0x7f0000012800780c */ /* 0x000fc60003f06070 */
[----:B------:R-:W-:-:S05]  /*35460*/  IMAD R81, R30, 0x7effffff, RZ ;  /* 0x7effffff1e517824 */ /* 0x000fca00078e02ff */
[----:B------:R-:W-:Y:S02]  /*35470*/  @P1 IADD3 R78, PT, PT, R78, -0x7f000001, RZ ;  /* 0x80ffffff4e4e1810 */ /* 0x000fe40007ffe0ff */
[----:B------:R-:W-:Y:S01]  /*35480*/  @P4 IADD3 R120, PT, PT, R120, -0x7f000001, RZ ;  /* 0x80ffffff78784810 */ /* 0x000fe20007ffe0ff */
[----:B------:R-:W-:Y:S01]  /*35490*/  ISETP.GE.U32.AND P4, PT, R76, 0x7f000001, PT ;  /* 0x7f0000014c00780c */ /* 0x000fe20003f86070 */
[----:B------:R-:W-:Y:S01]  /*354a0*/  @P3 IADD3 R52, PT, PT, R52, -0x7f000001, RZ ;  /* 0x80ffffff34343810 */ /* 0x000fe20007ffe0ff */
[----:B------:R-:W-:Y:S01]  /*354b0*/  IMAD.HI.U32 R123, R81, 0x7f000001, R30 ;  /* 0x7f000001517b7827 */ /* 0x000fe200078e001e */
[----:B------:R-:W-:Y:S01]  /*354c0*/  @P5 IADD3 R58, PT, PT, R58, -0x7f000001, RZ ;  /* 0x80ffffff3a3a5810 */ /* 0x000fe20007ffe0ff */
[----:B------:R-:W-:Y:S02]  /*354d0*/  ISETP.GE.U32.AND P1, PT, R79, 0x7f000001, PT ;  /* 0x7f0000014f00780c */ /* 0x000fe40003f26070 */
[----:B------:R-:W-:Y:S01]  /*354e0*/  IMAD.WIDE.U32 R30, R78, 0x5fffffa, RZ ;  /* 0x05fffffa4e1e7825 */ /* 0x000fe200078e00ff */
[----:B------:R-:W-:Y:S01]  /*354f0*/  ISETP.GE.U32.AND P5, PT, R52, 0x7f000001, PT ;  /* 0x7f0000013400780c */ /* 0x000fe20003fa6070 */
[----:B------:R-:W-:-:S02]  /*35500*/  ISETP.GE.U32.AND P3, PT, R50, 0x7f000001, PT ;  /* 0x7f0000013200780c */ /* 0x000fc40003f66070 */
[----:B------:R-:W-:Y:S01]  /*35510*/  IMAD R33, R78, 0x6, RZ ;  /* 0x000000064e217824 */ /* 0x000fe200078e02ff */
[----:B------:R-:W-:Y:S01]  /*35520*/  ISETP.GE.U32.AND P2, PT, R58, 0x7f000001, PT ;  /* 0x7f0000013a00780c */ /* 0x000fe20003f46070 */
[----:B------:R-:W-:Y:S02]  /*35530*/  @P0 IADD3 R40, PT, PT, R40, -0x7f000001, RZ ;  /* 0x80ffffff28280810 */ /* 0x000fe40007ffe0ff */
[----:B------:R-:W-:Y:S01]  /*35540*/  IMAD.HI.U32 R81, R33, 0x7f000001, R30 ;  /* 0x7f00000121517827 */ /* 0x000fe200078e001e */
[----:B------:R-:W-:-:S03]  /*35550*/  @P4 IADD3 R76, PT, PT, R76, -0x7f000001, RZ ;  /* 0x80ffffff4c4c4810 */ /* 0x000fc60007ffe0ff */
[----:B------:R-:W-:Y:S01]  /*35560*/  IMAD.WIDE.U32 R30, R120, 0x5fffffa, RZ ;  /* 0x05fffffa781e7825 */ /* 0x000fe200078e00ff */
[----:B------:R-:W-:Y:S01]  /*35570*/  ISETP.GE.U32.AND P4, PT, R124, 0x7f000001, PT ;  /* 0x7f0000017c00780c */ /* 0x000fe20003f86070 */
[----:B------:R-:W-:Y:S02]  /*35580*/  ISETP.GE.U32.AND P6, PT, R41, 0x7f000001, PT ;  /* 0x7f0000012900780c */ /* 0x000fe40003fc6070 */
[----:B------:R-:W-:Y:S01]  /*35590*/  IMAD R33, R120, 0x6, RZ ;  /* 0x0000000678217824 */ /* 0x000fe200078e02ff */
[----:B------:R-:W-:Y:S01]  /*355a0*/  ISETP.GE.U32.AND P0, PT, R40, 0x7f000001, PT ;  /* 0x7f0000012800780c */ /* 0x000fe20003f06070 */
[----:B------:R-:W-:Y:S02]  /*355b0*/  @P1 IADD3 R79, PT, PT, R79, -0x7f000001, RZ ;  /* 0x80ffffff4f4f1810 */ /* 0x000fe40007ffe0ff */
[----:B------:R-:W-:Y:S01]  /*355c0*/  IMAD.HI.U32 R38, R33, 0x7f000001, R30 ;  /* 0x7f00000121267827 */ /* 0x000fe200078e001e */
[----:B------:R-:W-:Y:S02]  /*355d0*/  @P5 IADD3 R52, PT, PT, R52, -0x7f000001, RZ ;  /* 0x80ffffff34345810 */ /* 0x000fe40007ffe0ff */
[----:B------:R-:W-:Y:S01]  /*355e0*/  @P3 IADD3 R50, PT, PT, R50, -0x7f000001, RZ ;  /* 0x80ffffff32323810 */ /* 0x000fe20007ffe0ff */
[----:B------:R-:W-:Y:S01]  /*355f0*/  IMAD.WIDE.U32 R30, R76, 0x5fffffa, RZ ;  /* 0x05fffffa4c1e7825 */ /* 0x000fe200078e00ff */
[----:B------:R-:W-:-:S03]  /*35600*/  ISETP.GE.U32.AND P1, PT, R121, 0x7f000001, PT ;  /* 0x7f0000017900780c */ /* 0x000fc60003f26070 */
[----:B------:R-:W-:Y:S01]  /*35610*/  IMAD R33, R76, 0x6, RZ ;  /* 0x000000064c217824 */ /* 0x000fe200078e02ff */
[----:B------:R-:W-:Y:S02]  /*35620*/  @P2 IADD3 R58, PT, PT, R58, -0x7f000001, RZ ;  /* 0x80ffffff3a3a2810 */ /* 0x000fe40007ffe0ff */
[----:B-1----:R-:W-:Y:S01]  /*35630*/  IADD3 R32, PT, PT, R52, R79, RZ ;  /* 0x0000004f34207210 */ /* 0x002fe20007ffe0ff */
[----:B------:R-:W-:Y:S01]  /*35640*/  ISETP.GE.U32.AND P2, PT, R50, 0x7f000001, PT ;  /* 0x7f0000013200780c */ /* 0x000fe20003f46070 */
[----:B------:R-:W-:Y:S01]  /*35650*/  IMAD.HI.U32 R33, R33, 0x7f000001, R30 ;  /* 0x7f00000121217827 */ /* 0x000fe200078e001e */
[----:B------:R-:W-:Y:S02]  /*35660*/  @P4 IADD3 R124, PT, PT, R124, -0x7f000001, RZ ;  /* 0x80ffffff7c7c4810 */ /* 0x000fe40007ffe0ff */
[----:B------:R-:W-:Y:S01]  /*35670*/  @P6 IADD3 R41, PT, PT, R41, -0x7f000001, RZ ;  /* 0x80ffffff29296810 */ /* 0x000fe20007ffe0ff */
[----:B------:R-:W-:Y:S01]  /*35680*/  ISETP.GE.U32.AND P4, PT, R126, 0x7f000001, PT ;  /* 0x7f0000017e00780c */ /* 0x000fe20003f86070 */
[----:B------:R-:W-:Y:S01]  /*35690*/  @P0 IADD3 R40, PT, PT, R40, -0x7f000001, RZ ;  /* 0x80ffffff28280810 */ /* 0x000fe20007ffe0ff */
[----:B------:R-:W-:Y:S01]  /*356a0*/  ISETP.GE.U32.AND P6, PT, R33, 0x7f000001, PT ;  /* 0x7f0000012100780c */ /* 0x000fe20003fc6070 */
[----:B------:R-:W-:Y:S01]  /*356b0*/  ISETP.GE.U32.AND P0, PT, R32, 0x7f000001, PT ;  /* 0x7f0000012000780c */ /* 0x000fe20003f06070 */
[----:B------:R-:W-:-:S02]  /*356c0*/  @P1 IADD3 R121, PT, PT, R121, -0x7f000001, RZ ;  /* 0x80ffffff79791810 */ /* 0x000fc40007ffe0ff */
[----:B------:R-:W-:Y:S01]  /*356d0*/  IADD3 R41, PT, PT, R58, R41, RZ ;  /* 0x000000293a297210 */ /* 0x000fe20007ffe0ff */
[----:B------:R-:W-:Y:S01]  /*356e0*/  ISETP.GE.U32.AND P1, PT, R81, 0x7f000001, PT ;  /* 0x7f0000015100780c */ /* 0x000fe20003f26070 */
[----:B------:R-:W-:Y:S01]  /*356f0*/  ISETP.GE.U32.AND P3, PT, R84, 0x7f000001, PT ;  /* 0x7f0000015400780c */ /* 0x000fe20003f66070 */
[----:B------:R-:W-:Y:S02]  /*35700*/  @P2 IADD3 R50, PT, PT, R50, -0x7f000001, RZ ;  /* 0x80ffffff32322810 */ /* 0x000fe40007ffe0ff */
[----:B------:R-:W-:Y:S01]  /*35710*/  IADD3 R40, PT, PT, R40, R121, RZ ;  /* 0x0000007928287210 */ /* 0x000fe20007ffe0ff */
[----:B------:R-:W-:Y:S01]  /*35720*/  ISETP.GE.U32.AND P2, PT, R123, 0x7f000001, PT ;  /* 0x7f0000017b00780c */ /* 0x000fe20003f46070 */
[----:B------:R-:W-:Y:S01]  /*35730*/  IMAD.WIDE.U32 R30, R124, 0x5fffffa, RZ ;  /* 0x05fffffa7c1e7825 */ /* 0x000fe200078e00ff */
[----:B------:R-:W-:Y:S01]  /*35740*/  ISETP.GE.U32.AND P5, PT, R41, 0x7f000001, PT ;  /* 0x7f0000012900780c */ /* 0x000fe20003fa6070 */
[----:B------:R-:W-:Y:S02]  /*35750*/  @P4 IADD3 R126, PT, PT, R126, -0x7f000001, RZ ;  /* 0x80ffffff7e7e4810 */ /* 0x000fe40007ffe0ff */
[----:B------:R-:W-:Y:S01]  /*35760*/  @P6 IADD3 R33, PT, PT, R33, -0x7f000001, RZ ;  /* 0x80ffffff21216810 */ /* 0x000fe20007ffe0ff */
[----:B------:R-:W-:Y:S01]  /*35770*/  IMAD R39, R124, 0x6, RZ ;  /* 0x000000067c277824 */ /* 0x000fe200078e02ff */
[----:B------:R-:W-:Y:S01]  /*35780*/  @P0 IADD3 R32, PT, PT, R32, -0x7f000001, RZ ;  /* 0x80ffffff20200810 */ /* 0x000fe20007ffe0ff */
[----:B------:R-:W-:-:S02]  /*35790*/  ISETP.GE.U32.AND P4, PT, R40, 0x7f000001, PT ;  /* 0x7f0000012800780c */ /* 0x000fc40003f86070 */
[----:B------:R-:W-:Y:S01]  /*357a0*/  IMAD.HI.U32 R125, R39, 0x7f000001, R30 ;  /* 0x7f000001277d7827 */ /* 0x000fe200078e001e */
[----:B------:R-:W-:Y:S02]  /*357b0*/  @P1 IADD3 R81, PT, PT, R81, -0x7f000001, RZ ;  /* 0x80ffffff51511810 */ /* 0x000fe40007ffe0ff */
[----:B------:R-:W-:Y:S01]  /*357c0*/  IADD3 R78, PT, PT, R32, R33, RZ ;  /* 0x00000021204e7210 */ /* 0x000fe20007ffe0ff */
[----:B------:R-:W-:Y:S01]  /*357d0*/  IMAD.WIDE.U32 R30, R126, 0x5fffffa, RZ ;  /* 0x05fffffa7e1e7825 */ /* 0x000fe200078e00ff */
[----:B------:R-:W-:-:S03]  /*357e0*/  @P3 IADD3 R84, PT, PT, R84, -0x7f000001, RZ ;  /* 0x80ffffff54543810 */ /* 0x000fc60007ffe0ff */
[----:B------:R-:W-:Y:S01]  /*357f0*/  IMAD R39, R126, 0x6, RZ ;  /* 0x000000067e277824 */ /* 0x000fe200078e02ff */
[----:B------:R-:W-:Y:S01]  /*35800*/  @P2 IADD3 R123, PT, PT, R123, -0x7f000001, RZ ;  /* 0x80ffffff7b7b2810 */ /* 0x000fe20007ffe0ff */
[----:B------:R-:W-:Y:S01]  /*35810*/  ISETP.GE.U32.AND P3, PT, R122, 0x7f000001, PT ;  /* 0x7f0000017a00780c */ /* 0x000fe20003f66070 */
[----:B------:R-:W-:Y:S01]  /*35820*/  @P5 IADD3 R41, PT, PT, R41, -0x7f000001, RZ ;  /* 0x80ffffff29295810 */ /* 0x000fe20007ffe0ff */
[----:B------:R-:W-:Y:S01]  /*35830*/  IMAD.HI.U32 R52, R39, 0x7f000001, R30 ;  /* 0x7f00000127347827 */ /* 0x000fe200078e001e */
[----:B------:R-:W-:Y:S01]  /*35840*/  ISETP.GE.U32.AND P0, PT, R125, 0x7f000001, PT ;  /* 0x7f0000017d00780c */ /* 0x000fe20003f06070 */
[----:B------:R-:W-:Y:S01]  /*35850*/  ISETP.GE.U32.AND P2, PT, R78, 0x7f000001, PT ;  /* 0x7f0000014e00780c */ /* 0x000fe20003f46070 */
[----:B------:R-:W-:Y:S02]  /*35860*/  IADD3 R39, PT, PT, R50, R81, RZ ;  /* 0x0000005132277210 */ /* 0x000fe40007ffe0ff */
[----:B------:R-:W-:Y:S02]  /*35870*/  @P4 IADD3 R40, PT, PT, R40, -0x7f000001, RZ ;  /* 0x80ffffff28284810 */ /* 0x000fe40007ffe0ff */
[----:B------:R-:W-:Y:S01]  /*35880*/  IADD3 R41, PT, PT, R41, R84, RZ ;  /* 0x0000005429297210 */ /* 0x000fe20007ffe0ff */
[----:B------:R-:W-:Y:S01]  /*35890*/  ISETP.GE.U32.AND P1, PT, R38, 0x7f000001, PT ;  /* 0x7f0000012600780c */ /* 0x000fe20003f26070 */
[----:B------:R-:W-:Y:S01]  /*358a0*/  ISETP.GE.U32.AND P5, PT, R39, 0x7f000001, PT ;  /* 0x7f0000012700780c */ /* 0x000fe20003fa6070 */
[----:B------:R-:W-:Y:S01]  /*358b0*/  IMAD.WIDE.U32 R30, R202, R85, RZ ;  /* 0x00000055ca1e7225 */ /* 0x000fe200078e00ff */
[----:B------:R-:W-:Y:S01]  /*358c0*/  IADD3 R40, PT, PT, R40, R123, RZ ;  /* 0x0000007b28287210 */ /* 0x000fe20007ffe0ff */
[----:B------:R-:W-:Y:S01]  /*358d0*/  ISETP.GE.U32.AND P6, PT, R52, 0x7f000001, PT ;  /* 0x7f0000013400780c */ /* 0x000fe20003fc6070 */
[----:B------:R-:W-:Y:S01]  /*358e0*/  ISETP.GE.U32.AND P4, PT, R41, 0x7f000001, PT ;  /* 0x7f0000012900780c */ /* 0x000fe20003f86070 */
[----:B0-----:R-:W-:Y:S01]  /*358f0*/  IMAD R49, R30, 0x7effffff, RZ ;  /* 0x7effffff1e317824 */ /* 0x001fe200078e02ff */
[----:B------:R-:W-:-:S02]  /*35900*/  @P3 IADD3 R122, PT, PT, R122, -0x7f000001, RZ ;  /* 0x80ffffff7a7a3810 */ /* 0x000fc40007ffe0ff */
[----:B------:R-:W-:Y:S02]  /*35910*/  @P0 IADD3 R125, PT, PT, R125, -0x7f000001, RZ ;  /* 0x80ffffff7d7d0810 */ /* 0x000fe40007ffe0ff */
[----:B------:R-:W-:Y:S01]  /*35920*/  @P2 IADD3 R78, PT, PT, R78, -0x7f000001, RZ ;  /* 0x80ffffff4e4e2810 */ /* 0x000fe20007ffe0ff */
[----:B------:R-:W-:Y:S01]  /*35930*/  ISETP.GE.U32.AND P3, PT, R119, 0x7f000001, PT ;  /* 0x7f0000017700780c */ /* 0x000fe20003f66070 */
[----:B------:R-:W-:Y:S01]  /*35940*/  ISETP.GE.U32.AND P0, PT, R40, 0x7f000001, PT ;  /* 0x7f0000012800780c */ /* 0x000fe20003f06070 */
[----:B------:R-:W-:Y:S01]  /*35950*/  IMAD.HI.U32 R58, R49, 0x7f000001, R30 ;  /* 0x7f000001313a7827 */ /* 0x000fe200078e001e */
[----:B------:R-:W-:Y:S02]  /*35960*/  @P1 IADD3 R38, PT, PT, R38, -0x7f000001, RZ ;  /* 0x80ffffff26261810 */ /* 0x000fe40007ffe0ff */
[----:B------:R-:W-:Y:S02]  /*35970*/  IADD3 R78, PT, PT, R78, R125, RZ ;  /* 0x0000007d4e4e7210 */ /* 0x000fe40007ffe0ff */
[----:B------:R-:W-:Y:S01]  /*35980*/  @P5 IADD3 R39, PT, PT, R39, -0x7f000001, RZ ;  /* 0x80ffffff27275810 */ /* 0x000fe20007ffe0ff */
[----:B------:R-:W-:-:S04]  /*35990*/  IMAD.WIDE.U32 R30, R122, 0x5fffffa, RZ ;  /* 0x05fffffa7a1e7825 */ /* 0x000fc800078e00ff */
[----:B------:R-:W-:Y:S01]  /*359a0*/  IMAD.WIDE.U32 R32, R203, R85, RZ ;  /* 0x00000055cb207225 */ /* 0x000fe200078e00ff */
[----:B------:R-:W-:-:S03]  /*359b0*/  @P6 IADD3 R52, PT, PT, R52, -0x7f000001, RZ ;  /* 0x80ffffff34346810 */ /* 0x000fc60007ffe0ff */
[----:B------:R-:W-:Y:S01]  /*359c0*/  IMAD R49, R122, 0x6, RZ ;  /* 0x000000067a317824 */ /* 0x000fe200078e02ff */
[----:B------:R-:W-:Y:S01]  /*359d0*/  @P4 IADD3 R41, PT, PT, R41, -0x7f000001, RZ ;  /* 0x80ffffff29294810 */ /* 0x000fe20007ffe0ff */
[----:B------:R-:W-:Y:S01]  /*359e0*/  IMAD R79, R32, 0x7effffff, RZ ;  /* 0x7effffff204f7824 */ /* 0x000fe200078e02ff */
[----:B------:R-:W-:Y:S01]  /*359f0*/  ISETP.GE.U32.AND P1, PT, R78, 0x7f000001, PT ;  /* 0x7f0000014e00780c */ /* 0x000fe20003f26070 */
[----:B------:R-:W-:Y:S01]  /*35a00*/  IMAD.HI.U32 R50, R49, 0x7f000001, R30 ;  /* 0x7f00000131327827 */ /* 0x000fe200078e001e */
[----:B------:R-:W-:Y:S02]  /*35a10*/  IADD3 R127, PT, PT, R39, R38, RZ ;  /* 0x00000026277f7210 */ /* 0x000fe40007ffe0ff */
[----:B------:R-:W-:Y:S02]  /*35a20*/  @P3 IADD3 R119, PT, PT, R119, -0x7f000001, RZ ;  /* 0x80ffffff77773810 */ /* 0x000fe40007ffe0ff */
[----:B------:R-:W-:Y:S01]  /*35a30*/  @P0 IADD3 R40, PT, PT, R40, -0x7f000001, RZ ;  /* 0x80ffffff28280810 */ /* 0x000fe20007ffe0ff */
[----:B------:R-:W-:Y:S01]  /*35a40*/  IMAD.HI.U32 R76, R79, 0x7f000001, R32 ;  /* 0x7f0000014f4c7827 */ /* 0x000fe200078e0020 */
[----:B------:R-:W-:Y:S01]  /*35a50*/  IADD3 R79, PT, PT, R41, R52, RZ ;  /* 0x00000034294f7210 */ /* 0x000fe20007ffe0ff */
[----:B------:R-:W-:Y:S01]  /*35a60*/  ISETP.GE.U32.AND P2, PT, R50, 0x7f000001, PT ;  /* 0x7f0000013200780c */ /* 0x000fe20003f46070 */
[----:B------:R-:W-:Y:S01]  /*35a70*/  ISETP.GE.U32.AND P0, PT, R127, 0x7f000001, PT ;  /* 0x7f0000017f00780c */ /* 0x000fe20003f06070 */
[----:B------:R-:W-:Y:S01]  /*35a80*/  IMAD.WIDE.U32 R38, R204, R85, RZ ;  /* 0x00000055cc267225 */ /* 0x000fe200078e00ff */
[----:B------:R-:W-:Y:S01]  /*35a90*/  IADD3 R123, PT, PT, R40, R119, RZ ;  /* 0x00000077287b7210 */ /* 0x000fe20007ffe0ff */
[----:B------:R-:W-:-:S02]  /*35aa0*/  ISETP.GE.U32.AND P3, PT, R79, 0x7f000001, PT ;  /* 0x7f0000014f00780c */ /* 0x000fc40003f66070 */
[----:B------:R-:W-:Y:S01]  /*35ab0*/  IMAD.WIDE.U32 R32, R205, R85, RZ ;  /* 0x00000055cd207225 */ /* 0x000fe200078e00ff */
[----:B------:R-:W-:Y:S01]  /*35ac0*/  @P1 IADD3 R78, PT, PT, R78, -0x7f000001, RZ ;  /* 0x80ffffff4e4e1810 */ /* 0x000fe20007ffe0ff */
[----:B------:R-:W-:Y:S02]  /*35ad0*/  ISETP.GE.U32.AND P1, PT, R123, 0x7f000001, PT ;  /* 0x7f0000017b00780c */ /* 0x000fe40003f26070 */
[----:B------:R-:W-:Y:S02]  /*35ae0*/  IMAD R121, R38, 0x7effffff, RZ ;  /* 0x7effffff26797824 */ /* 0x000fe400078e02ff */
[----:B------:R-:W-:Y:S02]  /*35af0*/  IMAD R119, R32, 0x7effffff, RZ ;  /* 0x7effffff20777824 */ /* 0x000fe400078e02ff */
[----:B------:R-:W-:Y:S01]  /*35b00*/  IMAD.WIDE.U32 R30, R26, R86, RZ ;  /* 0x000000561a1e7225 */ /* 0x000fe200078e00ff */
[----:B------:R-:W-:Y:S02]  /*35b10*/  @P2 IADD3 R50, PT, PT, R50, -0x7f000001, RZ ;  /* 0x80ffffff32322810 */ /* 0x000fe40007ffe0ff */
[----:B------:R-:W-:Y:S01]  /*35b20*/  @P0 IADD3 R127, PT, PT, R127, -0x7f000001, RZ ;  /* 0x80ffffff7f7f0810 */ /* 0x000fe20007ffe0ff */
[----:B------:R-:W-:-:S04]  /*35b30*/  IMAD.HI.U32 R121, R121, 0x7f000001, R38 ;  /* 0x7f00000179797827 */ /* 0x000fc800078e0026 */
[----:B------:R-:W-:-:S04]  /*35b40*/  IMAD.HI.U32 R119, R119, 0x7f000001, R32 ;  /* 0x7f00000177777827 */ /* 0x000fc800078e0020 */
[----:B------:R-:W-:Y:S02]  /*35b50*/  IMAD R33, R30, 0x7effffff, RZ ;  /* 0x7effffff1e217824 */ /* 0x000fe400078e02ff */
[----:B------:R-:W-:Y:S01]  /*35b60*/  IMAD.WIDE.U32 R38, R78, R205, RZ ;  /* 0x000000cd4e267225 */ /* 0x000fe200078e00ff */
[----:B------:R-:W-:Y:S02]  /*35b70*/  @P3 IADD3 R79, PT, PT, R79, -0x7f000001, RZ ;  /* 0x80ffffff4f4f3810 */ /* 0x000fe40007ffe0ff */
[----:B------:R-:W-:Y:S01]  /*35b80*/  IADD3 R127, PT, PT, R127, R50, RZ ;  /* 0x000000327f7f7210 */ /* 0x000fe20007ffe0ff */
[----:B------:R-:W-:-:S04]  /*35b90*/  IMAD.HI.U32 R122, R33, 0x7f000001, R30 ;  /* 0x7f000001217a7827 */ /* 0x000fc800078e001e */
[----:B------:R-:W-:Y:S02]  /*35ba0*/  IMAD R41, R38, 0x7effffff, RZ ;  /* 0x7effffff26297824 */ /* 0x000fe400078e02ff */
[----:B------:R-:W-:Y:S01]  /*35bb0*/  IMAD.WIDE.U32 R32, R78, R202, RZ ;  /* 0x000000ca4e207225 */ /* 0x000fe200078e00ff */
[----:B------:R-:W-:-:S03]  /*35bc0*/  @P1 IADD3 R123, PT, PT, R123, -0x7f000001, RZ ;  /* 0x80ffffff7b7b1810 */ /* 0x000fc60007ffe0ff */
[----:B------:R-:W-:Y:S01]  /*35bd0*/  IMAD.HI.U32 R50, R41, 0x7f000001, R38 ;  /* 0x7f00000129327827 */ /* 0x000fe200078e0026 */
[----:B------:R-:W-:-:S03]  /*35be0*/  ISETP.GE.U32.AND P0, PT, R127, 0x7f000001, PT ;  /* 0x7f0000017f00780c */ /* 0x000fc60003f06070 */
        /* <DEDUP_REMOVED lines=10> */
[----:B------:R-:W-:Y:S01]  /*35c90*/  IMAD.WIDE.U32 R40, R78, R203, RZ ;  /* 0x000000cb4e287225 */ /* 0x000fe200078e00ff */
[----:B------:R-:W-:-:S03]  /*35ca0*/  @P0 IADD3 R127, PT, PT, R127, -0x7f000001, RZ ;  /* 0x80ffffff7f7f0810 */ /* 0x000fc60007ffe0ff */
[----:B------:R-:W-:-:S04]  /*35cb0*/  IMAD.HI.U32 R84, R49, 0x7f000001, R30 ;  /* 0x7f00000131547827 */ /* 0x000fc800078e001e */
[----:B------:R-:W-:-:S04]  /*35cc0*/  IMAD.HI.U32 R126, R81, 0x7f000001, R32 ;  /* 0x7f000001517e7827 */ /* 0x000fc800078e0020 */
[----:B------:R-:W-:-:S04]  /*35cd0*/  IMAD.WIDE.U32 R30, R123, R204, RZ ;  /* 0x000000cc7b1e7225 */ /* 0x000fc800078e00ff */
[----:B------:R-:W-:Y:S02]  /*35ce0*/  IMAD R33, R38, 0x7effffff, RZ ;  /* 0x7effffff26217824 */ /* 0x000fe400078e02ff */
[----:B------:R-:W-:Y:S01]  /*35cf0*/  IMAD R49, R40, 0x7effffff, RZ ;  /* 0x7effffff28317824 */ /* 0x000fe200078e02ff */
[----:B------:R-:W-:Y:S01]  /*35d00*/  ISETP.GE.U32.AND P0, PT, R50, 0x7f000001, PT ;  /* 0x7f0000013200780c */ /* 0x000fe20003f06070 */
[----:B------:R-:W-:Y:S02]  /*35d10*/  IMAD R85, R30, 0x7effffff, RZ ;  /* 0x7effffff1e557824 */ /* 0x000fe400078e02ff */
[----:B------:R-:W-:-:S04]  /*35d20*/  IMAD.HI.U32 R131, R33, 0x7f000001, R38 ;  /* 0x7f00000121837827 */ /* 0x000fc800078e0026 */
[----:B------:R-:W-:-:S04]  /*35d30*/  IMAD.HI.U32 R52, R49, 0x7f000001, R40 ;  /* 0x7f00000131347827 */ /* 0x000fc800078e0028 */
        /* <DEDUP_REMOVED lines=9> */
[----:B------:R-:W-:Y:S01]  /*35dd0*/  IMAD.WIDE.U32 R32, R127, R204, RZ ;  /* 0x000000cc7f207225 */ /* 0x000fe200078e00ff */
[----:B------:R-:W-:-:S03]  /*35de0*/  @P0 IADD3 R50, PT, PT, R50, -0x7f000001, RZ ;  /* 0x80ffffff32320810 */ /* 0x000fc60007ffe0ff */
[----:B------:R-:W-:Y:S01]  /*35df0*/  IMAD.HI.U32 R81, R81, 0x7f000001, R38 ;  /* 0x7f00000151517827 */ /* 0x000fe200078e0026 */
[----:B------:R-:W-:-:S03]  /*35e00*/  ISETP.GE.U32.AND P3, PT, R84, 0x7f000001, PT ;  /* 0x7f0000015400780c */ /* 0x000fc60003f66070 */
[----:B------:R-:W-:Y:S01]  /*35e10*/  IMAD.WIDE.U32 R38, R127, R203, RZ ;  /* 0x000000cb7f267225 */ /* 0x000fe200078e00ff */
[----:B------:R-:W-:-:S03]  /*35e20*/  ISETP.GE.U32.AND P2, PT, R40, 0x7f000001, PT ;  /* 0x7f0000012800780c */ /* 0x000fc60003f46070 */
[----:B------:R-:W-:Y:S02]  /*35e30*/  IMAD R49, R32, 0x7effffff, RZ ;  /* 0x7effffff20317824 */ /* 0x000fe400078e02ff */
[----:B------:R-:W-:Y:S01]  /*35e40*/  IMAD R41, R38, 0x7effffff, RZ ;  /* 0x7effffff26297824 */ /* 0x000fe200078e02ff */
[----:B------:R-:W-:Y:S01]  /*35e50*/  ISETP.GE.U32.AND P5, PT, R120, 0x7f000001, PT ;  /* 0x7f0000017800780c */ /* 0x000fe20003fa6070 */
[----:B------:R-:W-:-:S04]  /*35e60*/  IMAD.HI.U32 R49, R49, 0x7f000001, R32 ;  /* 0x7f00000131317827 */ /* 0x000fc800078e0020 */
[----:B------:R-:W-:-:S04]  /*35e70*/  IMAD.WIDE.U32 R32, R50, 0x5fffffa, RZ ;  /* 0x05fffffa32207825 */ /* 0x000fc800078e00ff */
[----:B------:R-:W-:-:S04]  /*35e80*/  IMAD.HI.U32 R38, R41, 0x7f000001, R38 ;  /* 0x7f00000129267827 */ /* 0x000fc800078e0026 */
[----:B------:R-:W-:Y:S02]  /*35e90*/  IMAD R41, R50, 0x6, RZ ;  /* 0x0000000632297824 */ /* 0x000fe400078e02ff */
[----:B------:R-:W-:Y:S01]  /*35ea0*/  IMAD.WIDE.U32 R30, R123, R205, RZ ;  /* 0x000000cd7b1e7225 */ /* 0x000fe200078e00ff */
[----:B------:R-:W-:-:S03]  /*35eb0*/  ISETP.GE.U32.AND P1, PT, R38, 0x7f000001, PT ;  /* 0x7f0000012600780c */ /* 0x000fc60003f26070 */
[----:B------:R-:W-:Y:S01]  /*35ec0*/  IMAD.HI.U32 R85, R41, 0x7f000001, R32 ;  /* 0x7f00000129557827 */ /* 0x000fe200078e0020 */
[----:B------:R-:W-:Y:S02]  /*35ed0*/  @P3 IADD3 R84, PT, PT, R84, -0x7f000001, RZ ;  /* 0x80ffffff54543810 */ /* 0x000fe40007ffe0ff */
[----:B------:R-:W-:Y:S01]  /*35ee0*/  @P2 IADD3 R40, PT, PT, R40, -0x7f000001, RZ ;  /* 0x80ffffff28282810 */ /* 0x000fe20007ffe0ff */
[----:B------:R-:W-:Y:S01]  /*35ef0*/  IMAD R125, R30, 0x7effffff, RZ ;  /* 0x7effffff1e7d7824 */ /* 0x000fe200078e02ff */
[----:B------:R-:W-:Y:S01]  /*35f00*/  ISETP.GE.U32.AND P3, PT, R49, 0x7f000001, PT ;  /* 0x7f0000013100780c */ /* 0x000fe20003f66070 */
[----:B------:R-:W-:Y:S02]  /*35f10*/  ISETP.GE.U32.AND P2, PT, R85, 0x7f000001, PT ;  /* 0x7f0000015500780c */ /* 0x000fe40003f46070 */
[----:B------:R-:W-:Y:S01]  /*35f20*/  IMAD.HI.U32 R125, R125, 0x7f000001, R30 ;  /* 0x7f0000017d7d7827 */ /* 0x000fe200078e001e */
[----:B------:R-:W-:Y:S01]  /*35f30*/  @P5 IADD3 R120, PT, PT, R120, -0x7f000001, RZ ;  /* 0x80ffffff78785810 */ /* 0x000fe20007ffe0ff */
[----:B------:R-:W-:-:S02]  /*35f40*/  ISETP.GE.U32.AND P5, PT, R40, 0x7f000001, PT ;  /* 0x7f0000012800780c */ /* 0x000fc40003fa6070 */
[----:B------:R-:W-:Y:S01]  /*35f50*/  IMAD.WIDE.U32 R30, R127, R205, RZ ;  /* 0x000000cd7f1e7225 */ /* 0x000fe200078e00ff */
[----:B------:R-:W-:-:S03]  /*35f60*/  ISETP.GE.U32.AND P0, PT, R126, 0x7f000001, PT ;  /* 0x7f0000017e00780c */ /* 0x000fc60003f06070 */
[----:B------:R-:W-:Y:S01]  /*35f70*/  IMAD R39, R30, 0x7effffff, RZ ;  /* 0x7effffff1e277824 */ /* 0x000fe200078e02ff */
[----:B------:R-:W-:-:S03]  /*35f80*/  @P1 IADD3 R38, PT, PT, R38, -0x7f000001, RZ ;  /* 0x80ffffff26261810 */ /* 0x000fc60007ffe0ff */
[----:B------:R-:W-:Y:S01]  /*35f90*/  IMAD.HI.U32 R50, R39, 0x7f000001, R30 ;  /* 0x7f00000127327827 */ /* 0x000fe200078e001e */
[----:B------:R-:W-:Y:S01]  /*35fa0*/  ISETP.GE.U32.AND P4, PT, R129, 0x7f000001, PT ;  /* 0x7f0000018100780c */ /* 0x000fe20003f86070 */
[----:B------:R-:W-:Y:S02]  /*35fb0*/  @P3 IADD3 R49, PT, PT, R49, -0x7f000001, RZ ;  /* 0x80ffffff31313810 */ /* 0x000fe40007ffe0ff */
[----:B------:R-:W-:Y:S01]  /*35fc0*/  @P2 IADD3 R85, PT, PT, R85, -0x7f000001, RZ ;  /* 0x80ffffff55552810 */ /* 0x000fe20007ffe0ff */
[----:B------:R-:W-:Y:S01]  /*35fd0*/  IMAD.WIDE.U32 R32, R84, 0x5fffffa, RZ ;  /* 0x05fffffa54207825 */ /* 0x000fe200078e00ff */
[----:B------:R-:W-:Y:S01]  /*35fe0*/  ISETP.GE.U32.AND P2, PT, R50, 0x7f000001, PT ;  /* 0x7f0000013200780c */ /* 0x000fe20003f46070 */
[----:B------:R-:W-:Y:S01]  /*35ff0*/  ISETP.GE.U32.AND P6, PT, R38, 0x7f000001, PT ;  /* 0x7f0000012600780c */ /* 0x000fe20003fc6070 */
[----:B------:R-:W-:Y:S01]  /*36000*/  @P5 IADD3 R40, PT, PT, R40, -0x7f000001, RZ ;  /* 0x80ffffff28285810 */ /* 0x000fe20007ffe0ff */
[----:B------:R-:W-:Y:S01]  /*36010*/  IMAD R39, R84, 0x6, RZ ;  /* 0x0000000654277824 */ /* 0x000fe200078e02ff */
[----:B------:R-:W-:Y:S01]  /*36020*/  @P0 IADD3 R126, PT, PT, R126, -0x7f000001, RZ ;  /* 0x80ffffff7e7e0810 */ /* 0x000fe20007ffe0ff */
[----:B------:R-:W-:Y:S01]  /*36030*/  ISETP.GE.U32.AND P1, PT, R52, 0x7f000001, PT ;  /* 0x7f0000013400780c */ /* 0x000fe20003f26070 */
[----:B------:R-:W-:Y:S01]  /*36040*/  ISETP.GE.U32.AND P5, PT, R49, 0x7f000001, PT ;  /* 0x7f0000013100780c */ /* 0x000fe20003fa6070 */
[----:B------:R-:W-:Y:S01]  /*36050*/  ISETP.GE.U32.AND P0, PT, R128, 0x7f000001, PT ;  /* 0x7f0000018000780c */ /* 0x000fe20003f06070 */
[----:B------:R-:W-:Y:S01]  /*36060*/  IMAD.HI.U32 R124, R39, 0x7f000001, R32 ;  /* 0x7f000001277c7827 */ /* 0x000fe200078e0020 */
[----:B------:R-:W-:Y:S01]  /*36070*/  @P4 IADD3 R129, PT, PT, R129, -0x7f000001, RZ ;  /* 0x80ffffff81814810 */ /* 0x000fe20007ffe0ff */
[----:B------:R-:W-:-:S03]  /*36080*/  ISETP.GE.U32.AND P4, PT, R125, 0x7f000001, PT ;  /* 0x7f0000017d00780c */ /* 0x000fc60003f86070 */
[----:B------:R-:W-:Y:S01]  /*36090*/  ISETP.GE.U32.AND P3, PT, R124, 0x7f000001, PT ;  /* 0x7f0000017c00780c */ /* 0x000fe20003f66070 */
[----:B------:R-:W-:Y:S01]  /*360a0*/  @P2 IADD3 R50, PT, PT, R50, -0x7f000001, RZ ;  /* 0x80ffffff32322810 */ /* 0x000fe20007ffe0ff */
[----:B------:R-:W-:Y:S01]  /*360b0*/  IMAD.WIDE.U32 R30, R120, 0x5fffffa, RZ ;  /* 0x05fffffa781e7825 */ /* 0x000fe200078e00ff */
[----:B------:R-:W-:Y:S02]  /*360c0*/  @P6 IADD3 R38, PT, PT, R38, -0x7f000001, RZ ;  /* 0x80ffffff26266810 */ /* 0x000fe40007ffe0ff */
[----:B------:R-:W-:Y:S01]  /*360d0*/  @P1 IADD3 R52, PT, PT, R52, -0x7f000001, RZ ;  /* 0x80ffffff34341810 */ /* 0x000fe20007ffe0ff */
[----:B------:R-:W-:Y:S01]  /*360e0*/  IMAD R41, R120, 0x6, RZ ;  /* 0x0000000678297824 */ /* 0x000fe200078e02ff */
[----:B------:R-:W-:Y:S02]  /*360f0*/  @P5 IADD3 R49, PT, PT, R49, -0x7f000001, RZ ;  /* 0x80ffffff31315810 */ /* 0x000fe40007ffe0ff */
[----:B------:R-:W-:Y:S01]  /*36100*/  @P0 IADD3 R128, PT, PT, R128, -0x7f000001, RZ ;  /* 0x80ffffff80800810 */ /* 0x000fe20007ffe0ff */
[----:B------:R-:W-:Y:S01]  /*36110*/  ISETP.GE.U32.AND P0, PT, R81, 0x7f000001, PT ;  /* 0x7f0000015100780c */ /* 0x000fe20003f06070 */
[----:B------:R-:W-:Y:S01]  /*36120*/  ISETP.GE.U32.AND P1, PT, R50, 0x7f000001, PT ;  /* 0x7f0000013200780c */ /* 0x000fe20003f26070 */
[----:B------:R-:W-:Y:S01]  /*36130*/  IMAD.HI.U32 R41, R41, 0x7f000001, R30 ;  /* 0x7f00000129297827 */ /* 0x000fe200078e001e */
[----:B------:R-:W-:-:S02]  /*36140*/  IADD3 R32, PT, PT, R38, R129, RZ ;  /* 0x0000008126207210 */ /* 0x000fc40007ffe0ff */
[----:B------:R-:W-:Y:S01]  /*36150*/  IADD3 R38, PT, PT, R49, R52, RZ ;  /* 0x0000003431267210 */ /* 0x000fe20007ffe0ff */
[----:B------:R-:W-:Y:S01]  /*36160*/  IMAD.WIDE.U32 R30, R126, 0x5fffffa, RZ ;  /* 0x05fffffa7e1e7825 */ /* 0x000fe200078e00ff */
[----:B------:R-:W-:Y:S02]  /*36170*/  @P4 IADD3 R125, PT, PT, R125, -0x7f000001, RZ ;  /* 0x80ffffff7d7d4810 */ /* 0x000fe40007ffe0ff */
[----:B------:R-:W-:Y:S01]  /*36180*/  @P3 IADD3 R124, PT, PT, R124, -0x7f000001, RZ ;  /* 0x80ffffff7c7c3810 */ /* 0x000fe20007ffe0ff */
[----:B------:R-:W-:Y:S01]  /*36190*/  IMAD R33, R126, 0x6, RZ ;  /* 0x000000067e217824 */ /* 0x000fe200078e02ff */
[----:B------:R-:W-:Y:S01]  /*361a0*/  ISETP.GE.U32.AND P4, PT, R131, 0x7f000001, PT ;  /* 0x7f0000018300780c */ /* 0x000fe20003f86070 */
[----:B------:R-:W-:Y:S01]  /*361b0*/  ISETP.GE.U32.AND P3, PT, R38, 0x7f000001, PT ;  /* 0x7f0000012600780c */ /* 0x000fe20003f66070 */
[----:B------:R-:W-:Y:S01]  /*361c0*/  ISETP.GE.U32.AND P6, PT, R32, 0x7f000001, PT ;  /* 0x7f0000012000780c */ /* 0x000fe20003fc6070 */
[----:B------:R-:W-:Y:S01]  /*361d0*/  IMAD.HI.U32 R137, R33, 0x7f000001, R30 ;  /* 0x7f00000121897827 */ /* 0x000fe200078e001e */
[----:B------:R-:W-:-:S03]  /*361e0*/  @P0 IADD3 R81, PT, PT, R81, -0x7f000001, RZ ;  /* 0x80ffffff51510810 */ /* 0x000fc60007ffe0ff */
[----:B------:R-:W-:Y:S01]  /*361f0*/  IMAD.WIDE.U32 R30, R128, 0x5fffffa, RZ ;  /* 0x05fffffa801e7825 */ /* 0x000fe200078e00ff */
[----:B------:R-:W-:Y:S02]  /*36200*/  @P1 IADD3 R50, PT, PT, R50, -0x7f000001, RZ ;  /* 0x80ffffff32321810 */ /* 0x000fe40007ffe0ff */
[----:B------:R-:W-:Y:S01]  /*36210*/  IADD3 R33, PT, PT, R40, R85, RZ ;  /* 0x0000005528217210 */ /* 0x000fe20007ffe0ff */
[----:B------:R-:W-:Y:S01]  /*36220*/  IMAD R39, R128, 0x6, RZ ;  /* 0x0000000680277824 */ /* 0x000fe200078e02ff */
[----:B------:R-:W-:Y:S01]  /*36230*/  ISETP.GE.U32.AND P1, PT, R137, 0x7f000001, PT ;  /* 0x7f0000018900780c */ /* 0x000fe20003f26070 */
[----:B------:R-:W-:Y:S02]  /*36240*/  IADD3 R40, PT, PT, R50, R81, RZ ;  /* 0x0000005132287210 */ /* 0x000fe40007ffe0ff */
[----:B------:R-:W-:Y:S01]  /*36250*/  IMAD.HI.U32 R84, R39, 0x7f000001, R30 ;  /* 0x7f00000127547827 */ /* 0x000fe200078e001e */
[----:B------:R-:W-:Y:S01]  /*36260*/  ISETP.GE.U32.AND P2, PT, R41, 0x7f000001, PT ;  /* 0x7f0000012900780c */ /* 0x000fe20003f46070 */
[----:B------:R-:W-:-:S02]  /*36270*/  ISETP.GE.U32.AND P5, PT, R33, 0x7f000001, PT ;  /* 0x7f0000012100780c */ /* 0x000fc40003fa6070 */
[----:B------:R-:W-:Y:S01]  /*36280*/  IMAD.WIDE.U32 R30, R125, 0x5fffffa, RZ ;  /* 0x05fffffa7d1e7825 */ /* 0x000fe200078e00ff */
[----:B------:R-:W-:Y:S02]  /*36290*/  @P4 IADD3 R131, PT, PT, R131, -0x7f000001, RZ ;  /* 0x80ffffff83834810 */ /* 0x000fe40007ffe0ff */
[----:B------:R-:W-:Y:S01]  /*362a0*/  @P3 IADD3 R38, PT, PT, R38, -0x7f000001, RZ ;  /* 0x80ffffff26263810 */ /* 0x000fe20007ffe0ff */
[----:B------:R-:W-:Y:S01]  /*362b0*/  IMAD R39, R125, 0x6, RZ ;  /* 0x000000067d277824 */ /* 0x000fe200078e02ff */
[----:B------:R-:W-:Y:S01]  /*362c0*/  @P6 IADD3 R32, PT, PT, R32, -0x7f000001, RZ ;  /* 0x80ffffff20206810 */ /* 0x000fe20007ffe0ff */
[----:B------:R-:W-:Y:S01]  /*362d0*/  ISETP.GE.U32.AND P0, PT, R133, 0x7f000001, PT ;  /* 0x7f0000018500780c */ /* 0x000fe20003f06070 */
[----:B------:R-:W-:Y:S01]  /*362e0*/  ISETP.GE.U32.AND P6, PT, R40, 0x7f000001, PT ;  /* 0x7f0000012800780c */ /* 0x000fe20003fc6070 */
[----:B------:R-:W-:Y:S01]  /*362f0*/  IMAD.HI.U32 R49, R39, 0x7f000001, R30 ;  /* 0x7f00000127317827 */ /* 0x000fe200078e001e */
[----:B------:R-:W-:-:S03]  /*36300*/  IADD3 R126, PT, PT, R38, R131, RZ ;  /* 0x00000083267e7210 */ /* 0x000fc60007ffe0ff */
[----:B------:R-:W-:Y:S01]  /*36310*/  IMAD.WIDE.U32 R30, R27, R86, RZ ;  /* 0x000000561b1e7225 */ /* 0x000fe200078e00ff */
[----:B------:R-:W-:-:S03]  /*36320*/  @P1 IADD3 R137, PT, PT, R137, -0x7f000001, RZ ;  /* 0x80ffffff89891810 */ /* 0x000fc60007ffe0ff */
[----:B------:R-:W-:Y:S01]  /*36330*/  IMAD R39, R30, 0x7effffff, RZ ;  /* 0x7effffff1e277824 */ /* 0x000fe200078e02ff */
[----:B------:R-:W-:Y:S01]  /*36340*/  ISETP.GE.U32.AND P3, PT, R49, 0x7f000001, PT ;  /* 0x7f0000013100780c */ /* 0x000fe20003f66070 */
[----:B------:R-:W-:Y:S01]  /*36350*/  ISETP.GE.U32.AND P1, PT, R126, 0x7f000001, PT ;  /* 0x7f0000017e00780c */ /* 0x000fe20003f26070 */
[----:B------:R-:W-:Y:S02]  /*36360*/  @P2 IADD3 R41, PT, PT, R41, -0x7f000001, RZ ;  /* 0x80ffffff29292810 */ /* 0x000fe40007ffe0ff */
[----:B------:R-:W-:Y:S01]  /*36370*/  @P5 IADD3 R33, PT, PT, R33, -0x7f000001, RZ ;  /* 0x80ffffff21215810 */ /* 0x000fe20007ffe0ff */
[----:B------:R-:W-:Y:S01]  /*36380*/  IMAD.HI.U32 R120, R39, 0x7f000001, R30 ;  /* 0x7f00000127787827 */ /* 0x000fe200078e001e */
[----:B------:R-:W-:-:S03]  /*36390*/  @P0 IADD3 R133, PT, PT, R133, -0x7f000001, RZ ;  /* 0x80ffffff85850810 */ /* 0x000fc60007ffe0ff */
[----:B------:R-:W-:Y:S01]  /*363a0*/  IMAD.WIDE.U32 R30, R123, R202, RZ ;  /* 0x000000ca7b1e7225 */ /* 0x000fe200078e00ff */
[----:B------:R-:W-:Y:S02]  /*363b0*/  @P6 IADD3 R40, PT, PT, R40, -0x7f000001, RZ ;  /* 0x80ffffff28286810 */ /* 0x000fe40007ffe0ff */
[----:B------:R-:W-:Y:S02]  /*363c0*/  IADD3 R124, PT, PT, R33, R124, RZ ;  /* 0x0000007c217c7210 */ /* 0x000fe40007ffe0ff */
[----:B------:R-:W-:Y:S01]  /*363d0*/  IADD3 R125, PT, PT, R32, R41, RZ ;  /* 0x00000029207d7210 */ /* 0x000fe20007ffe0ff */
[----:B------:R-:W-:Y:S02]  /*363e0*/  IMAD R39, R30, 0x7effffff, RZ ;  /* 0x7effffff1e277824 */ /* 0x000fe400078e02ff */
[----:B------:R-:W-:Y:S01]  /*363f0*/  IMAD.WIDE.U32 R32, R60, R86, RZ ;  /* 0x000000563c207225 */ /* 0x000fe200078e00ff */
[----:B------:R-:W-:-:S03]  /*36400*/  IADD3 R40, PT, PT, R40, R133, RZ ;  /* 0x0000008528287210 */ /* 0x000fc60007ffe0ff */
[----:B------:R-:W-:Y:S01]  /*36410*/  IMAD.HI.U32 R135, R39, 0x7f000001, R30 ;  /* 0x7f00000127877827 */ /* 0x000fe200078e001e */
[----:B------:R-:W-:Y:S02]  /*36420*/  @P3 IADD3 R49, PT, PT, R49, -0x7f000001, RZ ;  /* 0x80ffffff31313810 */ /* 0x000fe40007ffe0ff */
[----:B------:R-:W-:Y:S01]  /*36430*/  @P1 IADD3 R126, PT, PT, R126, -0x7f000001, RZ ;  /* 0x80ffffff7e7e1810 */ /* 0x000fe20007ffe0ff */
[----:B------:R-:W-:Y:S01]  /*36440*/  IMAD R81, R32, 0x7effffff, RZ ;  /* 0x7effffff20517824 */ /* 0x000fe200078e02ff */
[----:B------:R-:W-:Y:S01]  /*36450*/  ISETP.GE.U32.AND P1, PT, R135, 0x7f000001, PT ;  /* 0x7f0000018700780c */ /* 0x000fe20003f26070 */
[----:B------:R-:W-:Y:S01]  /*36460*/  ISETP.GE.U32.AND P0, PT, R40, 0x7f000001, PT ;  /* 0x7f0000012800780c */ /* 0x000fe20003f06070 */
[----:B------:R-:W-:Y:S01]  /*36470*/  IMAD.WIDE.U32 R128, R27, R74, RZ ;  /* 0x0000004a1b807225 */ /* 0x000fe200078e00ff */
[----:B------:R-:W-:-:S03]  /*36480*/  IADD3 R126, PT, PT, R126, R49, RZ ;  /* 0x000000317e7e7210 */ /* 0x000fc60007ffe0ff */
[----:B------:R-:W-:-:S04]  /*36490*/  IMAD.HI.U32 R81, R81, 0x7f000001, R32 ;  /* 0x7f00000151517827 */ /* 0x000fc800078e0020 */
[----:B------:R-:W-:-:S04]  /*364a0*/  IMAD.WIDE.U32 R32, R60, R74, RZ ;  /* 0x0000004a3c207225 */ /* 0x000fc800078e00ff */
[----:B------:R-:W-:-:S04]  /*364b0*/  IMAD.WIDE.U32 R30, R61, R86, RZ ;  /* 0x000000563d1e7225 */ /* 0x000fc800078e00ff */
[----:B------:R-:W-:Y:S02]  /*364c0*/  IMAD R49, R128, 0x7effffff, RZ ;  /* 0x7effffff80317824 */ /* 0x000fe400078e02ff */
[----:B------:R-:W-:Y:S02]  /*364d0*/  IMAD R85, R32, 0x7effffff, RZ ;  /* 0x7effffff20557824 */ /* 0x000fe400078e02ff */
[----:B------:R-:W-:-:S04]  /*364e0*/  IMAD.WIDE.U32 R38, R26, R74, RZ ;  /* 0x0000004a1a267225 */ /* 0x000fc800078e00ff */
[----:B------:R-:W-:Y:S02]  /*364f0*/  IMAD R131, R30, 0x7effffff, RZ ;  /* 0x7effffff1e837824 */ /* 0x000fe400078e02ff */
[----:B------:R-:W-:-:S04]  /*36500*/  IMAD.HI.U32 R128, R49, 0x7f000001, R128 ;  /* 0x7f00000131807827 */ /* 0x000fc800078e0080 */
[----:B------:R-:W-:Y:S01]  /*36510*/  IMAD.HI.U32 R129, R85, 0x7f000001, R32 ;  /* 0x7f00000155817827 */ /* 0x000fe200078e0020 */
[----:B------:R-:W-:-:S03]  /*36520*/  @P1 IADD3 R135, PT, PT, R135, -0x7f000001, RZ ;  /* 0x80ffffff87871810 */ /* 0x000fc60007ffe0ff */
[----:B------:R-:W-:Y:S02]  /*36530*/  IMAD R41, R38, 0x7effffff, RZ ;  /* 0x7effffff26297824 */ /* 0x000fe400078e02ff */
[----:B------:R-:W-:Y:S01]  /*36540*/  IMAD.HI.U32 R85, R131, 0x7f000001, R30 ;  /* 0x7f00000183557827 */ /* 0x000fe200078e001e */
[----:B------:R-:W-:-:S03]  /*36550*/  @P0 IADD3 R40, PT, PT, R40, -0x7f000001, RZ ;  /* 0x80ffffff28280810 */ /* 0x000fc60007ffe0ff */
[----:B--2---:R-:W-:-:S04]  /*36560*/  IMAD.WIDE.U32 R30, R47, R46, RZ ;  /* 0x0000002e2f1e7225 */ /* 0x004fc800078e00ff */
[----:B------:R-:W-:Y:S01]  /*36570*/  IMAD.HI.U32 R86, R41, 0x7f000001, R38 ;  /* 0x7f00000129567827 */ /* 0x000fe200078e0026 */
[----:B------:R-:W-:-:S03]  /*36580*/  IADD3 R133, PT, PT, R40, R135, RZ ;  /* 0x0000008728857210 */ /* 0x000fc60007ffe0ff */
[----:B------:R-:W-:-:S04]  /*36590*/  IMAD R41, R30, 0x7effffff, RZ ;  /* 0x7effffff1e297824 */ /* 0x000fc800078e02ff */
[----:B------:R-:W-:Y:S01]  /*365a0*/  IMAD.HI.U32 R135, R41, 0x7f000001, R30 ;  /* 0x7f00000129877827 */ /* 0x000fe200078e001e */
[----:B------:R-:W-:Y:S01]  /*365b0*/  ISETP.GE.U32.AND P2, PT, R84, 0x7f000001, PT ;  /* 0x7f0000015400780c */ /* 0x000fe20003f46070 */
[----:B------:R-:W-:-:S03]  /*365c0*/  ISETP.GE.U32.AND P4, PT, R125, 0x7f000001, PT ;  /* 0x7f0000017d00780c */ /* 0x000fc60003f86070 */
[----:B------:R-:W-:-:S09]  /*365d0*/  ISETP.GE.U32.AND P0, PT, R135, 0x7f000001, PT ;  /* 0x7f0000018700780c */ /* 0x000fd20003f06070 */
[----:B------:R-:W-:Y:S02]  /*365e0*/  @P2 IADD3 R84, PT, PT, R84, -0x7f000001, RZ ;  /* 0x80ffffff54542810 */ /* 0x000fe40007ffe0ff */
[----:B------:R-:W-:Y:S02]  /*365f0*/  @P4 IADD3 R125, PT, PT, R125, -0x7f000001, RZ ;  /* 0x80ffffff7d7d4810 */ /* 0x000fe40007ffe0ff */
[----:B------:R-:W-:Y:S02]  /*36600*/  @P0 IADD3 R135, PT, PT, R135, -0x7f000001, RZ ;  /* 0x80ffffff87870810 */ /* 0x000fe40007ffe0ff */
[----:B------:R-:W-:Y:S02]  /*36610*/  IADD3 R125, PT, PT, R125, R84, RZ ;  /* 0x000000547d7d7210 */ /* 0x000fe40007ffe0ff */
[----:B------:R-:W-:Y:S01]  /*36620*/  IADD3 R84, PT, PT, R135, R42, RZ ;  /* 0x0000002a87547210 */ /* 0x000fe20007ffe0ff */
[----:B------:R-:W-:-:S04]  /*36630*/  ISETP.GE.U32.AND P5, PT, R124, 0x7f000001, PT ;  /* 0x7f0000017c00780c */ /* 0x000fc80003fa6070 */
[----:B------:R-:W-:Y:S01]  /*36640*/  ISETP.GE.U32.AND P0, PT, R84, 0x7f000001, PT ;  /* 0x7f0000015400780c */ /* 0x000fe20003f06070 */
[----:B------:R0:W-:Y:S01]  /*36650*/  STL [R1+0x114], R84 ;  /* 0x0001145401007387 */ /* 0x0001e20000100800 */
[----:B------:R-:W-:-:S07]  /*36660*/  ISETP.GE.U32.AND P3, PT, R125, 0x7f000001, PT ;  /* 0x7f0000017d00780c */ /* 0x000fce0003f66070 */
[----:B------:R-:W-:-:S04]  /*36670*/  @P5 IADD3 R124, PT, PT, R124, -0x7f000001, RZ ;  /* 0x80ffffff7c7c5810 */ /* 0x000fc80007ffe0ff */
[----:B0-----:R-:W-:Y:S02]  /*36680*/  @P0 IADD3 R84, PT, PT, R84, -0x7f000001, RZ ;  /* 0x80ffffff54540810 */ /* 0x001fe40007ffe0ff */
[----:B------:R-:W-:-:S03]  /*36690*/  IADD3 R124, PT, PT, R124, R137, RZ ;  /* 0x000000897c7c7210 */ /* 0x000fc60007ffe0ff */
[----:B------:R0:W-:Y:S04]  /*366a0*/  STL [R1+0x114], R84 ;  /* 0x0001145401007387 */ /* 0x0001e80000100800 */
[----:B------:R-:W2:Y:S01]  /*366b0*/  LDL R42, [R1+0x118] ;  /* 0x00011800012a7983 */ /* 0x000ea20000100800 */
[----:B------:R-:W-:Y:S01]  /*366c0*/  ISETP.GE.U32.AND P2, PT, R124, 0x7f000001, PT ;  /* 0x7f0000017c00780c */ /* 0x000fe20003f46070 */
[----:B------:R-:W-:Y:S01]  /*366d0*/  ISETP.GE.U32.AND P4, PT, R126, 0x7f000001, PT ;  /* 0x7f0000017e00780c */ /* 0x000fe20003f86070 */
[----:B------:R-:W-:Y:S01]  /*366e0*/  @P3 IADD3 R125, PT, PT, R125, -0x7f000001, RZ ;  /* 0x80ffffff7d7d3810 */ /* 0x000fe20007ffe0ff */
[----:B------:R-:W-:Y:S01]  /*366f0*/  ISETP.GE.U32.AND P1, PT, R133, 0x7f000001, PT ;  /* 0x7f0000018500780c */ /* 0x000fe20003f26070 */
[----:B------:R-:W-:-:S04]  /*36700*/  IMAD.WIDE.U32 R130, R61, R74, RZ ;  /* 0x0000004a3d827225 */ /* 0x000fc800078e00ff */
[----:B------:R-:W-:-:S05]  /*36710*/  IMAD.WIDE.U32 R32, R125, R205, RZ ;  /* 0x000000cd7d207225 */ /* 0x000fca00078e00ff */
[----:B------:R-:W-:Y:S02]  /*36720*/  @P2 IADD3 R124, PT, PT, R124, -0x7f000001, RZ ;  /* 0x80ffffff7c7c2810 */ /* 0x000fe40007ffe0ff */
[----:B------:R-:W-:Y:S01]  /*36730*/  @P4 IADD3 R126, PT, PT, R126, -0x7f000001, RZ ;  /* 0x80ffffff7e7e4810 */ /* 0x000fe20007ffe0ff */
[----:B------:R-:W-:Y:S02]  /*36740*/  IMAD R41, R130, 0x7effffff, RZ ;  /* 0x7effffff82297824 */ /* 0x000fe400078e02ff */
[----:B------:R-:W-:Y:S02]  /*36750*/  IMAD R49, R32, 0x7effffff, RZ ;  /* 0x7effffff20317824 */ /* 0x000fe400078e02ff */
[----:B------:R-:W-:-:S04]  /*36760*/  IMAD.WIDE.U32 R38, R124, R202, RZ ;  /* 0x000000ca7c267225 */ /* 0x000fc800078e00ff */
[----:B------:R-:W-:Y:S01]  /*36770*/  IMAD.WIDE.U32 R30, R126, R204, RZ ;  /* 0x000000cc7e1e7225 */ /* 0x000fe200078e00ff */
[----:B------:R-:W-:-:S03]  /*36780*/  @P1 IADD3 R133, PT, PT, R133, -0x7f000001, RZ ;  /* 0x80ffffff85851810 */ /* 0x000fc60007ffe0ff */
[----:B------:R-:W-:Y:S02]  /*36790*/  IMAD R47, R38, 0x7effffff, RZ ;  /* 0x7effffff262f7824 */ /* 0x000fe400078e02ff */
[----:B------:R-:W-:-:S04]  /*367a0*/  IMAD.HI.U32 R130, R41, 0x7f000001, R130 ;  /* 0x7f00000129827827 */ /* 0x000fc800078e0082 */
[----:B------:R-:W-:-:S04]  /*367b0*/  IMAD.HI.U32 R50, R49, 0x7f000001, R32 ;  /* 0x7f00000131327827 */ /* 0x000fc800078e0020 */
[----:B------:R-:W-:Y:S02]  /*367c0*/  IMAD R33, R30, 0x7effffff, RZ ;  /* 0x7effffff1e217824 */ /* 0x000fe400078e02ff */
[----:B------:R-:W-:-:S04]  /*367d0*/  IMAD.WIDE.U32 R40, R124, R203, RZ ;  /* 0x000000cb7c287225 */ /* 0x000fc800078e00ff */
[----:B------:R-:W-:-:S04]  /*367e0*/  IMAD.HI.U32 R131, R47, 0x7f000001, R38 ;  /* 0x7f0000012f837827 */ /* 0x000fc800078e0026 */
[----:B------:R-:W-:-:S04]  /*367f0*/  IMAD.HI.U32 R136, R33, 0x7f000001, R30 ;  /* 0x7f00000121887827 */ /* 0x000fc800078e001e */
[----:B------:R-:W-:Y:S02]  /*36800*/  IMAD R47, R40, 0x7effffff, RZ ;  /* 0x7effffff282f7824 */ /* 0x000fe400078e02ff */
[----:B------:R-:W-:-:S04]  /*36810*/  IMAD.WIDE.U32 R30, R133, R203, RZ ;  /* 0x000000cb851e7225 */ /* 0x000fc800078e00ff */
[----:B------:R-:W-:-:S04]  /*36820*/  IMAD.WIDE.U32 R32, R126, R205, RZ ;  /* 0x000000cd7e207225 */ /* 0x000fc800078e00ff */
[----:B------:R-:W-:-:S04]  /*36830*/  IMAD.HI.U32 R132, R47, 0x7f000001, R40 ;  /* 0x7f0000012f847827 */ /* 0x000fc800078e0028 */
[----:B------:R-:W-:-:S04]  /*36840*/  IMAD.WIDE.U32 R38, R125, R202, RZ ;  /* 0x000000ca7d267225 */ /* 0x000fc800078e00ff */
[----:B------:R-:W-:Y:S02]  /*36850*/  IMAD R47, R30, 0x7effffff, RZ ;  /* 0x7effffff1e2f7824 */ /* 0x000fe400078e02ff */
[----:B------:R-:W-:Y:S02]  /*36860*/  IMAD R41, R32, 0x7effffff, RZ ;  /* 0x7effffff20297824 */ /* 0x000fe400078e02ff */
[----:B------:R-:W-:Y:S02]  /*36870*/  IMAD R49, R38, 0x7effffff, RZ ;  /* 0x7effffff26317824 */ /* 0x000fe400078e02ff */
[----:B------:R-:W-:-:S04]  /*36880*/  IMAD.HI.U32 R152, R47, 0x7f000001, R30 ;  /* 0x7f0000012f987827 */ /* 0x000fc800078e001e */
[----:B------:R-:W-:-:S04]  /*36890*/  IMAD.HI.U32 R138, R41, 0x7f000001, R32 ;  /* 0x7f000001298a7827 */ /* 0x000fc800078e0020 */
[----:B------:R-:W-:-:S04]  /*368a0*/  IMAD.WIDE.U32 R30, R133, R204, RZ ;  /* 0x000000cc851e7225 */ /* 0x000fc800078e00ff */
[----:B------:R-:W-:-:S04]  /*368b0*/  IMAD.WIDE.U32 R40, R124, R204, RZ ;  /* 0x000000cc7c287225 */ /* 0x000fc800078e00ff */
[----:B------:R-:W-:-:S04]  /*368c0*/  IMAD.HI.U32 R137, R49, 0x7f000001, R38 ;  /* 0x7f00000131897827 */ /* 0x000fc800078e0026 */
[----:B------:R-:W-:Y:S02]  /*368d0*/  IMAD R49, R30, 0x7effffff, RZ ;  /* 0x7effffff1e317824 */ /* 0x000fe400078e02ff */
        /* <DEDUP_REMOVED lines=17> */
[----:B------:R-:W-:-:S03]  /*369f0*/  ISETP.GE.U32.AND P5, PT, R136, 0x7f000001, PT ;  /* 0x7f0000018800780c */ /* 0x000fc60003fa6070 */
[----:B------:R-:W-:Y:S01]  /*36a00*/  IMAD.HI.U32 R135, R47, 0x7f000001, R38 ;  /* 0x7f0000012f877827 */ /* 0x000fe200078e0026 */
[----:B------:R-:W-:-:S03]  /*36a10*/  ISETP.GE.U32.AND P2, PT, R137, 0x7f000001, PT ;  /* 0x7f0000018900780c */ /* 0x000fc60003f46070 */
[----:B------:R-:W-:Y:S01]  /*36a20*/  IMAD R39, R30, 0x7effffff, RZ ;  /* 0x7effffff1e277824 */ /* 0x000fe200078e02ff */
[----:B------:R-:W-:Y:S01]  /*36a30*/  @P0 IADD3 R132, PT, PT, R132, -0x7f000001, RZ ;  /* 0x80ffffff84840810 */ /* 0x000fe20007ffe0ff */
[----:B------:R-:W-:Y:S01]  /*36a40*/  ISETP.GE.U32.AND P3, PT, R138, 0x7f000001, PT ;  /* 0x7f0000018a00780c */ /* 0x000fe20003f66070 */
[----:B------:R-:W-:Y:S01]  /*36a50*/  ISETP.GE.U32.AND P0, PT, R131, 0x7f000001, PT ;  /* 0x7f0000018300780c */ /* 0x000fe20003f06070 */
[----:B------:R-:W-:Y:S01]  /*36a60*/  IMAD.HI.U32 R52, R39, 0x7f000001, R30 ;  /* 0x7f00000127347827 */ /* 0x000fe200078e001e */
[----:B------:R-:W-:-:S03]  /*36a70*/  @P4 IADD3 R40, PT, PT, R40, -0x7f000001, RZ ;  /* 0x80ffffff28284810 */ /* 0x000fc60007ffe0ff */
[----:B------:R-:W-:Y:S01]  /*36a80*/  IMAD.WIDE.U32 R38, R125, R204, RZ ;  /* 0x000000cc7d267225 */ /* 0x000fe200078e00ff */
[----:B------:R-:W-:-:S03]  /*36a90*/  @P1 IADD3 R134, PT, PT, R134, -0x7f000001, RZ ;  /* 0x80ffffff86861810 */ /* 0x000fc60007ffe0ff */
[----:B------:R-:W-:-:S04]  /*36aa0*/  IMAD.WIDE.U32 R32, R126, R203, RZ ;  /* 0x000000cb7e207225 */ /* 0x000fc800078e00ff */
[----:B------:R-:W-:Y:S02]  /*36ab0*/  IMAD R41, R38, 0x7effffff, RZ ;  /* 0x7effffff26297824 */ /* 0x000fe400078e02ff */
[----:B------:R-:W-:Y:S01]  /*36ac0*/  IMAD.WIDE.U32 R30, R133, R202, RZ ;  /* 0x000000ca851e7225 */ /* 0x000fe200078e00ff */
[----:B------:R-:W-:-:S03]  /*36ad0*/  ISETP.GE.U32.AND P4, PT, R40, 0x7f000001, PT ;  /* 0x7f0000012800780c */ /* 0x000fc60003f86070 */
[----:B------:R-:W-:Y:S01]  /*36ae0*/  IMAD R47, R32, 0x7effffff, RZ ;  /* 0x7effffff202f7824 */ /* 0x000fe200078e02ff */
[----:B------:R-:W-:Y:S01]  /*36af0*/  @P5 IADD3 R136, PT, PT, R136, -0x7f000001, RZ ;  /* 0x80ffffff88885810 */ /* 0x000fe20007ffe0ff */
[----:B------:R-:W-:Y:S01]  /*36b00*/  IMAD.HI.U32 R49, R41, 0x7f000001, R38 ;  /* 0x7f00000129317827 */ /* 0x000fe200078e0026 */
[----:B------:R-:W-:Y:S01]  /*36b10*/  ISETP.GE.U32.AND P6, PT, R135, 0x7f000001, PT ;  /* 0x7f0000018700780c */ /* 0x000fe20003fc6070 */
[----:B------:R-:W-:Y:S01]  /*36b20*/  ISETP.GE.U32.AND P1, PT, R134, 0x7f000001, PT ;  /* 0x7f0000018600780c */ /* 0x000fe20003f26070 */
[----:B------:R-:W-:Y:S01]  /*36b30*/  ISETP.GE.U32.AND P5, PT, R132, 0x7f000001, PT ;  /* 0x7f0000018400780c */ /* 0x000fe20003fa6070 */
[----:B------:R-:W-:Y:S02]  /*36b40*/  IMAD R41, R30, 0x7effffff, RZ ;  /* 0x7effffff1e297824 */ /* 0x000fe400078e02ff */
[----:B------:R-:W-:Y:S01]  /*36b50*/  IMAD.WIDE.U32 R38, R50, 0x5fffffa, RZ ;  /* 0x05fffffa32267825 */ /* 0x000fe200078e00ff */
[----:B------:R-:W-:Y:S02]  /*36b60*/  @P2 IADD3 R137, PT, PT, R137, -0x7f000001, RZ ;  /* 0x80ffffff89892810 */ /* 0x000fe40007ffe0ff */
[----:B------:R-:W-:Y:S01]  /*36b70*/  @P3 IADD3 R138, PT, PT, R138, -0x7f000001, RZ ;  /* 0x80ffffff8a8a3810 */ /* 0x000fe20007ffe0ff */
[----:B------:R-:W-:Y:S01]  /*36b80*/  IMAD.HI.U32 R32, R47, 0x7f000001, R32 ;  /* 0x7f0000012f207827 */ /* 0x000fe200078e0020 */
[----:B------:R-:W-:Y:S01]  /*36b90*/  ISETP.GE.U32.AND P2, PT, R153, 0x7f000001, PT ;  /* 0x7f0000019900780c */ /* 0x000fe20003f46070 */
[----:B------:R-:W-:-:S02]  /*36ba0*/  @P0 IADD3 R131, PT, PT, R131, -0x7f000001, RZ ;  /* 0x80ffffff83830810 */ /* 0x000fc40007ffe0ff */
[----:B------:R-:W-:Y:S01]  /*36bb0*/  IMAD R33, R50, 0x6, RZ ;  /* 0x0000000632217824 */ /* 0x000fe200078e02ff */
[----:B------:R-:W-:Y:S01]  /*36bc0*/  ISETP.GE.U32.AND P3, PT, R49, 0x7f000001, PT ;  /* 0x7f0000013100780c */ /* 0x000fe20003f66070 */
[----:B------:R-:W-:Y:S01]  /*36bd0*/  IMAD.HI.U32 R41, R41, 0x7f000001, R30 ;  /* 0x7f00000129297827 */ /* 0x000fe200078e001e */
[----:B------:R-:W-:-:S03]  /*36be0*/  ISETP.GE.U32.AND P0, PT, R131, 0x7f000001, PT ;  /* 0x7f0000018300780c */ /* 0x000fc60003f06070 */
[----:B------:R-:W-:-:S04]  /*36bf0*/  IMAD.WIDE.U32 R30, R136, 0x5fffffa, RZ ;  /* 0x05fffffa881e7825 */ /* 0x000fc800078e00ff */
[----:B------:R-:W-:-:S04]  /*36c00*/  IMAD.HI.U32 R50, R33, 0x7f000001, R38 ;  /* 0x7f00000121327827 */ /* 0x000fc800078e0026 */
[----:B------:R-:W-:Y:S01]  /*36c10*/  IMAD R33, R136, 0x6, RZ ;  /* 0x0000000688217824 */ /* 0x000fe200078e02ff */
[----:B------:R-:W-:Y:S02]  /*36c20*/  @P4 IADD3 R40, PT, PT, R40, -0x7f000001, RZ ;  /* 0x80ffffff28284810 */ /* 0x000fe40007ffe0ff */
[----:B------:R-:W-:Y:S01]  /*36c30*/  @P6 IADD3 R135, PT, PT, R135, -0x7f000001, RZ ;  /* 0x80ffffff87876810 */ /* 0x000fe20007ffe0ff */
[----:B------:R-:W-:Y:S01]  /*36c40*/  IMAD.HI.U32 R136, R33, 0x7f000001, R30 ;  /* 0x7f00000121887827 */ /* 0x000fe200078e001e */
[----:B------:R-:W-:Y:S01]  /*36c50*/  @P1 IADD3 R134, PT, PT, R134, -0x7f000001, RZ ;  /* 0x80ffffff86861810 */ /* 0x000fe20007ffe0ff */
[----:B------:R-:W-:Y:S02]  /*36c60*/  ISETP.GE.U32.AND P4, PT, R50, 0x7f000001, PT ;  /* 0x7f0000013200780c */ /* 0x000fe40003f86070 */
[----:B------:R-:W-:Y:S01]  /*36c70*/  IMAD.WIDE.U32 R30, R138, 0x5fffffa, RZ ;  /* 0x05fffffa8a1e7825 */ /* 0x000fe200078e00ff */
[----:B------:R-:W-:Y:S02]  /*36c80*/  @P5 IADD3 R132, PT, PT, R132, -0x7f000001, RZ ;  /* 0x80ffffff84845810 */ /* 0x000fe40007ffe0ff */
[----:B------:R-:W-:Y:S01]  /*36c90*/  @P2 IADD3 R153, PT, PT, R153, -0x7f000001, RZ ;  /* 0x80ffffff99992810 */ /* 0x000fe20007ffe0ff */
[----:B------:R-:W-:Y:S01]  /*36ca0*/  IMAD R33, R138, 0x6, RZ ;  /* 0x000000068a217824 */ /* 0x000fe200078e02ff */
[----:B------:R-:W-:Y:S01]  /*36cb0*/  ISETP.GE.U32.AND P2, PT, R52, 0x7f000001, PT ;  /* 0x7f0000013400780c */ /* 0x000fe20003f46070 */
[----:B------:R-:W-:-:S02]  /*36cc0*/  @P3 IADD3 R49, PT, PT, R49, -0x7f000001, RZ ;  /* 0x80ffffff31313810 */ /* 0x000fc40007ffe0ff */
[----:B------:R-:W-:Y:S01]  /*36cd0*/  IADD3 R38, PT, PT, R134, R135, RZ ;  /* 0x0000008786267210 */ /* 0x000fe20007ffe0ff */
[----:B0-----:R-:W-:Y:S01]  /*36ce0*/  IMAD.HI.U32 R84, R33, 0x7f000001, R30 ;  /* 0x7f00000121547827 */ /* 0x001fe200078e001e */
[----:B------:R-:W-:Y:S01]  /*36cf0*/  IADD3 R33, PT, PT, R132, R137, RZ ;  /* 0x0000008984217210 */ /* 0x000fe20007ffe0ff */
[----:B------:R-:W-:Y:S01]  /*36d00*/  ISETP.GE.U32.AND P1, PT, R139, 0x7f000001, PT ;  /* 0x7f0000018b00780c */ /* 0x000fe20003f26070 */
[----:B------:R-:W-:Y:S02]  /*36d10*/  @P0 IADD3 R131, PT, PT, R131, -0x7f000001, RZ ;  /* 0x80ffffff83830810 */ /* 0x000fe40007ffe0ff */
[----:B------:R-:W-:Y:S01]  /*36d20*/  IADD3 R49, PT, PT, R40, R49, RZ ;  /* 0x0000003128317210 */ /* 0x000fe20007ffe0ff */
[----:B------:R-:W-:Y:S01]  /*36d30*/  ISETP.GE.U32.AND P0, PT, R32, 0x7f000001, PT ;  /* 0x7f0000012000780c */ /* 0x000fe20003f06070 */
[----:B------:R-:W-:Y:S01]  /*36d40*/  ISETP.GE.U32.AND P5, PT, R38, 0x7f000001, PT ;  /* 0x7f0000012600780c */ /* 0x000fe20003fa6070 */
[----:B------:R-:W-:Y:S01]  /*36d50*/  ISETP.GE.U32.AND P6, PT, R84, 0x7f000001, PT ;  /* 0x7f0000015400780c */ /* 0x000fe20003fc6070 */
[----:B------:R-:W-:Y:S01]  /*36d60*/  ISETP.GE.U32.AND P3, PT, R33, 0x7f000001, PT ;  /* 0x7f0000012100780c */ /* 0x000fe20003f66070 */
[----:B------:R-:W-:Y:S01]  /*36d70*/  @P4 IADD3 R50, PT, PT, R50, -0x7f000001, RZ ;  /* 0x80ffffff32324810 */ /* 0x000fe20007ffe0ff */
[----:B------:R-:W-:Y:S01]  /*36d80*/  ISETP.GE.U32.AND P4, PT, R49, 0x7f000001, PT ;  /* 0x7f0000013100780c */ /* 0x000fe20003f86070 */
[----:B------:R-:W-:Y:S01]  /*36d90*/  IMAD.WIDE.U32 R30, R153, 0x5fffffa, RZ ;  /* 0x05fffffa991e7825 */ /* 0x000fe200078e00ff */
[----:B------:R-:W-:-:S03]  /*36da0*/  @P2 IADD3 R52, PT, PT, R52, -0x7f000001, RZ ;  /* 0x80ffffff34342810 */ /* 0x000fc60007ffe0ff */
[----:B------:R-:W-:Y:S01]  /*36db0*/  IMAD R39, R153, 0x6, RZ ;  /* 0x0000000699277824 */ /* 0x000fe200078e02ff */
[----:B------:R-:W-:Y:S01]  /*36dc0*/  @P1 IADD3 R139, PT, PT, R139, -0x7f000001, RZ ;  /* 0x80ffffff8b8b1810 */ /* 0x000fe20007ffe0ff */
[----:B------:R-:W-:Y:S01]  /*36dd0*/  ISETP.GE.U32.AND P1, PT, R152, 0x7f000001, PT ;  /* 0x7f0000019800780c */ /* 0x000fe20003f26070 */
[----:B------:R-:W-:Y:S01]  /*36de0*/  @P0 IADD3 R32, PT, PT, R32, -0x7f000001, RZ ;  /* 0x80ffffff20200810 */ /* 0x000fe20007ffe0ff */
[----:B------:R-:W-:Y:S01]  /*36df0*/  IMAD.HI.U32 R134, R39, 0x7f000001, R30 ;  /* 0x7f00000127867827 */ /* 0x000fe200078e001e */
[----:B------:R-:W-:Y:S02]  /*36e00*/  @P5 IADD3 R38, PT, PT, R38, -0x7f000001, RZ ;  /* 0x80ffffff26265810 */ /* 0x000fe40007ffe0ff */
[----:B------:R-:W-:Y:S01]  /*36e10*/  IADD3 R131, PT, PT, R131, R50, RZ ;  /* 0x0000003283837210 */ /* 0x000fe20007ffe0ff */
[----:B------:R-:W-:Y:S01]  /*36e20*/  ISETP.GE.U32.AND P0, PT, R136, 0x7f000001, PT ;  /* 0x7f0000018800780c */ /* 0x000fe20003f06070 */
[----:B------:R-:W-:Y:S01]  /*36e30*/  IMAD.WIDE.U32 R30, R52, 0x5fffffa, RZ ;  /* 0x05fffffa341e7825 */ /* 0x000fe200078e00ff */
[----:B------:R-:W-:-:S02]  /*36e40*/  @P6 IADD3 R84, PT, PT, R84, -0x7f000001, RZ ;  /* 0x80ffffff54546810 */ /* 0x000fc40007ffe0ff */
[----:B------:R-:W-:Y:S01]  /*36e50*/  @P3 IADD3 R33, PT, PT, R33, -0x7f000001, RZ ;  /* 0x80ffffff21213810 */ /* 0x000fe20007ffe0ff */
[----:B------:R-:W-:Y:S01]  /*36e60*/  IMAD R39, R52, 0x6, RZ ;  /* 0x0000000634277824 */ /* 0x000fe200078e02ff */
[----:B------:R-:W-:Y:S02]  /*36e70*/  @P4 IADD3 R49, PT, PT, R49, -0x7f000001, RZ ;  /* 0x80ffffff31314810 */ /* 0x000fe40007ffe0ff */
[----:B------:R-:W-:Y:S01]  /*36e80*/  IADD3 R132, PT, PT, R38, R139, RZ ;  /* 0x0000008b26847210 */ /* 0x000fe20007ffe0ff */
[----:B------:R-:W-:Y:S01]  /*36e90*/  ISETP.GE.U32.AND P2, PT, R131, 0x7f000001, PT ;  /* 0x7f0000018300780c */ /* 0x000fe20003f46070 */
[----:B------:R-:W-:Y:S01]  /*36ea0*/  IMAD.HI.U32 R47, R39, 0x7f000001, R30 ;  /* 0x7f000001272f7827 */ /* 0x000fe200078e001e */
[----:B------:R-:W-:Y:S02]  /*36eb0*/  IADD3 R39, PT, PT, R33, R84, RZ ;  /* 0x0000005421277210 */ /* 0x000fe40007ffe0ff */
[----:B------:R-:W-:Y:S01]  /*36ec0*/  IADD3 R138, PT, PT, R49, R32, RZ ;  /* 0x00000020318a7210 */ /* 0x000fe20007ffe0ff */
[----:B------:R-:W-:Y:S01]  /*36ed0*/  IMAD.WIDE.U32 R30, R62, R87, RZ ;  /* 0x000000573e1e7225 */ /* 0x000fe200078e00ff */
[----:B------:R-:W-:Y:S01]  /*36ee0*/  ISETP.GE.U32.AND P6, PT, R47, 0x7f000001, PT ;  /* 0x7f0000012f00780c */ /* 0x000fe20003fc6070 */
[----:B------:R-:W-:Y:S01]  /*36ef0*/  ISETP.GE.U32.AND P5, PT, R132, 0x7f000001, PT ;  /* 0x7f0000018400780c */ /* 0x000fe20003fa6070 */
[----:B------:R-:W-:Y:S01]  /*36f00*/  ISETP.GE.U32.AND P3, PT, R134, 0x7f000001, PT ;  /* 0x7f0000018600780c */ /* 0x000fe20003f66070 */
[----:B------:R-:W-:Y:S01]  /*36f10*/  ISETP.GE.U32.AND P4, PT, R39, 0x7f000001, PT ;  /* 0x7f0000012700780c */ /* 0x000fe20003f86070 */
[----:B------:R-:W-:Y:S01]  /*36f20*/  IMAD R33, R30, 0x7effffff, RZ ;  /* 0x7effffff1e217824 */ /* 0x000fe200078e02ff */
[----:B------:R-:W-:-:S02]  /*36f30*/  @P1 IADD3 R152, PT, PT, R152, -0x7f000001, RZ ;  /* 0x80ffffff98981810 */ /* 0x000fc40007ffe0ff */
[----:B------:R-:W-:Y:S01]  /*36f40*/  @P0 IADD3 R136, PT, PT, R136, -0x7f000001, RZ ;  /* 0x80ffffff88880810 */ /* 0x000fe20007ffe0ff */
[----:B------:R-:W-:Y:S01]  /*36f50*/  ISETP.GE.U32.AND P0, PT, R138, 0x7f000001, PT ;  /* 0x7f0000018a00780c */ /* 0x000fe20003f06070 */
[----:B------:R-:W-:Y:S01]  /*36f60*/  IMAD.HI.U32 R84, R33, 0x7f000001, R30 ;  /* 0x7f00000121547827 */ /* 0x000fe200078e001e */
[----:B------:R-:W-:-:S03]  /*36f70*/  @P2 IADD3 R131, PT, PT, R131, -0x7f000001, RZ ;  /* 0x80ffffff83832810 */ /* 0x000fc60007ffe0ff */
[----:B------:R-:W-:Y:S01]  /*36f80*/  IMAD.WIDE.U32 R30, R152, 0x5fffffa, RZ ;  /* 0x05fffffa981e7825 */ /* 0x000fe200078e00ff */
[----:B------:R-:W-:-:S03]  /*36f90*/  ISETP.GE.U32.AND P1, PT, R41, 0x7f000001, PT ;  /* 0x7f0000012900780c */ /* 0x000fc60003f26070 */
[----:B------:R-:W-:Y:S01]  /*36fa0*/  IMAD R33, R152, 0x6, RZ ;  /* 0x0000000698217824 */ /* 0x000fe200078e02ff */
[----:B------:R-:W-:Y:S02]  /*36fb0*/  @P6 IADD3 R47, PT, PT, R47, -0x7f000001, RZ ;  /* 0x80ffffff2f2f6810 */ /* 0x000fe40007ffe0ff */
[----:B------:R-:W-:Y:S02]  /*36fc0*/  @P5 IADD3 R132, PT, PT, R132, -0x7f000001, RZ ;  /* 0x80ffffff84845810 */ /* 0x000fe40007ffe0ff */
[----:B------:R-:W-:Y:S01]  /*36fd0*/  IADD3 R139, PT, PT, R131, R136, RZ ;  /* 0x00000088838b7210 */ /* 0x000fe20007ffe0ff */
[----:B------:R-:W-:Y:S01]  /*36fe0*/  IMAD.HI.U32 R40, R33, 0x7f000001, R30 ;  /* 0x7f00000121287827 */ /* 0x000fe200078e001e */
[----:B------:R-:W-:Y:S02]  /*36ff0*/  @P3 IADD3 R134, PT, PT, R134, -0x7f000001, RZ ;  /* 0x80ffffff86863810 */ /* 0x000fe40007ffe0ff */
[----:B------:R-:W-:Y:S02]  /*37000*/  @P4 IADD3 R39, PT, PT, R39, -0x7f000001, RZ ;  /* 0x80ffffff27274810 */ /* 0x000fe40007ffe0ff */
[----:B------:R-:W-:-:S02]  /*37010*/  @P0 IADD3 R138, PT, PT, R138, -0x7f000001, RZ ;  /* 0x80ffffff8a8a0810 */ /* 0x000fc40007ffe0ff */
[----:B------:R-:W-:Y:S01]  /*37020*/  IADD3 R132, PT, PT, R132, R47, RZ ;  /* 0x0000002f84847210 */ /* 0x000fe20007ffe0ff */
[----:B------:R-:W-:Y:S01]  /*37030*/  ISETP.GE.U32.AND P2, PT, R40, 0x7f000001, PT ;  /* 0x7f0000012800780c */ /* 0x000fe20003f46070 */
[----:B------:R-:W-:Y:S01]  /*37040*/  ISETP.GE.U32.AND P0, PT, R139, 0x7f000001, PT ;  /* 0x7f0000018b00780c */ /* 0x000fe20003f06070 */
[----:B------:R-:W-:Y:S01]  /*37050*/  IADD3 R131, PT, PT, R39, R134, RZ ;  /* 0x0000008627837210 */ /* 0x000fe20007ffe0ff */
[-C--:B------:R-:W-:Y:S01]  /*37060*/  IMAD.WIDE.U32 R30, R65, R87.reuse, RZ ;  /* 0x00000057411e7225 */ /* 0x080fe200078e00ff */
[----:B------:R-:W-:Y:S01]  /*37070*/  @P1 IADD3 R41, PT, PT, R41, -0x7f000001, RZ ;  /* 0x80ffffff29291810 */ /* 0x000fe20007ffe0ff */
[----:B------:R-:W-:Y:S02]  /*37080*/  ISETP.GE.U32.AND P4, PT, R132, 0x7f000001, PT ;  /* 0x7f0000018400780c */ /* 0x000fe40003f86070 */
[----:B------:R-:W-:Y:S01]  /*37090*/  ISETP.GE.U32.AND P3, PT, R131, 0x7f000001, PT ;  /* 0x7f0000018300780c */ /* 0x000fe20003f66070 */
[----:B------:R-:W-:Y:S01]  /*370a0*/  IMAD.WIDE.U32 R32, R67, R87, RZ ;  /* 0x0000005743207225 */ /* 0x000fe200078e00ff */
[----:B------:R-:W-:-:S03]  /*370b0*/  IADD3 R138, PT, PT, R138, R41, RZ ;  /* 0x000000298a8a7210 */ /* 0x000fc60007ffe0ff */
[----:B------:R-:W-:Y:S02]  /*370c0*/  IMAD R135, R30, 0x7effffff, RZ ;  /* 0x7effffff1e877824 */ /* 0x000fe400078e02ff */
[----:B------:R-:W-:Y:S01]  /*370d0*/  IMAD.WIDE.U32 R38, R64, R87, RZ ;  /* 0x0000005740267225 */ /* 0x000fe200078e00ff */
[----:B------:R-:W-:Y:S02]  /*370e0*/  @P2 IADD3 R40, PT, PT, R40, -0x7f000001, RZ ;  /* 0x80ffffff28282810 */ /* 0x000fe40007ffe0ff */
[----:B------:R-:W-:Y:S01]  /*370f0*/  @P0 IADD3 R139, PT, PT, R139, -0x7f000001, RZ ;  /* 0x80ffffff8b8b0810 */ /* 0x000fe20007ffe0ff */
[----:B------:R-:W-:Y:S02]  /*37100*/  IMAD R87, R32, 0x7effffff, RZ ;  /* 0x7effffff20577824 */ /* 0x000fe400078e02ff */
[----:B------:R-:W-:Y:S01]  /*37110*/  IMAD.HI.U32 R135, R135, 0x7f000001, R30 ;  /* 0x7f00000187877827 */ /* 0x000fe200078e001e */
[----:B------:R-:W-:-:S03]  /*37120*/  ISETP.GE.U32.AND P1, PT, R138, 0x7f000001, PT ;  /* 0x7f0000018a00780c */ /* 0x000fc60003f26070 */
[----:B------:R-:W-:Y:S02]  /*37130*/  IMAD R137, R38, 0x7effffff, RZ ;  /* 0x7effffff26897824 */ /* 0x000fe400078e02ff */
[----:B------:R-:W-:Y:S01]  /*37140*/  IMAD.WIDE.U32 R30, R29, R154, RZ ;  /* 0x0000009a1d1e7225 */ /* 0x000fe200078e00ff */
[----:B------:R-:W-:Y:S02]  /*37150*/  @P4 IADD3 R132, PT, PT, R132, -0x7f000001, RZ ;  /* 0x80ffffff84844810 */ /* 0x000fe40007ffe0ff */
[----:B------:R-:W-:Y:S01]  /*37160*/  IADD3 R139, PT, PT, R139, R40, RZ ;  /* 0x000000288b8b7210 */ /* 0x000fe20007ffe0ff */
[----:B------:R-:W-:Y:S01]  /*37170*/  IMAD.HI.U32 R87, R87, 0x7f000001, R32 ;  /* 0x7f00000157577827 */ /* 0x000fe200078e0020 */
[----:B------:R-:W-:-:S03]  /*37180*/  @P3 IADD3 R131, PT, PT, R131, -0x7f000001, RZ ;  /* 0x80ffffff83833810 */ /* 0x000fc60007ffe0ff */
[----:B------:R-:W-:-:S04]  /*37190*/  IMAD.HI.U32 R137, R137, 0x7f000001, R38 ;  /* 0x7f00000189897827 */ /* 0x000fc800078e0026 */
[----:B------:R-:W-:Y:S02]  /*371a0*/  IMAD R33, R30, 0x7effffff, RZ ;  /* 0x7effffff1e217824 */ /* 0x000fe400078e02ff */
[----:B------:R-:W-:Y:S01]  /*371b0*/  IMAD.WIDE.U32 R38, R68, R154, RZ ;  /* 0x0000009a44267225 */ /* 0x000fe200078e00ff */
[----:B------:R-:W-:-:S03]  /*371c0*/  ISETP.GE.U32.AND P0, PT, R139, 0x7f000001, PT ;  /* 0x7f0000018b00780c */ /* 0x000fc60003f06070 */
        /* <DEDUP_REMOVED lines=12> */
[----:B------:R-:W-:Y:S01]  /*37290*/  IMAD.WIDE.U32 R32, R138, R203, RZ ;  /* 0x000000cb8a207225 */ /* 0x000fe200078e00ff */
[----:B------:R-:W-:Y:S01]  /*372a0*/  @P0 IADD3 R139, PT, PT, R139, -0x7f000001, RZ ;  /* 0x80ffffff8b8b0810 */ /* 0x000fe20007ffe0ff */
[----:B------:R-:W-:Y:S02]  /*372b0*/  ISETP.GE.U32.AND P0, PT, R152, 0x7f000001, PT ;  /* 0x7f0000019800780c */ /* 0x000fe40003f06070 */
[----:B------:R-:W-:-:S04]  /*372c0*/  IMAD.HI.U32 R159, R47, 0x7f000001, R40 ;  /* 0x7f0000012f9f7827 */ /* 0x000fc800078e0028 */
[----:B------:R-:W-:-:S04]  /*372d0*/  IMAD.WIDE.U32 R38, R132, R205, RZ ;  /* 0x000000cd84267225 */ /* 0x000fc800078e00ff */
[----:B------:R-:W-:-:S04]  /*372e0*/  IMAD.WIDE.U32 R30, R138, R204, RZ ;  /* 0x000000cc8a1e7225 */ /* 0x000fc800078e00ff */
[----:B------:R-:W-:Y:S02]  /*372f0*/  IMAD R41, R32, 0x7effffff, RZ ;  /* 0x7effffff20297824 */ /* 0x000fe400078e02ff */
[----:B------:R-:W-:Y:S02]  /*37300*/  IMAD R49, R38, 0x7effffff, RZ ;  /* 0x7effffff26317824 */ /* 0x000fe400078e02ff */
[----:B------:R-:W-:Y:S02]  /*37310*/  IMAD R47, R30, 0x7effffff, RZ ;  /* 0x7effffff1e2f7824 */ /* 0x000fe400078e02ff */
[----:B------:R-:W-:-:S04]  /*37320*/  IMAD.HI.U32 R164, R41, 0x7f000001, R32 ;  /* 0x7f00000129a47827 */ /* 0x000fc800078e0020 */
[----:B------:R-:W-:-:S04]  /*37330*/  IMAD.WIDE.U32 R40, R139, R202, RZ ;  /* 0x000000ca8b287225 */ /* 0x000fc800078e00ff */
[----:B------:R-:W-:-:S04]  /*37340*/  IMAD.HI.U32 R161, R49, 0x7f000001, R38 ;  /* 0x7f00000131a17827 */ /* 0x000fc800078e0026 */
[----:B------:R-:W-:-:S04]  /*37350*/  IMAD.HI.U32 R166, R47, 0x7f000001, R30 ;  /* 0x7f0000012fa67827 */ /* 0x000fc800078e001e */
[----:B------:R-:W-:-:S04]  /*37360*/  IMAD.WIDE.U32 R38, R139, R203, RZ ;  /* 0x000000cb8b267225 */ /* 0x000fc800078e00ff */
[----:B------:R-:W-:Y:S01]  /*37370*/  IMAD R47, R40, 0x7effffff, RZ ;  /* 0x7effffff282f7824 */ /* 0x000fe200078e02ff */
[----:B------:R-:W-:Y:S01]  /*37380*/  @P0 IADD3 R152, PT, PT, R152, -0x7f000001, RZ ;  /* 0x80ffffff98980810 */ /* 0x000fe20007ffe0ff */
[----:B------:R-:W-:Y:S01]  /*37390*/  IMAD.WIDE.U32 R32, R131, R203, RZ ;  /* 0x000000cb83207225 */ /* 0x000fe200078e00ff */
[----:B------:R-:W-:-:S03]  /*373a0*/  ISETP.GE.U32.AND P0, PT, R161, 0x7f000001, PT ;  /* 0x7f000001a100780c */ /* 0x000fc60003f06070 */
[----:B------:R-:W-:Y:S02]  /*373b0*/  IMAD R49, R38, 0x7effffff, RZ ;  /* 0x7effffff26317824 */ /* 0x000fe400078e02ff */
[----:B------:R-:W-:Y:S01]  /*373c0*/  IMAD.HI.U32 R50, R47, 0x7f000001, R40 ;  /* 0x7f0000012f327827 */ /* 0x000fe200078e0028 */
[----:B------:R-:W-:-:S03]  /*373d0*/  ISETP.GE.U32.AND P2, PT, R158, 0x7f000001, PT ;  /* 0x7f0000019e00780c */ /* 0x000fc60003f46070 */
[----:B------:R-:W-:Y:S01]  /*373e0*/  IMAD.WIDE.U32 R40, R139, R204, RZ ;  /* 0x000000cc8b287225 */ /* 0x000fe200078e00ff */
[----:B------:R-:W-:-:S03]  /*373f0*/  ISETP.GE.U32.AND P1, PT, R50, 0x7f000001, PT ;  /* 0x7f0000013200780c */ /* 0x000fc60003f26070 */
[----:B------:R-:W-:Y:S02]  /*37400*/  IMAD R153, R32, 0x7effffff, RZ ;  /* 0x7effffff20997824 */ /* 0x000fe400078e02ff */
[----:B------:R-:W-:-:S04]  /*37410*/  IMAD.HI.U32 R52, R49, 0x7f000001, R38 ;  /* 0x7f00000131347827 */ /* 0x000fc800078e0026 */
[----:B------:R-:W-:Y:S01]  /*37420*/  IMAD.WIDE.U32 R38, R131, R204, RZ ;  /* 0x000000cc83267225 */ /* 0x000fe200078e00ff */
[----:B------:R-:W-:-:S03]  /*37430*/  ISETP.GE.U32.AND P3, PT, R52, 0x7f000001, PT ;  /* 0x7f0000013400780c */ /* 0x000fc60003f66070 */
[----:B------:R-:W-:Y:S02]  /*37440*/  IMAD R47, R40, 0x7effffff, RZ ;  /* 0x7effffff282f7824 */ /* 0x000fe400078e02ff */
[----:B------:R-:W-:-:S04]  /*37450*/  IMAD.HI.U32 R163, R153, 0x7f000001, R32 ;  /* 0x7f00000199a37827 */ /* 0x000fc800078e0020 */
[----:B------:R-:W-:-:S04]  /*37460*/  IMAD.WIDE.U32 R32, R152, 0x5fffffa, RZ ;  /* 0x05fffffa98207825 */ /* 0x000fc800078e00ff */
[----:B------:R-:W-:Y:S02]  /*37470*/  IMAD R49, R38, 0x7effffff, RZ ;  /* 0x7effffff26317824 */ /* 0x000fe400078e02ff */
[----:B------:R-:W-:Y:S02]  /*37480*/  IMAD R153, R152, 0x6, RZ ;  /* 0x0000000698997824 */ /* 0x000fe400078e02ff */
[----:B------:R-:W-:Y:S01]  /*37490*/  IMAD.HI.U32 R152, R47, 0x7f000001, R40 ;  /* 0x7f0000012f987827 */ /* 0x000fe200078e0028 */
[----:B------:R-:W-:-:S03]  /*374a0*/  @P0 IADD3 R161, PT, PT, R161, -0x7f000001, RZ ;  /* 0x80ffffffa1a10810 */ /* 0x000fc60007ffe0ff */
[----:B------:R-:W-:Y:S01]  /*374b0*/  IMAD.HI.U32 R165, R49, 0x7f000001, R38 ;  /* 0x7f00000131a57827 */ /* 0x000fe200078e0026 */
[----:B------:R-:W-:-:S03]  /*374c0*/  ISETP.GE.U32.AND P0, PT, R152, 0x7f000001, PT ;  /* 0x7f0000019800780c */ /* 0x000fc60003f06070 */
[----:B------:R-:W-:Y:S01]  /*374d0*/  IMAD.HI.U32 R49, R153, 0x7f000001, R32 ;  /* 0x7f00000199317827 */ /* 0x000fe200078e0020 */
[----:B------:R-:W-:-:S03]  /*374e0*/  @P2 IADD3 R158, PT, PT, R158, -0x7f000001, RZ ;  /* 0x80ffffff9e9e2810 */ /* 0x000fc60007ffe0ff */
[----:B------:R-:W-:Y:S01]  /*374f0*/  IMAD.WIDE.U32 R30, R132, R202, RZ ;  /* 0x000000ca841e7225 */ /* 0x000fe200078e00ff */
[----:B------:R-:W-:Y:S01]  /*37500*/  @P1 IADD3 R50, PT, PT, R50, -0x7f000001, RZ ;  /* 0x80ffffff32321810 */ /* 0x000fe20007ffe0ff */
[----:B------:R-:W-:Y:S01]  /*37510*/  ISETP.GE.U32.AND P2, PT, R49, 0x7f000001, PT ;  /* 0x7f0000013100780c */ /* 0x000fe20003f46070 */
[----:B------:R-:W-:Y:S01]  /*37520*/  ISETP.GE.U32.AND P1, PT, R164, 0x7f000001, PT ;  /* 0x7f000001a400780c */ /* 0x000fe20003f26070 */
[----:B------:R-:W-:Y:S01]  /*37530*/  IMAD R157, R30, 0x7effffff, RZ ;  /* 0x7effffff1e9d7824 */ /* 0x000fe200078e02ff */
[----:B------:R-:W-:Y:S01]  /*37540*/  @P3 IADD3 R52, PT, PT, R52, -0x7f000001, RZ ;  /* 0x80ffffff34343810 */ /* 0x000fe20007ffe0ff */
[----:B------:R-:W-:Y:S02]  /*37550*/  ISETP.GE.U32.AND P3, PT, R50, 0x7f000001, PT ;  /* 0x7f0000013200780c */ /* 0x000fe40003f66070 */
[----:B------:R-:W-:-:S04]  /*37560*/  IMAD.HI.U32 R167, R157, 0x7f000001, R30 ;  /* 0x7f0000019da77827 */ /* 0x000fc800078e001e */
[----:B------:R-:W-:Y:S01]  /*37570*/  IMAD.WIDE.U32 R30, R138, R205, RZ ;  /* 0x000000cd8a1e7225 */ /* 0x000fe200078e00ff */
[----:B------:R-:W-:-:S03]  /*37580*/  @P0 IADD3 R152, PT, PT, R152, -0x7f000001, RZ ;  /* 0x80ffffff98980810 */ /* 0x000fc60007ffe0ff */
[----:B------:R-:W-:Y:S01]  /*37590*/  IMAD R157, R30, 0x7effffff, RZ ;  /* 0x7effffff1e9d7824 */ /* 0x000fe200078e02ff */
[----:B------:R-:W-:Y:S02]  /*375a0*/  @P2 IADD3 R49, PT, PT, R49, -0x7f000001, RZ ;  /* 0x80ffffff31312810 */ /* 0x000fe40007ffe0ff */
[----:B------:R-:W-:Y:S01]  /*375b0*/  @P1 IADD3 R164, PT, PT, R164, -0x7f000001, RZ ;  /* 0x80ffffffa4a41810 */ /* 0x000fe20007ffe0ff */
[----:B------:R-:W-:Y:S01]  /*375c0*/  ISETP.GE.U32.AND P2, PT, R163, 0x7f000001, PT ;  /* 0x7f000001a300780c */ /* 0x000fe20003f46070 */
[----:B------:R-:W-:Y:S01]  /*375d0*/  IMAD.HI.U32 R168, R157, 0x7f000001, R30 ;  /* 0x7f0000019da87827 */ /* 0x000fe200078e001e */
[----:B------:R-:W-:Y:S01]  /*375e0*/  ISETP.GE.U32.AND P1, PT, R152, 0x7f000001, PT ;  /* 0x7f0000019800780c */ /* 0x000fe20003f26070 */
[----:B------:R-:W-:Y:S02]  /*375f0*/  @P3 IADD3 R50, PT, PT, R50, -0x7f000001, RZ ;  /* 0x80ffffff32323810 */ /* 0x000fe40007ffe0ff */
[----:B------:R-:W-:Y:S01]  /*37600*/  IMAD.WIDE.U32 R32, R139, R205, RZ ;  /* 0x000000cd8b207225 */ /* 0x000fe200078e00ff */
[----:B------:R-:W-:Y:S01]  /*37610*/  ISETP.GE.U32.AND P3, PT, R168, 0x7f000001, PT ;  /* 0x7f000001a800780c */ /* 0x000fe20003f66070 */
[----:B------:R-:W-:-:S02]  /*37620*/  ISETP.GE.U32.AND P5, PT, R166, 0x7f000001, PT ;  /* 0x7f000001a600780c */ /* 0x000fc40003fa6070 */
[----:B------:R-:W-:Y:S01]  /*37630*/  IMAD R39, R32, 0x7effffff, RZ ;  /* 0x7effffff20277824 */ /* 0x000fe200078e02ff */
[----:B------:R-:W-:Y:S01]  /*37640*/  ISETP.GE.U32.AND P4, PT, R159, 0x7f000001, PT ;  /* 0x7f0000019f00780c */ /* 0x000fe20003f86070 */
[----:B------:R-:W-:Y:S01]  /*37650*/  IMAD.WIDE.U32 R30, R158, 0x5fffffa, RZ ;  /* 0x05fffffa9e1e7825 */ /* 0x000fe200078e00ff */
[----:B------:R-:W-:Y:S01]  /*37660*/  ISETP.GE.U32.AND P6, PT, R52, 0x7f000001, PT ;  /* 0x7f0000013400780c */ /* 0x000fe20003fc6070 */
[----:B------:R-:W-:Y:S02]  /*37670*/  ISETP.GE.U32.AND P0, PT, R165, 0x7f000001, PT ;  /* 0x7f000001a500780c */ /* 0x000fe40003f06070 */
[----:B------:R-:W-:Y:S02]  /*37680*/  IMAD R41, R158, 0x6, RZ ;  /* 0x000000069e297824 */ /* 0x000fe400078e02ff */
[----:B------:R-:W-:Y:S01]  /*37690*/  IMAD.HI.U32 R158, R39, 0x7f000001, R32 ;  /* 0x7f000001279e7827 */ /* 0x000fe200078e0020 */
[----:B------:R-:W-:Y:S02]  /*376a0*/  @P2 IADD3 R163, PT, PT, R163, -0x7f000001, RZ ;  /* 0x80ffffffa3a32810 */ /* 0x000fe40007ffe0ff */
[----:B------:R-:W-:Y:S01]  /*376b0*/  @P1 IADD3 R152, PT, PT, R152, -0x7f000001, RZ ;  /* 0x80ffffff98981810 */ /* 0x000fe20007ffe0ff */
[----:B------:R-:W-:Y:S01]  /*376c0*/  IMAD.WIDE.U32 R38, R164, 0x5fffffa, RZ ;  /* 0x05fffffaa4267825 */ /* 0x000fe200078e00ff */
[----:B------:R-:W-:-:S03]  /*376d0*/  IADD3 R49, PT, PT, R50, R49, RZ ;  /* 0x0000003132317210 */ /* 0x000fc60007ffe0ff */
[----:B------:R-:W-:Y:S02]  /*376e0*/  IMAD R157, R164, 0x6, RZ ;  /* 0x00000006a49d7824 */ /* 0x000fe400078e02ff */
[----:B------:R-:W-:Y:S01]  /*376f0*/  IMAD.HI.U32 R160, R41, 0x7f000001, R30 ;  /* 0x7f00000129a07827 */ /* 0x000fe200078e001e */
[----:B------:R-:W-:-:S03]  /*37700*/  @P3 IADD3 R168, PT, PT, R168, -0x7f000001, RZ ;  /* 0x80ffffffa8a83810 */ /* 0x000fc60007ffe0ff */
[----:B------:R-:W-:-:S04]  /*37710*/  IMAD.WIDE.U32 R30, R161, 0x5fffffa, RZ ;  /* 0x05fffffaa11e7825 */ /* 0x000fc800078e00ff */
[----:B------:R-:W-:Y:S02]  /*37720*/  IMAD R33, R161, 0x6, RZ ;  /* 0x00000006a1217824 */ /* 0x000fe400078e02ff */
[----:B------:R-:W-:Y:S01]  /*37730*/  IMAD.HI.U32 R50, R157, 0x7f000001, R38 ;  /* 0x7f0000019d327827 */ /* 0x000fe200078e0026 */
[----:B------:R-:W-:Y:S02]  /*37740*/  IADD3 R38, PT, PT, R152, R163, RZ ;  /* 0x000000a398267210 */ /* 0x000fe40007ffe0ff */
[----:B------:R-:W-:Y:S01]  /*37750*/  @P5 IADD3 R166, PT, PT, R166, -0x7f000001, RZ ;  /* 0x80ffffffa6a65810 */ /* 0x000fe20007ffe0ff */
[----:B------:R-:W-:Y:S01]  /*37760*/  IMAD.WIDE.U32 R40, R132, R203, RZ ;  /* 0x000000cb84287225 */ /* 0x000fe200078e00ff */
[----:B------:R-:W-:Y:S02]  /*37770*/  @P4 IADD3 R159, PT, PT, R159, -0x7f000001, RZ ;  /* 0x80ffffff9f9f4810 */ /* 0x000fe40007ffe0ff */
[----:B------:R-:W-:Y:S02]  /*37780*/  @P6 IADD3 R52, PT, PT, R52, -0x7f000001, RZ ;  /* 0x80ffffff34346810 */ /* 0x000fe40007ffe0ff */
[----:B------:R-:W-:Y:S01]  /*37790*/  @P0 IADD3 R165, PT, PT, R165, -0x7f000001, RZ ;  /* 0x80ffffffa5a50810 */ /* 0x000fe20007ffe0ff */
[----:B------:R-:W-:Y:S01]  /*377a0*/  IMAD.HI.U32 R162, R33, 0x7f000001, R30 ;  /* 0x7f00000121a27827 */ /* 0x000fe200078e001e */
[----:B------:R-:W-:-:S03]  /*377b0*/  ISETP.GE.U32.AND P0, PT, R38, 0x7f000001, PT ;  /* 0x7f0000012600780c */ /* 0x000fc60003f06070 */
[----:B------:R-:W-:-:S04]  /*377c0*/  IMAD.WIDE.U32 R30, R168, 0x5fffffa, RZ ;  /* 0x05fffffaa81e7825 */ /* 0x000fc800078e00ff */
[----:B------:R-:W-:Y:S02]  /*377d0*/  IMAD R153, R40, 0x7effffff, RZ ;  /* 0x7effffff28997824 */ /* 0x000fe400078e02ff */
[----:B------:R-:W-:Y:S01]  /*377e0*/  IMAD R161, R168, 0x6, RZ ;  /* 0x00000006a8a17824 */ /* 0x000fe200078e02ff */
[----:B------:R-:W-:Y:S01]  /*377f0*/  IADD3 R47, PT, PT, R52, R159, RZ ;  /* 0x0000009f342f7210 */ /* 0x000fe20007ffe0ff */
[----:B------:R-:W-:-:S04]  /*37800*/  IMAD.WIDE.U32 R32, R166, 0x5fffffa, RZ ;  /* 0x05fffffaa6207825 */ /* 0x000fc800078e00ff */
        /* <DEDUP_REMOVED lines=8> */
[----:B------:R-:W-:Y:S01]  /*37890*/  IMAD.WIDE.U32 R32, R138, R202, RZ ;  /* 0x000000ca8a207225 */ /* 0x000fe200078e00ff */
[----:B------:R-:W-:Y:S01]  /*378a0*/  @P0 IADD3 R38, PT, PT, R38, -0x7f000001, RZ ;  /* 0x80ffffff26260810 */ /* 0x000fe20007ffe0ff */
[----:B------:R-:W-:Y:S01]  /*378b0*/  ISETP.GE.U32.AND P4, PT, R158, 0x7f000001, PT ;  /* 0x7f0000019e00780c */ /* 0x000fe20003f86070 */
[----:B------:R-:W-:Y:S01]  /*378c0*/  ISETP.GE.U32.AND P0, PT, R157, 0x7f000001, PT ;  /* 0x7f0000019d00780c */ /* 0x000fe20003f06070 */
[----:B------:R-:W-:-:S04]  /*378d0*/  IMAD.HI.U32 R152, R39, 0x7f000001, R152 ;  /* 0x7f00000127987827 */ /* 0x000fc800078e0098 */
[----:B------:R-:W-:-:S04]  /*378e0*/  IMAD.HI.U32 R213, R213, 0x7f000001, R30 ;  /* 0x7f000001d5d57827 */ /* 0x000fc800078e001e */
[----:B------:R-:W-:Y:S02]  /*378f0*/  IMAD R39, R32, 0x7effffff, RZ ;  /* 0x7effffff20277824 */ /* 0x000fe400078e02ff */
[----:B---3--:R-:W-:-:S04]  /*37900*/  IMAD.WIDE.U32 R30, R43, R46, RZ ;  /* 0x0000002e2b1e7225 */ /* 0x008fc800078e00ff */
[----:B------:R-:W-:-:S04]  /*37910*/  IMAD.HI.U32 R161, R39, 0x7f000001, R32 ;  /* 0x7f00000127a17827 */ /* 0x000fc800078e0020 */
[----:B------:R-:W-:-:S04]  /*37920*/  IMAD R33, R30, 0x7effffff, RZ ;  /* 0x7effffff1e217824 */ /* 0x000fc800078e02ff */
[----:B------:R-:W-:Y:S01]  /*37930*/  IMAD.HI.U32 R43, R33, 0x7f000001, R30 ;  /* 0x7f000001212b7827 */ /* 0x000fe200078e001e */
[----:B------:R-:W-:Y:S01]  /*37940*/  @P4 IADD3 R158, PT, PT, R158, -0x7f000001, RZ ;  /* 0x80ffffff9e9e4810 */ /* 0x000fe20007ffe0ff */
[----:B------:R-:W-:Y:S01]  /*37950*/  ISETP.GE.U32.AND P3, PT, R162, 0x7f000001, PT ;  /* 0x7f000001a200780c */ /* 0x000fe20003f66070 */
[----:B------:R-:W-:Y:S01]  /*37960*/  ISETP.GE.U32.AND P5, PT, R47, 0x7f000001, PT ;  /* 0x7f0000012f00780c */ /* 0x000fe20003fa6070 */
[----:B------:R-:W-:Y:S01]  /*37970*/  @P0 IADD3 R157, PT, PT, R157, -0x7f000001, RZ ;  /* 0x80ffffff9d9d0810 */ /* 0x000fe20007ffe0ff */
[----:B------:R-:W-:Y:S01]  /*37980*/  ISETP.GE.U32.AND P0, PT, R43, 0x7f000001, PT ;  /* 0x7f0000012b00780c */ /* 0x000fe20003f06070 */
[----:B------:R-:W-:Y:S01]  /*37990*/  ISETP.GE.U32.AND P4, PT, R158, 0x7f000001, PT ;  /* 0x7f0000019e00780c */ /* 0x000fe20003f86070 */
[----:B------:R-:W-:Y:S01]  /*379a0*/  ISETP.GE.U32.AND P2, PT, R160, 0x7f000001, PT ;  /* 0x7f000001a000780c */ /* 0x000fe20003f46070 */
[----:B------:R-:W-:Y:S01]  /*379b0*/  ISETP.GE.U32.AND P6, PT, R49, 0x7f000001, PT ;  /* 0x7f0000013100780c */ /* 0x000fe20003fc6070 */
[----:B------:R-:W-:-:S06]  /*379c0*/  ISETP.GE.U32.AND P1, PT, R167, 0x7f000001, PT ;  /* 0x7f000001a700780c */ /* 0x000fcc0003f26070 */
[----:B------:R-:W-:Y:S02]  /*379d0*/  @P3 IADD3 R162, PT, PT, R162, -0x7f000001, RZ ;  /* 0x80ffffffa2a23810 */ /* 0x000fe40007ffe0ff */
[----:B------:R-:W-:Y:S02]  /*379e0*/  @P5 IADD3 R47, PT, PT, R47, -0x7f000001, RZ ;  /* 0x80ffffff2f2f5810 */ /* 0x000fe40007ffe0ff */
[----:B------:R-:W-:Y:S02]  /*379f0*/  @P0 IADD3 R43, PT, PT, R43, -0x7f000001, RZ ;  /* 0x80ffffff2b2b0810 */ /* 0x000fe40007ffe0ff */
[----:B------:R-:W-:Y:S02]  /*37a00*/  @P4 IADD3 R158, PT, PT, R158, -0x7f000001, RZ ;  /* 0x80ffffff9e9e4810 */ /* 0x000fe40007ffe0ff */
[----:B------:R-:W-:Y:S02]  /*37a10*/  IADD3 R47, PT, PT, R47, R162, RZ ;  /* 0x000000a22f2f7210 */ /* 0x000fe40007ffe0ff */
[----:B--2---:R-:W-:-:S02]  /*37a20*/  IADD3 R162, PT, PT, R43, R42, RZ ;  /* 0x0000002a2ba27210 */ /* 0x004fc40007ffe0ff */
[----:B------:R-:W-:Y:S02]  /*37a30*/  @P2 IADD3 R160, PT, PT, R160, -0x7f000001, RZ ;  /* 0x80ffffffa0a02810 */ /* 0x000fe40007ffe0ff */
[----:B------:R-:W-:Y:S02]  /*37a40*/  @P6 IADD3 R49, PT, PT, R49, -0x7f000001, RZ ;  /* 0x80ffffff31316810 */ /* 0x000fe40007ffe0ff */
[----:B------:R-:W-:Y:S02]  /*37a50*/  IADD3 R40, PT, PT, R158, R165, RZ ;  /* 0x000000a59e287210 */ /* 0x000fe40007ffe0ff */
[----:B------:R-:W-:Y:S01]  /*37a60*/  @P1 IADD3 R167, PT, PT, R167, -0x7f000001, RZ ;  /* 0x80ffffffa7a71810 */ /* 0x000fe20007ffe0ff */
[----:B------:R-:W-:Y:S01]  /*37a70*/  ISETP.GE.U32.AND P1, PT, R52, 0x7f000001, PT ;  /* 0x7f0000013400780c */ /* 0x000fe20003f26070 */
[----:B------:R-:W-:Y:S01]  /*37a80*/  ISETP.GE.U32.AND P5, PT, R47, 0x7f000001, PT ;  /* 0x7f0000012f00780c */ /* 0x000fe20003fa6070 */
[----:B------:R-:W-:Y:S01]  /*37a90*/  ISETP.GE.U32.AND P0, PT, R162, 0x7f000001, PT ;  /* 0x7f000001a200780c */ /* 0x000fe20003f06070 */
[----:B------:R-:W-:Y:S01]  /*37aa0*/  IADD3 R49, PT, PT, R49, R160, RZ ;  /* 0x000000a031317210 */ /* 0x000fe20007ffe0ff */
[----:B------:R-:W-:Y:S01]  /*37ab0*/  ISETP.GE.U32.AND P3, PT, R50, 0x7f000001, PT ;  /* 0x7f0000013200780c */ /* 0x000fe20003f66070 */
[----:B------:R-:W-:Y:S01]  /*37ac0*/  ISETP.GE.U32.AND P2, PT, R41, 0x7f000001, PT ;  /* 0x7f0000012900780c */ /* 0x000fe20003f46070 */
[----:B------:R-:W-:-:S02]  /*37ad0*/  ISETP.GE.U32.AND P4, PT, R40, 0x7f000001, PT ;  /* 0x7f0000012800780c */ /* 0x000fc40003f86070 */
[----:B------:R-:W-:Y:S01]  /*37ae0*/  ISETP.GE.U32.AND P6, PT, R49, 0x7f000001, PT ;  /* 0x7f0000013100780c */ /* 0x000fe20003fc6070 */
[----:B------:R-:W-:Y:S01]  /*37af0*/  IADD3 R160, PT, PT, R38, R167, RZ ;  /* 0x000000a726a07210 */ /* 0x000fe20007ffe0ff */
[----:B------:R0:W-:Y:S03]  /*37b00*/  STL [R1+0x118], R162 ;  /* 0x000118a201007387 */ /* 0x0001e60000100800 */
[----:B------:R-:W-:Y:S02]  /*37b10*/  @P1 IADD3 R52, PT, PT, R52, -0x7f000001, RZ ;  /* 0x80ffffff34341810 */ /* 0x000fe40007ffe0ff */
[----:B------:R-:W-:Y:S02]  /*37b20*/  @P5 IADD3 R47, PT, PT, R47, -0x7f000001, RZ ;  /* 0x80ffffff2f2f5810 */ /* 0x000fe40007ffe0ff */
[----:B------:R-:W-:Y:S02]  /*37b30*/  @P3 IADD3 R50, PT, PT, R50, -0x7f000001, RZ ;  /* 0x80ffffff32323810 */ /* 0x000fe40007ffe0ff */
[----:B0-----:R-:W-:Y:S01]  /*37b40*/  @P0 IADD3 R162, PT, PT, R162, -0x7f000001, RZ ;  /* 0x80ffffffa2a20810 */ /* 0x001fe20007ffe0ff */
[----:B------:R-:W-:Y:S01]  /*37b50*/  ISETP.GE.U32.AND P3, PT, R160, 0x7f000001, PT ;  /* 0x7f000001a000780c */ /* 0x000fe20003f66070 */
[----:B------:R-:W-:-:S02]  /*37b60*/  @P2 IADD3 R41, PT, PT, R41, -0x7f000001, RZ ;  /* 0x80ffffff29292810 */ /* 0x000fc40007ffe0ff */
[----:B------:R-:W-:Y:S02]  /*37b70*/  @P4 IADD3 R40, PT, PT, R40, -0x7f000001, RZ ;  /* 0x80ffffff28284810 */ /* 0x000fe40007ffe0ff */
[----:B------:R-:W-:Y:S01]  /*37b80*/  IADD3 R159, PT, PT, R47, R52, RZ ;  /* 0x000000342f9f7210 */ /* 0x000fe20007ffe0ff */
[----:B------:R0:W-:Y:S01]  /*37b90*/  STL [R1+0x118], R162 ;  /* 0x000118a201007387 */ /* 0x0001e20000100800 */
[----:B------:R-:W-:-:S03]  /*37ba0*/  @P6 IADD3 R49, PT, PT, R49, -0x7f000001, RZ ;  /* 0x80ffffff31316810 */ /* 0x000fc60007ffe0ff */
[----:B------:R-:W2:Y:S01]  /*37bb0*/  LDL R47, [R1+0x11c] ;  /* 0x00011c00012f7983 */ /* 0x000ea20000100800 */
[----:B------:R-:W-:Y:S02]  /*37bc0*/  IADD3 R40, PT, PT, R40, R41, RZ ;  /* 0x0000002928287210 */ /* 0x000fe40007ffe0ff */
[----:B------:R-:W-:Y:S01]  /*37bd0*/  IADD3 R158, PT, PT, R49, R50, RZ ;  /* 0x00000032319e7210 */ /* 0x000fe20007ffe0ff */
[----:B------:R-:W-:Y:S02]  /*37be0*/  ISETP.GE.U32.AND P2, PT, R161, 0x7f000001, PT ;  /* 0x7f000001a100780c */ /* 0x000fe40003f46070 */
[----:B------:R-:W-:Y:S01]  /*37bf0*/  ISETP.GE.U32.AND P1, PT, R40, 0x7f000001, PT ;  /* 0x7f0000012800780c */ /* 0x000fe20003f26070 */
[----:B------:R-:W-:Y:S01]  /*37c00*/  @P3 IADD3 R160, PT, PT, R160, -0x7f000001, RZ ;  /* 0x80ffffffa0a03810 */ /* 0x000fe20007ffe0ff */
[----:B------:R-:W-:Y:S01]  /*37c10*/  ISETP.GE.U32.AND P3, PT, R158, 0x7f000001, PT ;  /* 0x7f0000019e00780c */ /* 0x000fe20003f66070 */
[----:B------:R-:W-:Y:S01]  /*37c20*/  IMAD.WIDE.U32 R38, R72, R88, RZ ;  /* 0x0000005848267225 */ /* 0x000fe200078e00ff */
[----:B------:R-:W-:Y:S01]  /*37c30*/  ISETP.GE.U32.AND P4, PT, R159, 0x7f000001, PT ;  /* 0x7f0000019f00780c */ /* 0x000fe20003f86070 */
[----:B------:R-:W-:-:S02]  /*37c40*/  IADD3 R160, PT, PT, R160, R157, RZ ;  /* 0x0000009da0a07210 */ /* 0x000fc40007ffe0ff */
[----:B------:R-:W-:-:S04]  /*37c50*/  IMAD.WIDE.U32 R30, R73, R88, RZ ;  /* 0x00000058491e7225 */ /* 0x000fc800078e00ff */
[----:B------:R-:W-:Y:S01]  /*37c60*/  @P2 IADD3 R161, PT, PT, R161, -0x7f000001, RZ ;  /* 0x80ffffffa1a12810 */ /* 0x000fe20007ffe0ff */
[----:B------:R-:W-:Y:S01]  /*37c70*/  IMAD R157, R38, 0x7effffff, RZ ;  /* 0x7effffff269d7824 */ /* 0x000fe200078e02ff */
[----:B------:R-:W-:Y:S01]  /*37c80*/  ISETP.GE.U32.AND P5, PT, R160, 0x7f000001, PT ;  /* 0x7f000001a000780c */ /* 0x000fe20003fa6070 */
[----:B------:R-:W-:Y:S01]  /*37c90*/  IMAD.WIDE.U32 R32, R71, R88, RZ ;  /* 0x0000005847207225 */ /* 0x000fe200078e00ff */
[----:B------:R-:W-:-:S03]  /*37ca0*/  @P1 IADD3 R40, PT, PT, R40, -0x7f000001, RZ ;  /* 0x80ffffff28281810 */ /* 0x000fc60007ffe0ff */
[----:B------:R-:W-:Y:S01]  /*37cb0*/  IMAD R153, R30, 0x7effffff, RZ ;  /* 0x7effffff1e997824 */ /* 0x000fe200078e02ff */
[----:B------:R-:W-:Y:S01]  /*37cc0*/  @P3 IADD3 R158, PT, PT, R158, -0x7f000001, RZ ;  /* 0x80ffffff9e9e3810 */ /* 0x000fe20007ffe0ff */
[----:B------:R-:W-:-:S04]  /*37cd0*/  IMAD.HI.U32 R157, R157, 0x7f000001, R38 ;  /* 0x7f0000019d9d7827 */ /* 0x000fc800078e0026 */
[----:B------:R-:W-:Y:S02]  /*37ce0*/  IMAD R39, R32, 0x7effffff, RZ ;  /* 0x7effffff20277824 */ /* 0x000fe400078e02ff */
[----:B------:R-:W-:Y:S01]  /*37cf0*/  IMAD.HI.U32 R153, R153, 0x7f000001, R30 ;  /* 0x7f00000199997827 */ /* 0x000fe200078e001e */
[----:B------:R-:W-:Y:S02]  /*37d00*/  IADD3 R30, PT, PT, R40, R161, RZ ;  /* 0x000000a1281e7210 */ /* 0x000fe40007ffe0ff */
[----:B------:R-:W-:Y:S01]  /*37d10*/  @P4 IADD3 R159, PT, PT, R159, -0x7f000001, RZ ;  /* 0x80ffffff9f9f4810 */ /* 0x000fe20007ffe0ff */
[----:B------:R-:W-:Y:S02]  /*37d20*/  IMAD.HI.U32 R154, R39, 0x7f000001, R32 ;  /* 0x7f000001279a7827 */ /* 0x000fe400078e0020 */
[----:B------:R-:W-:Y:S02]  /*37d30*/  ISETP.GE.U32.AND P1, PT, R30, 0x7f000001, PT ;  /* 0x7f0000011e00780c */ /* 0x000fe40003f26070 */
[----:B------:R-:W-:-:S04]  /*37d40*/  IMAD.WIDE.U32 R40, R80, R88, RZ ;  /* 0x0000005850287225 */ /* 0x000fc800078e00ff */
[----:B------:R-:W-:Y:S01]  /*37d50*/  IMAD.WIDE.U32 R32, R158, R202, RZ ;  /* 0x000000ca9e207225 */ /* 0x000fe200078e00ff */
[----:B------:R-:W-:-:S03]  /*37d60*/  @P5 IADD3 R160, PT, PT, R160, -0x7f000001, RZ ;  /* 0x80ffffffa0a05810 */ /* 0x000fc60007ffe0ff */
[----:B------:R-:W-:Y:S02]  /*37d70*/  IMAD R161, R40, 0x7effffff, RZ ;  /* 0x7effffff28a17824 */ /* 0x000fe400078e02ff */
[----:B------:R-:W-:Y:S02]  /*37d80*/  IMAD R31, R32, 0x7effffff, RZ ;  /* 0x7effffff201f7824 */ /* 0x000fe400078e02ff */
[----:B------:R-:W-:-:S04]  /*37d90*/  IMAD.WIDE.U32 R38, R159, R205, RZ ;  /* 0x000000cd9f267225 */ /* 0x000fc800078e00ff */
[----:B------:R-:W-:-:S04]  /*37da0*/  IMAD.HI.U32 R161, R161, 0x7f000001, R40 ;  /* 0x7f000001a1a17827 */ /* 0x000fc800078e0028 */
[----:B------:R-:W-:-:S04]  /*37db0*/  IMAD.HI.U32 R164, R31, 0x7f000001, R32 ;  /* 0x7f0000011fa47827 */ /* 0x000fc800078e0020 */
[----:B------:R-:W-:Y:S02]  /*37dc0*/  IMAD R31, R38, 0x7effffff, RZ ;  /* 0x7effffff261f7824 */ /* 0x000fe400078e02ff */
[----:B------:R-:W-:-:S04]  /*37dd0*/  IMAD.WIDE.U32 R40, R159, R202, RZ ;  /* 0x000000ca9f287225 */ /* 0x000fc800078e00ff */
[----:B------:R-:W-:-:S04]  /*37de0*/  IMAD.WIDE.U32 R32, R160, R204, RZ ;  /* 0x000000cca0207225 */ /* 0x000fc800078e00ff */
[----:B------:R-:W-:Y:S01]  /*37df0*/  IMAD.WIDE.U32 R42, R158, R203, RZ ;  /* 0x000000cb9e2a7225 */ /* 0x000fe200078e00ff */
[----:B------:R-:W-:-:S03]  /*37e00*/  @P1 IADD3 R30, PT, PT, R30, -0x7f000001, RZ ;  /* 0x80ffffff1e1e1810 */ /* 0x000fc60007ffe0ff */
[----:B------:R-:W-:-:S04]  /*37e10*/  IMAD.HI.U32 R166, R31, 0x7f000001, R38 ;  /* 0x7f0000011fa67827 */ /* 0x000fc800078e0026 */
[----:B------:R-:W-:Y:S02]  /*37e20*/  IMAD R167, R40, 0x7effffff, RZ ;  /* 0x7effffff28a77824 */ /* 0x000fe400078e02ff */
[----:B------:R-:W-:Y:S02]  /*37e30*/  IMAD R39, R32, 0x7effffff, RZ ;  /* 0x7effffff20277824 */ /* 0x000fe400078e02ff */
[----:B------:R-:W-:Y:S02]  /*37e40*/  IMAD R31, R42, 0x7effffff, RZ ;  /* 0x7effffff2a1f7824 */ /* 0x000fe400078e02ff */
[----:B------:R-:W-:-:S04]  /*37e50*/  IMAD.HI.U32 R167, R167, 0x7f000001, R40 ;  /* 0x7f000001a7a77827 */ /* 0x000fc800078e0028 */
[----:B------:R-:W-:-:S04]  /*37e60*/  IMAD.HI.U32 R52, R39, 0x7f000001, R32 ;  /* 0x7f00000127347827 */ /* 0x000fc800078e0020 */
[----:B------:R-:W-:-:S04]  /*37e70*/  IMAD.HI.U32 R50, R31, 0x7f000001, R42 ;  /* 0x7f0000011f327827 */ /* 0x000fc800078e002a */
[----:B------:R-:W-:-:S04]  /*37e80*/  IMAD.WIDE.U32 R40, R160, R205, RZ ;  /* 0x000000cda0287225 */ /* 0x000fc800078e00ff */
[----:B------:R-:W-:-:S04]  /*37e90*/  IMAD.WIDE.U32 R38, R30, R203, RZ ;  /* 0x000000cb1e267225 */ /* 0x000fc800078e00ff */
[----:B------:R-:W-:-:S04]  /*37ea0*/  IMAD.WIDE.U32 R42, R158, R204, RZ ;  /* 0x000000cc9e2a7225 */ /* 0x000fc800078e00ff */
[----:B------:R-:W-:Y:S02]  /*37eb0*/  IMAD R31, R40, 0x7effffff, RZ ;  /* 0x7effffff281f7824 */ /* 0x000fe400078e02ff */
[----:B------:R-:W-:Y:S02]  /*37ec0*/  IMAD R163, R38, 0x7effffff, RZ ;  /* 0x7effffff26a37824 */ /* 0x000fe400078e02ff */
[----:B------:R-:W-:Y:S02]  /*37ed0*/  IMAD R49, R42, 0x7effffff, RZ ;  /* 0x7effffff2a317824 */ /* 0x000fe400078e02ff */
[----:B------:R-:W-:-:S04]  /*37ee0*/  IMAD.HI.U32 R88, R31, 0x7f000001, R40 ;  /* 0x7f0000011f587827 */ /* 0x000fc800078e0028 */
[----:B------:R-:W-:-:S04]  /*37ef0*/  IMAD.HI.U32 R31, R163, 0x7f000001, R38 ;  /* 0x7f000001a31f7827 */ /* 0x000fc800078e0026 */
[----:B------:R-:W-:-:S04]  /*37f00*/  IMAD.HI.U32 R49, R49, 0x7f000001, R42 ;  /* 0x7f00000131317827 */ /* 0x000fc800078e002a */
[----:B------:R-:W-:Y:S01]  /*37f10*/  IMAD.WIDE.U32 R38, R160, R202, RZ ;  /* 0x000000caa0267225 */ /* 0x000fe200078e00ff */
[----:B------:R-:W-:Y:S01]  /*37f20*/  ISETP.GE.U32.AND P1, PT, R50, 0x7f000001, PT ;  /* 0x7f0000013200780c */ /* 0x000fe20003f26070 */
[----:B------:R-:W-:Y:S01]  /*37f30*/  ISETP.GE.U32.AND P4, PT, R49, 0x7f000001, PT ;  /* 0x7f0000013100780c */ /* 0x000fe20003f86070 */
[----:B------:R-:W-:Y:S01]  /*37f40*/  ISETP.GE.U32.AND P6, PT, R167, 0x7f000001, PT ;  /* 0x7f000001a700780c */ /* 0x000fe20003fc6070 */
[----:B------:R-:W-:Y:S02]  /*37f50*/  IMAD R169, R38, 0x7effffff, RZ ;  /* 0x7effffff26a97824 */ /* 0x000fe400078e02ff */
[----:B------:R-:W-:-:S04]  /*37f60*/  IMAD.WIDE.U32 R32, R30, R204, RZ ;  /* 0x000000cc1e207225 */ /* 0x000fc800078e00ff */
[----:B------:R-:W-:-:S04]  /*37f70*/  IMAD.WIDE.U32 R42, R158, R205, RZ ;  /* 0x000000cd9e2a7225 */ /* 0x000fc800078e00ff */
[----:B------:R-:W-:-:S04]  /*37f80*/  IMAD.HI.U32 R168, R169, 0x7f000001, R38 ;  /* 0x7f000001a9a87827 */ /* 0x000fc800078e0026 */
[----:B------:R-:W-:Y:S02]  /*37f90*/  IMAD R165, R32, 0x7effffff, RZ ;  /* 0x7effffff20a57824 */ /* 0x000fe400078e02ff */
[----:B------:R-:W-:Y:S02]  /*37fa0*/  IMAD R39, R42, 0x7effffff, RZ ;  /* 0x7effffff2a277824 */ /* 0x000fe400078e02ff */
[----:B------:R-:W-:-:S04]  /*37fb0*/  IMAD.HI.U32 R165, R165, 0x7f000001, R32 ;  /* 0x7f000001a5a57827 */ /* 0x000fc800078e0020 */
[----:B------:R-:W-:Y:S01]  /*37fc0*/  IMAD.HI.U32 R42, R39, 0x7f000001, R42 ;  /* 0x7f000001272a7827 */ /* 0x000fe200078e002a */
[----:B------:R-:W-:-:S03]  /*37fd0*/  ISETP.GE.U32.AND P0, PT, R166, 0x7f000001, PT ;  /* 0x7f000001a600780c */ /* 0x000fc60003f06070 */
[----:B------:R-:W-:Y:S01]  /*37fe0*/  IMAD.WIDE.U32 R32, R30, R205, RZ ;  /* 0x000000cd1e207225 */ /* 0x000fe200078e00ff */
[----:B------:R-:W-:Y:S01]  /*37ff0*/  @P1 IADD3 R50, PT, PT, R50, -0x7f000001, RZ ;  /* 0x80ffffff32321810 */ /* 0x000fe20007ffe0ff */
[----:B------:R-:W-:Y:S01]  /*38000*/  ISETP.GE.U32.AND P2, PT, R88, 0x7f000001, PT ;  /* 0x7f0000015800780c */ /* 0x000fe20003f46070 */
[----:B------:R-:W-:Y:S02]  /*38010*/  @P4 IADD3 R49, PT, PT, R49, -0x7f000001, RZ ;  /* 0x80ffffff31314810 */ /* 0x000fe40007ffe0ff */
[----:B------:R-:W-:Y:S01]  /*38020*/  @P6 IADD3 R167, PT, PT, R167, -0x7f000001, RZ ;  /* 0x80ffffffa7a76810 */ /* 0x000fe20007ffe0ff */
[----:B------:R-:W-:Y:S01]  /*38030*/  IMAD.WIDE.U32 R40, R159, R203, RZ ;  /* 0x000000cb9f287225 */ /* 0x000fe200078e00ff */
[----:B------:R-:W-:-:S03]  /*38040*/  ISETP.GE.U32.AND P6, PT, R42, 0x7f000001, PT ;  /* 0x7f0000012a00780c */ /* 0x000fc60003fc6070 */
[----:B------:R-:W-:Y:S01]  /*38050*/  IMAD R171, R32, 0x7effffff, RZ ;  /* 0x7effffff20ab7824 */ /* 0x000fe200078e02ff */
[----:B------:R-:W-:Y:S01]  /*38060*/  ISETP.GE.U32.AND P3, PT, R50, 0x7f000001, PT ;  /* 0x7f0000013200780c */ /* 0x000fe20003f66070 */
[----:B------:R-:W-:Y:S01]  /*38070*/  IMAD R163, R40, 0x7effffff, RZ ;  /* 0x7effffff28a37824 */ /* 0x000fe200078e02ff */
[----:B------:R-:W-:Y:S01]  /*38080*/  ISETP.GE.U32.AND P1, PT, R164, 0x7f000001, PT ;  /* 0x7f000001a400780c */ /* 0x000fe20003f26070 */
[----:B------:R-:W-:Y:S01]  /*38090*/  IMAD.HI.U32 R170, R171, 0x7f000001, R32 ;  /* 0x7f000001abaa7827 */ /* 0x000fe200078e0020 */
[----:B------:R-:W-:-:S03]  /*380a0*/  ISETP.GE.U32.AND P4, PT, R49, 0x7f000001, PT ;  /* 0x7f0000013100780c */ /* 0x000fc60003f86070 */
[----:B------:R-:W-:-:S04]  /*380b0*/  IMAD.WIDE.U32 R32, R159, R204, RZ ;  /* 0x000000cc9f207225 */ /* 0x000fc800078e00ff */
[----:B0-----:R-:W-:Y:S01]  /*380c0*/  IMAD.HI.U32 R162, R163, 0x7f000001, R40 ;  /* 0x7f000001a3a27827 */ /* 0x001fe200078e0028 */
[----:B------:R-:W-:-:S03]  /*380d0*/  @P0 IADD3 R166, PT, PT, R166, -0x7f000001, RZ ;  /* 0x80ffffffa6a60810 */ /* 0x000fc60007ffe0ff */
[----:B------:R-:W-:Y:S01]  /*380e0*/  IMAD R43, R32, 0x7effffff, RZ ;  /* 0x7effffff202b7824 */ /* 0x000fe200078e02ff */
[----:B------:R-:W-:Y:S01]  /*380f0*/  @P2 IADD3 R88, PT, PT, R88, -0x7f000001, RZ ;  /* 0x80ffffff58582810 */ /* 0x000fe20007ffe0ff */
[----:B------:R-:W-:Y:S01]  /*38100*/  IMAD.WIDE.U32 R38, R30, R202, RZ ;  /* 0x000000ca1e267225 */ /* 0x000fe200078e00ff */
[----:B------:R-:W-:Y:S01]  /*38110*/  ISETP.GE.U32.AND P0, PT, R162, 0x7f000001, PT ;  /* 0x7f000001a200780c */ /* 0x000fe20003f06070 */
[----:B------:R-:W-:Y:S01]  /*38120*/  ISETP.GE.U32.AND P2, PT, R165, 0x7f000001, PT ;  /* 0x7f000001a500780c */ /* 0x000fe20003f46070 */
[----:B------:R-:W-:Y:S01]  /*38130*/  @P6 IADD3 R42, PT, PT, R42, -0x7f000001, RZ ;  /* 0x80ffffff2a2a6810 */ /* 0x000fe20007ffe0ff */
[----:B------:R-:W-:Y:S01]  /*38140*/  IMAD.HI.U32 R171, R43, 0x7f000001, R32 ;  /* 0x7f0000012bab7827 */ /* 0x000fe200078e0020 */
[----:B------:R-:W-:-:S03]  /*38150*/  @P3 IADD3 R50, PT, PT, R50, -0x7f000001, RZ ;  /* 0x80ffffff32323810 */ /* 0x000fc60007ffe0ff */
[----:B------:R-:W-:Y:S01]  /*38160*/  IMAD.WIDE.U32 R40, R160, R203, RZ ;  /* 0x000000cba0287225 */ /* 0x000fe200078e00ff */
[----:B------:R-:W-:Y:S02]  /*38170*/  @P4 IADD3 R49, PT, PT, R49, -0x7f000001, RZ ;  /* 0x80ffffff31314810 */ /* 0x000fe40007ffe0ff */
[----:B------:R-:W-:Y:S01]  /*38180*/  @P1 IADD3 R164, PT, PT, R164, -0x7f000001, RZ ;  /* 0x80ffffffa4a41810 */ /* 0x000fe20007ffe0ff */
[----:B------:R-:W-:Y:S01]  /*38190*/  IMAD R169, R38, 0x7effffff, RZ ;  /* 0x7effffff26a97824 */ /* 0x000fe200078e02ff */
[----:B------:R-:W-:Y:S01]  /*381a0*/  ISETP.GE.U32.AND P3, PT, R170, 0x7f000001, PT ;  /* 0x7f000001aa00780c */ /* 0x000fe20003f66070 */
[----:B------:R-:W-:Y:S01]  /*381b0*/  IMAD R163, R40, 0x7effffff, RZ ;  /* 0x7effffff28a37824 */ /* 0x000fe200078e02ff */
[----:B------:R-:W-:Y:S01]  /*381c0*/  ISETP.GE.U32.AND P4, PT, R171, 0x7f000001, PT ;  /* 0x7f000001ab00780c */ /* 0x000fe20003f86070 */
[----:B------:R-:W-:Y:S01]  /*381d0*/  ISETP.GE.U32.AND P1, PT, R42, 0x7f000001, PT ;  /* 0x7f0000012a00780c */ /* 0x000fe20003f26070 */
[----:B------:R-:W-:Y:S01]  /*381e0*/  IMAD.HI.U32 R209, R169, 0x7f000001, R38 ;  /* 0x7f000001a9d17827 */ /* 0x000fe200078e0026 */
[----:B------:R-:W-:-:S03]  /*381f0*/  ISETP.GE.U32.AND P5, PT, R52, 0x7f000001, PT ;  /* 0x7f0000013400780c */ /* 0x000fc60003fa6070 */
[----:B------:R-:W-:-:S04]  /*38200*/  IMAD.WIDE.U32 R38, R166, 0x5fffffa, RZ ;  /* 0x05fffffaa6267825 */ /* 0x000fc800078e00ff */
[----:B------:R-:W-:-:S04]  /*38210*/  IMAD.WIDE.U32 R32, R88, 0x5fffffa, RZ ;  /* 0x05fffffa58207825 */ /* 0x000fc800078e00ff */
[----:B------:R-:W-:Y:S01]  /*38220*/  IMAD.HI.U32 R177, R163, 0x7f000001, R40 ;  /* 0x7f000001a3b17827 */ /* 0x000fe200078e0028 */
[----:B------:R-:W-:-:S03]  /*38230*/  @P0 IADD3 R162, PT, PT, R162, -0x7f000001, RZ ;  /* 0x80ffffffa2a20810 */ /* 0x000fc60007ffe0ff */
[----:B------:R-:W-:Y:S02]  /*38240*/  IMAD R41, R166, 0x6, RZ ;  /* 0x00000006a6297824 */ /* 0x000fe400078e02ff */
[----:B------:R-:W-:Y:S01]  /*38250*/  IMAD R43, R88, 0x6, RZ ;  /* 0x00000006582b7824 */ /* 0x000fe200078e02ff */
[----:B------:R-:W-:Y:S01]  /*38260*/  @P2 IADD3 R165, PT, PT, R165, -0x7f000001, RZ ;  /* 0x80ffffffa5a52810 */ /* 0x000fe20007ffe0ff */
[----:B------:R-:W-:Y:S01]  /*38270*/  IMAD.HI.U32 R169, R41, 0x7f000001, R38 ;  /* 0x7f00000129a97827 */ /* 0x000fe200078e0026 */
[----:B------:R-:W-:Y:S01]  /*38280*/  IADD3 R50, PT, PT, R50, R167, RZ ;  /* 0x000000a732327210 */ /* 0x000fe20007ffe0ff */
[----:B------:R-:W-:Y:S02]  /*38290*/  ISETP.GE.U32.AND P2, PT, R164, 0x7f000001, PT ;  /* 0x7f000001a400780c */ /* 0x000fe40003f46070 */
[----:B------:R-:W-:Y:S01]  /*382a0*/  IMAD.HI.U32 R207, R43, 0x7f000001, R32 ;  /* 0x7f0000012bcf7827 */ /* 0x000fe200078e0020 */
[----:B------:R-:W-:Y:S02]  /*382b0*/  IADD3 R49, PT, PT, R49, R162, RZ ;  /* 0x000000a231317210 */ /* 0x000fe40007ffe0ff */
        /* <DEDUP_REMOVED lines=9> */
[----:B------:R-:W-:Y:S02]  /*38350*/  @P2 IADD3 R164, PT, PT, R164, -0x7f000001, RZ ;  /* 0x80ffffffa4a42810 */ /* 0x000fe40007ffe0ff */
[----:B------:R-:W-:Y:S01]  /*38360*/  IMAD.WIDE.U32 R40, R52, 0x5fffffa, RZ ;  /* 0x05fffffa34287825 */ /* 0x000fe200078e00ff */
[----:B------:R-:W-:Y:S01]  /*38370*/  ISETP.GE.U32.AND P5, PT, R31, 0x7f000001, PT ;  /* 0x7f0000011f00780c */ /* 0x000fe20003fa6070 */
[----:B------:R-:W-:-:S02]  /*38380*/  ISETP.GE.U32.AND P2, PT, R177, 0x7f000001, PT ;  /* 0x7f000001b100780c */ /* 0x000fc40003f46070 */
[----:B------:R-:W-:Y:S01]  /*38390*/  IMAD R43, R52, 0x6, RZ ;  /* 0x00000006342b7824 */ /* 0x000fe200078e02ff */
[----:B------:R-:W-:Y:S01]  /*383a0*/  @P4 IADD3 R169, PT, PT, R169, -0x7f000001, RZ ;  /* 0x80ffffffa9a94810 */ /* 0x000fe20007ffe0ff */
[----:B------:R-:W-:Y:S01]  /*383b0*/  IMAD.WIDE.U32 R38, R165, 0x5fffffa, RZ ;  /* 0x05fffffaa5267825 */ /* 0x000fe200078e00ff */
[----:B------:R-:W-:Y:S02]  /*383c0*/  @P3 IADD3 R207, PT, PT, R207, -0x7f000001, RZ ;  /* 0x80ffffffcfcf3810 */ /* 0x000fe40007ffe0ff */
[----:B------:R-:W-:Y:S01]  /*383d0*/  @P1 IADD3 R50, PT, PT, R50, -0x7f000001, RZ ;  /* 0x80ffffff32321810 */ /* 0x000fe20007ffe0ff */
[----:B------:R-:W-:Y:S01]  /*383e0*/  IMAD.HI.U32 R43, R43, 0x7f000001, R40 ;  /* 0x7f0000012b2b7827 */ /* 0x000fe200078e0028 */
[----:B------:R-:W-:-:S03]  /*383f0*/  IADD3 R40, PT, PT, R42, R171, RZ ;  /* 0x000000ab2a287210 */ /* 0x000fc60007ffe0ff */
[----:B------:R-:W-:Y:S01]  /*38400*/  IMAD R163, R165, 0x6, RZ ;  /* 0x00000006a5a37824 */ /* 0x000fe200078e02ff */
[----:B------:R-:W-:Y:S01]  /*38410*/  @P0 IADD3 R168, PT, PT, R168, -0x7f000001, RZ ;  /* 0x80ffffffa8a80810 */ /* 0x000fe20007ffe0ff */
[----:B------:R-:W-:Y:S01]  /*38420*/  IMAD.WIDE.U32 R32, R170, 0x5fffffa, RZ ;  /* 0x05fffffaaa207825 */ /* 0x000fe200078e00ff */
[----:B------:R-:W-:Y:S01]  /*38430*/  @P6 IADD3 R49, PT, PT, R49, -0x7f000001, RZ ;  /* 0x80ffffff31316810 */ /* 0x000fe20007ffe0ff */
[----:B------:R-:W-:Y:S01]  /*38440*/  ISETP.GE.U32.AND P0, PT, R40, 0x7f000001, PT ;  /* 0x7f0000012800780c */ /* 0x000fe20003f06070 */
[----:B------:R-:W-:Y:S01]  /*38450*/  IADD3 R42, PT, PT, R164, R169, RZ ;  /* 0x000000a9a42a7210 */ /* 0x000fe20007ffe0ff */
[----:B------:R-:W-:Y:S01]  /*38460*/  IMAD R165, R170, 0x6, RZ ;  /* 0x00000006aaa57824 */ /* 0x000fe200078e02ff */
[----:B------:R-:W-:Y:S01]  /*38470*/  IADD3 R50, PT, PT, R50, R207, RZ ;  /* 0x000000cf32327210 */ /* 0x000fe20007ffe0ff */
[----:B------:R-:W-:Y:S01]  /*38480*/  IMAD.HI.U32 R167, R163, 0x7f000001, R38 ;  /* 0x7f000001a3a77827 */ /* 0x000fe200078e0026 */
[----:B------:R-:W-:Y:S02]  /*38490*/  IADD3 R49, PT, PT, R49, R168, RZ ;  /* 0x000000a831317210 */ /* 0x000fe40007ffe0ff */
[----:B------:R-:W-:-:S02]  /*384a0*/  @P5 IADD3 R31, PT, PT, R31, -0x7f000001, RZ ;  /* 0x80ffffff1f1f5810 */ /* 0x000fc40007ffe0ff */
[----:B------:R-:W-:Y:S01]  /*384b0*/  @P2 IADD3 R177, PT, PT, R177, -0x7f000001, RZ ;  /* 0x80ffffffb1b12810 */ /* 0x000fe20007ffe0ff */
[----:B------:R-:W-:Y:S01]  /*384c0*/  IMAD.HI.U32 R88, R165, 0x7f000001, R32 ;  /* 0x7f000001a5587827 */ /* 0x000fe200078e0020 */
[----:B------:R-:W-:Y:S01]  /*384d0*/  ISETP.GE.U32.AND P1, PT, R43, 0x7f000001, PT ;  /* 0x7f0000012b00780c */ /* 0x000fe20003f26070 */
[----:B------:R-:W-:Y:S01]  /*384e0*/  ISETP.GE.U32.AND P2, PT, R167, 0x7f000001, PT ;  /* 0x7f000001a700780c */ /* 0x000fe20003f46070 */
[----:B------:R-:W-:Y:S01]  /*384f0*/  ISETP.GE.U32.AND P6, PT, R50, 0x7f000001, PT ;  /* 0x7f0000013200780c */ /* 0x000fe20003fc6070 */
[----:B------:R-:W-:Y:S01]  /*38500*/  ISETP.GE.U32.AND P5, PT, R42, 0x7f000001, PT ;  /* 0x7f0000012a00780c */ /* 0x000fe20003fa6070 */
[-C--:B------:R-:W-:Y:S01]  /*38510*/  IMAD.WIDE.U32 R32, R79, R89.reuse, RZ ;  /* 0x000000594f207225 */ /* 0x080fe200078e00ff */
[----:B------:R-:W-:Y:S01]  /*38520*/  ISETP.GE.U32.AND P3, PT, R88, 0x7f000001, PT ;  /* 0x7f0000015800780c */ /* 0x000fe20003f66070 */
[----:B------:R-:W-:Y:S02]  /*38530*/  ISETP.GE.U32.AND P4, PT, R49, 0x7f000001, PT ;  /* 0x7f0000013100780c */ /* 0x000fe40003f86070 */
[----:B------:R-:W-:Y:S01]  /*38540*/  IMAD.WIDE.U32 R38, R78, R89, RZ ;  /* 0x000000594e267225 */ /* 0x000fe200078e00ff */
[----:B------:R-:W-:Y:S01]  /*38550*/  @P0 IADD3 R40, PT, PT, R40, -0x7f000001, RZ ;  /* 0x80ffffff28280810 */ /* 0x000fe20007ffe0ff */
[----:B------:R-:W-:-:S02]  /*38560*/  ISETP.GE.U32.AND P0, PT, R209, 0x7f000001, PT ;  /* 0x7f000001d100780c */ /* 0x000fc40003f06070 */
[----:B------:R-:W-:Y:S02]  /*38570*/  IMAD R41, R32, 0x7effffff, RZ ;  /* 0x7effffff20297824 */ /* 0x000fe400078e02ff */
[----:B------:R-:W-:Y:S02]  /*38580*/  IMAD R163, R38, 0x7effffff, RZ ;  /* 0x7effffff26a37824 */ /* 0x000fe400078e02ff */
[----:B------:R-:W-:Y:S01]  /*38590*/  IMAD.HI.U32 R162, R41, 0x7f000001, R32 ;  /* 0x7f00000129a27827 */ /* 0x000fe200078e0020 */
[----:B------:R-:W-:Y:S02]  /*385a0*/  IADD3 R40, PT, PT, R40, R177, RZ ;  /* 0x000000b128287210 */ /* 0x000fe40007ffe0ff */
[----:B------:R-:W-:Y:S02]  /*385b0*/  @P1 IADD3 R43, PT, PT, R43, -0x7f000001, RZ ;  /* 0x80ffffff2b2b1810 */ /* 0x000fe40007ffe0ff */
[----:B------:R-:W-:Y:S01]  /*385c0*/  @P2 IADD3 R167, PT, PT, R167, -0x7f000001, RZ ;  /* 0x80ffffffa7a72810 */ /* 0x000fe20007ffe0ff */
[----:B------:R-:W-:Y:S01]  /*385d0*/  IMAD.WIDE.U32 R32, R31, 0x5fffffa, RZ ;  /* 0x05fffffa1f207825 */ /* 0x000fe200078e00ff */
[----:B------:R-:W-:-:S02]  /*385e0*/  @P6 IADD3 R50, PT, PT, R50, -0x7f000001, RZ ;  /* 0x80ffffff32326810 */ /* 0x000fc40007ffe0ff */
[----:B------:R-:W-:Y:S01]  /*385f0*/  @P5 IADD3 R42, PT, PT, R42, -0x7f000001, RZ ;  /* 0x80ffffff2a2a5810 */ /* 0x000fe20007ffe0ff */
[----:B------:R-:W-:Y:S01]  /*38600*/  IMAD.HI.U32 R163, R163, 0x7f000001, R38 ;  /* 0x7f000001a3a37827 */ /* 0x000fe200078e0026 */
[----:B------:R-:W-:-:S03]  /*38610*/  @P3 IADD3 R88, PT, PT, R88, -0x7f000001, RZ ;  /* 0x80ffffff58583810 */ /* 0x000fc60007ffe0ff */
[----:B------:R-:W-:Y:S01]  /*38620*/  IMAD R39, R31, 0x6, RZ ;  /* 0x000000061f277824 */ /* 0x000fe200078e02ff */
[----:B------:R-:W-:Y:S01]  /*38630*/  @P4 IADD3 R49, PT, PT, R49, -0x7f000001, RZ ;  /* 0x80ffffff31314810 */ /* 0x000fe20007ffe0ff */
[----:B------:R-:W-:Y:S01]  /*38640*/  ISETP.GE.U32.AND P1, PT, R40, 0x7f000001, PT ;  /* 0x7f0000012800780c */ /* 0x000fe20003f26070 */
[----:B------:R-:W-:Y:S01]  /*38650*/  IADD3 R164, PT, PT, R50, R167, RZ ;  /* 0x000000a732a47210 */ /* 0x000fe20007ffe0ff */
[----:B------:R-:W-:Y:S01]  /*38660*/  IMAD.HI.U32 R165, R39, 0x7f000001, R32 ;  /* 0x7f00000127a57827 */ /* 0x000fe200078e0020 */
[----:B------:R-:W-:Y:S02]  /*38670*/  IADD3 R42, PT, PT, R42, R43, RZ ;  /* 0x0000002b2a2a7210 */ /* 0x000fe40007ffe0ff */
[----:B------:R-:W-:Y:S02]  /*38680*/  IADD3 R88, PT, PT, R49, R88, RZ ;  /* 0x0000005831587210 */ /* 0x000fe40007ffe0ff */
[----:B------:R-:W-:Y:S01]  /*38690*/  @P0 IADD3 R209, PT, PT, R209, -0x7f000001, RZ ;  /* 0x80ffffffd1d10810 */ /* 0x000fe20007ffe0ff */
[----:B------:R-:W-:Y:S01]  /*386a0*/  ISETP.GE.U32.AND P3, PT, R164, 0x7f000001, PT ;  /* 0x7f000001a400780c */ /* 0x000fe20003f66070 */
[----:B------:R-:W-:Y:S01]  /*386b0*/  ISETP.GE.U32.AND P2, PT, R165, 0x7f000001, PT ;  /* 0x7f000001a500780c */ /* 0x000fe20003f46070 */
[----:B------:R-:W-:Y:S01]  /*386c0*/  ISETP.GE.U32.AND P0, PT, R42, 0x7f000001, PT ;  /* 0x7f0000012a00780c */ /* 0x000fe20003f06070 */
[----:B------:R-:W-:Y:S01]  /*386d0*/  IMAD.WIDE.U32 R32, R123, R89, RZ ;  /* 0x000000597b207225 */ /* 0x000fe200078e00ff */
[----:B------:R-:W-:-:S03]  /*386e0*/  ISETP.GE.U32.AND P4, PT, R88, 0x7f000001, PT ;  /* 0x7f0000015800780c */ /* 0x000fc60003f86070 */
[----:B------:R-:W-:Y:S01]  /*386f0*/  IMAD R31, R32, 0x7effffff, RZ ;  /* 0x7effffff201f7824 */ /* 0x000fe200078e02ff */
[----:B------:R-:W-:Y:S01]  /*38700*/  @P1 IADD3 R40, PT, PT, R40, -0x7f000001, RZ ;  /* 0x80ffffff28281810 */ /* 0x000fe20007ffe0ff */
[----:B------:R-:W-:-:S04]  /*38710*/  IMAD.WIDE.U32 R168, R127, R89, RZ ;  /* 0x000000597fa87225 */ /* 0x000fc800078e00ff */
[----:B------:R-:W-:Y:S01]  /*38720*/  IMAD.HI.U32 R31, R31, 0x7f000001, R32 ;  /* 0x7f0000011f1f7827 */ /* 0x000fe200078e0020 */
[----:B------:R-:W-:Y:S02]  /*38730*/  IADD3 R89, PT, PT, R40, R209, RZ ;  /* 0x000000d128597210 */ /* 0x000fe40007ffe0ff */
[----:B------:R-:W-:Y:S02]  /*38740*/  @P3 IADD3 R164, PT, PT, R164, -0x7f000001, RZ ;  /* 0x80ffffffa4a43810 */ /* 0x000fe40007ffe0ff */
[----:B------:R-:W-:Y:S01]  /*38750*/  @P2 IADD3 R165, PT, PT, R165, -0x7f000001, RZ ;  /* 0x80ffffffa5a52810 */ /* 0x000fe20007ffe0ff */
[----:B------:R-:W-:Y:S01]  /*38760*/  IMAD R41, R168, 0x7effffff, RZ ;  /* 0x7effffffa8297824 */ /* 0x000fe200078e02ff */
[----:B------:R-:W-:Y:S01]  /*38770*/  @P0 IADD3 R42, PT, PT, R42, -0x7f000001, RZ ;  /* 0x80ffffff2a2a0810 */ /* 0x000fe20007ffe0ff */
[----:B------:R-:W-:Y:S01]  /*38780*/  IMAD.WIDE.U32 R32, R125, R90, RZ ;  /* 0x0000005a7d207225 */ /* 0x000fe200078e00ff */
[----:B------:R-:W-:-:S03]  /*38790*/  @P4 IADD3 R88, PT, PT, R88, -0x7f000001, RZ ;  /* 0x80ffffff58584810 */ /* 0x000fc60007ffe0ff */
[----:B------:R-:W-:Y:S01]  /*387a0*/  IMAD.WIDE.U32 R38, R124, R90, RZ ;  /* 0x0000005a7c267225 */ /* 0x000fe200078e00ff */
[----:B------:R-:W-:Y:S01]  /*387b0*/  ISETP.GE.U32.AND P1, PT, R89, 0x7f000001, PT ;  /* 0x7f0000015900780c */ /* 0x000fe20003f26070 */
[----:B------:R-:W-:Y:S02]  /*387c0*/  IADD3 R165, PT, PT, R42, R165, RZ ;  /* 0x000000a52aa57210 */ /* 0x000fe40007ffe0ff */
        /* <DEDUP_REMOVED lines=9> */
[----:B------:R-:W-:-:S04]  /*38860*/  IMAD.WIDE.U32 R38, R164, R202, RZ ;  /* 0x000000caa4267225 */ /* 0x000fc800078e00ff */
[----:B------:R-:W-:-:S04]  /*38870*/  IMAD.HI.U32 R207, R43, 0x7f000001, R40 ;  /* 0x7f0000012bcf7827 */ /* 0x000fc800078e0028 */
[----:B------:R-:W-:Y:S02]  /*38880*/  IMAD R49, R32, 0x7effffff, RZ ;  /* 0x7effffff20317824 */ /* 0x000fe400078e02ff */
[----:B------:R-:W-:Y:S02]  /*38890*/  IMAD R43, R38, 0x7effffff, RZ ;  /* 0x7effffff262b7824 */ /* 0x000fe400078e02ff */
[----:B------:R-:W-:Y:S01]  /*388a0*/  IMAD.WIDE.U32 R40, R88, R205, RZ ;  /* 0x000000cd58287225 */ /* 0x000fe200078e00ff */
[----:B------:R-:W-:-:S03]  /*388b0*/  @P1 IADD3 R89, PT, PT, R89, -0x7f000001, RZ ;  /* 0x80ffffff59591810 */ /* 0x000fc60007ffe0ff */
[----:B------:R-:W-:-:S04]  /*388c0*/  IMAD.HI.U32 R208, R49, 0x7f000001, R32 ;  /* 0x7f00000131d07827 */ /* 0x000fc800078e0020 */
[----:B------:R-:W-:-:S04]  /*388d0*/  IMAD.HI.U32 R52, R43, 0x7f000001, R38 ;  /* 0x7f0000012b347827 */ /* 0x000fc800078e0026 */
[----:B------:R-:W-:Y:S02]  /*388e0*/  IMAD R49, R40, 0x7effffff, RZ ;  /* 0x7effffff28317824 */ /* 0x000fe400078e02ff */
[----:B------:R-:W-:Y:S01]  /*388f0*/  IMAD.WIDE.U32 R42, R164, R203, RZ ;  /* 0x000000cba42a7225 */ /* 0x000fe200078e00ff */
[----:B------:R-:W-:-:S03]  /*38900*/  @P0 IADD3 R165, PT, PT, R165, -0x7f000001, RZ ;  /* 0x80ffffffa5a50810 */ /* 0x000fc60007ffe0ff */
[----:B------:R-:W-:-:S04]  /*38910*/  IMAD.HI.U32 R210, R49, 0x7f000001, R40 ;  /* 0x7f00000131d27827 */ /* 0x000fc800078e0028 */
[----:B------:R-:W-:-:S04]  /*38920*/  IMAD.WIDE.U32 R38, R89, R203, RZ ;  /* 0x000000cb59267225 */ /* 0x000fc800078e00ff */
[----:B------:R-:W-:Y:S01]  /*38930*/  IMAD R41, R42, 0x7effffff, RZ ;  /* 0x7effffff2a297824 */ /* 0x000fe200078e02ff */
[----:B------:R-:W-:Y:S01]  /*38940*/  ISETP.GE.U32.AND P0, PT, R207, 0x7f000001, PT ;  /* 0x7f000001cf00780c */ /* 0x000fe20003f06070 */
[----:B------:R-:W-:Y:S02]  /*38950*/  IMAD R169, R38, 0x7effffff, RZ ;  /* 0x7effffff26a97824 */ /* 0x000fe400078e02ff */
[----:B------:R-:W-:-:S04]  /*38960*/  IMAD.HI.U32 R206, R41, 0x7f000001, R42 ;  /* 0x7f00000129ce7827 */ /* 0x000fc800078e002a */
        /* <DEDUP_REMOVED lines=8> */
[----:B------:R-:W-:-:S04]  /*389f0*/  IMAD.WIDE.U32 R32, R89, R204, RZ ;  /* 0x000000cc59207225 */ /* 0x000fc800078e00ff */
[----:B------:R-:W-:Y:S01]  /*38a00*/  IMAD.HI.U32 R209, R171, 0x7f000001, R40 ;  /* 0x7f000001abd17827 */ /* 0x000fe200078e0028 */
[----:B------:R-:W-:-:S03]  /*38a10*/  ISETP.GE.U32.AND P2, PT, R208, 0x7f000001, PT ;  /* 0x7f000001d000780c */ /* 0x000fc60003f46070 */
[----:B------:R-:W-:Y:S01]  /*38a20*/  IMAD R49, R32, 0x7effffff, RZ ;  /* 0x7effffff20317824 */ /* 0x000fe200078e02ff */
[----:B------:R-:W-:Y:S01]  /*38a30*/  ISETP.GE.U32.AND P1, PT, R209, 0x7f000001, PT ;  /* 0x7f000001d100780c */ /* 0x000fe20003f26070 */
[----:B------:R-:W-:-:S04]  /*38a40*/  IMAD.WIDE.U32 R38, R88, R202, RZ ;  /* 0x000000ca58267225 */ /* 0x000fc800078e00ff */
[----:B------:R-:W-:-:S04]  /*38a50*/  IMAD.HI.U32 R214, R49, 0x7f000001, R32 ;  /* 0x7f00000131d67827 */ /* 0x000fc800078e0020 */
[----:B------:R-:W-:-:S04]  /*38a60*/  IMAD.WIDE.U32 R32, R89, R205, RZ ;  /* 0x000000cd59207225 */ /* 0x000fc800078e00ff */
[----:B------:R-:W-:Y:S01]  /*38a70*/  IMAD R49, R38, 0x7effffff, RZ ;  /* 0x7effffff26317824 */ /* 0x000fe200078e02ff */
[----:B------:R-:W-:Y:S01]  /*38a80*/  @P0 IADD3 R170, PT, PT, R170, -0x7f000001, RZ ;  /* 0x80ffffffaaaa0810 */ /* 0x000fe20007ffe0ff */
[----:B------:R-:W-:Y:S02]  /*38a90*/  IMAD R177, R32, 0x7effffff, RZ ;  /* 0x7effffff20b17824 */ /* 0x000fe400078e02ff */
[----:B------:R-:W-:-:S04]  /*38aa0*/  IMAD.HI.U32 R49, R49, 0x7f000001, R38 ;  /* 0x7f00000131317827 */ /* 0x000fc800078e0026 */
[----:B------:R-:W-:Y:S01]  /*38ab0*/  IMAD.WIDE.U32 R38, R164, R204, RZ ;  /* 0x000000cca4267225 */ /* 0x000fe200078e00ff */
[----:B------:R-:W-:-:S03]  /*38ac0*/  ISETP.GE.U32.AND P3, PT, R210, 0x7f000001, PT ;  /* 0x7f000001d200780c */ /* 0x000fc60003f66070 */
[----:B------:R-:W-:Y:S01]  /*38ad0*/  IMAD.WIDE.U32 R42, R165, R204, RZ ;  /* 0x000000cca52a7225 */ /* 0x000fe200078e00ff */
[----:B------:R-:W-:Y:S02]  /*38ae0*/  @P2 IADD3 R208, PT, PT, R208, -0x7f000001, RZ ;  /* 0x80ffffffd0d02810 */ /* 0x000fe40007ffe0ff */
[----:B------:R-:W-:Y:S01]  /*38af0*/  @P1 IADD3 R209, PT, PT, R209, -0x7f000001, RZ ;  /* 0x80ffffffd1d11810 */ /* 0x000fe20007ffe0ff */
[----:B------:R-:W-:Y:S01]  /*38b00*/  IMAD.HI.U32 R50, R177, 0x7f000001, R32 ;  /* 0x7f000001b1327827 */ /* 0x000fe200078e0020 */
[----:B------:R-:W-:-:S03]  /*38b10*/  ISETP.GE.U32.AND P2, PT, R170, 0x7f000001, PT ;  /* 0x7f000001aa00780c */ /* 0x000fc60003f46070 */
[----:B------:R-:W-:Y:S02]  /*38b20*/  IMAD R177, R38, 0x7effffff, RZ ;  /* 0x7effffff26b17824 */ /* 0x000fe400078e02ff */
[----:B------:R-:W-:-:S04]  /*38b30*/  IMAD.WIDE.U32 R40, R165, R205, RZ ;  /* 0x000000cda5287225 */ /* 0x000fc800078e00ff */
[----:B------:R-:W-:Y:S02]  /*38b40*/  IMAD R169, R42, 0x7effffff, RZ ;  /* 0x7effffff2aa97824 */ /* 0x000fe400078e02ff */
[----:B------:R-:W-:Y:S01]  /*38b50*/  IMAD.HI.U32 R211, R177, 0x7f000001, R38 ;  /* 0x7f000001b1d37827 */ /* 0x000fe200078e0026 */
[----:B------:R-:W-:Y:S01]  /*38b60*/  ISETP.GE.U32.AND P6, PT, R209, 0x7f000001, PT ;  /* 0x7f000001d100780c */ /* 0x000fe20003fc6070 */
[----:B------:R-:W-:Y:S02]  /*38b70*/  ISETP.GE.U32.AND P5, PT, R52, 0x7f000001, PT ;  /* 0x7f0000013400780c */ /* 0x000fe40003fa6070 */
[----:B------:R-:W-:Y:S02]  /*38b80*/  IMAD R171, R40, 0x7effffff, RZ ;  /* 0x7effffff28ab7824 */ /* 0x000fe400078e02ff */
[----:B------:R-:W-:-:S04]  /*38b90*/  IMAD.HI.U32 R177, R169, 0x7f000001, R42 ;  /* 0x7f000001a9b17827 */ /* 0x000fc800078e002a */
[----:B------:R-:W-:Y:S01]  /*38ba0*/  IMAD.HI.U32 R182, R171, 0x7f000001, R40 ;  /* 0x7f000001abb67827 */ /* 0x000fe200078e0028 */
[----:B------:R-:W-:Y:S01]  /*38bb0*/  ISETP.GE.U32.AND P4, PT, R177, 0x7f000001, PT ;  /* 0x7f000001b100780c */ /* 0x000fe20003f86070 */
[----:B------:R-:W-:Y:S01]  /*38bc0*/  @P3 IADD3 R210, PT, PT, R210, -0x7f000001, RZ ;  /* 0x80ffffffd2d23810 */ /* 0x000fe20007ffe0ff */
[----:B------:R-:W-:Y:S01]  /*38bd0*/  ISETP.GE.U32.AND P0, PT, R212, 0x7f000001, PT ;  /* 0x7f000001d400780c */ /* 0x000fe20003f06070 */
[----:B------:R-:W-:Y:S01]  /*38be0*/  @P2 IADD3 R170, PT, PT, R170, -0x7f000001, RZ ;  /* 0x80ffffffaaaa2810 */ /* 0x000fe20007ffe0ff */
[----:B------:R-:W-:Y:S01]  /*38bf0*/  ISETP.GE.U32.AND P3, PT, R182, 0x7f000001, PT ;  /* 0x7f000001b600780c */ /* 0x000fe20003f66070 */
[----:B------:R-:W-:Y:S01]  /*38c00*/  ISETP.GE.U32.AND P2, PT, R206, 0x7f000001, PT ;  /* 0x7f000001ce00780c */ /* 0x000fe20003f46070 */
[----:B------:R-:W-:Y:S02]  /*38c10*/  @P6 IADD3 R209, PT, PT, R209, -0x7f000001, RZ ;  /* 0x80ffffffd1d16810 */ /* 0x000fe40007ffe0ff */
[----:B------:R-:W-:Y:S01]  /*38c20*/  @P5 IADD3 R52, PT, PT, R52, -0x7f000001, RZ ;  /* 0x80ffffff34345810 */ /* 0x000fe20007ffe0ff */
[----:B------:R-:W-:-:S04]  /*38c30*/  IMAD.WIDE.U32 R32, R207, 0x5fffffa, RZ ;  /* 0x05fffffacf207825 */ /* 0x000fc800078e00ff */
[----:B------:R-:W-:Y:S01]  /*38c40*/  IMAD R207, R207, 0x6, RZ ;  /* 0x00000006cfcf7824 */ /* 0x000fe200078e02ff */
[----:B------:R-:W-:Y:S02]  /*38c50*/  @P4 IADD3 R177, PT, PT, R177, -0x7f000001, RZ ;  /* 0x80ffffffb1b14810 */ /* 0x000fe40007ffe0ff */
[----:B------:R-:W-:Y:S01]  /*38c60*/  IADD3 R52, PT, PT, R209, R52, RZ ;  /* 0x00000034d1347210 */ /* 0x000fe20007ffe0ff */
[----:B------:R-:W-:Y:S01]  /*38c70*/  IMAD.WIDE.U32 R38, R208, 0x5fffffa, RZ ;  /* 0x05fffffad0267825 */ /* 0x000fe200078e00ff */
[----:B------:R-:W-:Y:S02]  /*38c80*/  @P0 IADD3 R212, PT, PT, R212, -0x7f000001, RZ ;  /* 0x80ffffffd4d40810 */ /* 0x000fe40007ffe0ff */
[----:B------:R-:W-:Y:S01]  /*38c90*/  @P3 IADD3 R182, PT, PT, R182, -0x7f000001, RZ ;  /* 0x80ffffffb6b63810 */ /* 0x000fe20007ffe0ff */
[----:B------:R-:W-:Y:S01]  /*38ca0*/  ISETP.GE.U32.AND P3, PT, R177, 0x7f000001, PT ;  /* 0x7f000001b100780c */ /* 0x000fe20003f66070 */
[----:B------:R-:W-:Y:S01]  /*38cb0*/  IMAD.HI.U32 R207, R207, 0x7f000001, R32 ;  /* 0x7f000001cfcf7827 */ /* 0x000fe200078e0020 */
[----:B------:R-:W-:Y:S01]  /*38cc0*/  @P2 IADD3 R206, PT, PT, R206, -0x7f000001, RZ ;  /* 0x80ffffffcece2810 */ /* 0x000fe20007ffe0ff */
[----:B------:R-:W-:-:S02]  /*38cd0*/  ISETP.GE.U32.AND P2, PT, R52, 0x7f000001, PT ;  /* 0x7f0000013400780c */ /* 0x000fc40003f46070 */
[----:B------:R-:W-:Y:S01]  /*38ce0*/  IMAD R41, R208, 0x6, RZ ;  /* 0x00000006d0297824 */ /* 0x000fe200078e02ff */
[----:B------:R-:W-:-:S03]  /*38cf0*/  ISETP.GE.U32.AND P1, PT, R207, 0x7f000001, PT ;  /* 0x7f000001cf00780c */ /* 0x000fc60003f26070 */
[----:B------:R-:W-:-:S04]  /*38d00*/  IMAD.HI.U32 R215, R41, 0x7f000001, R38 ;  /* 0x7f00000129d77827 */ /* 0x000fc800078e0026 */
[----:B------:R-:W-:-:S04]  /*38d10*/  IMAD.WIDE.U32 R38, R212, 0x5fffffa, RZ ;  /* 0x05fffffad4267825 */ /* 0x000fc800078e00ff */
[----:B------:R-:W-:Y:S02]  /*38d20*/  IMAD R169, R212, 0x6, RZ ;  /* 0x00000006d4a97824 */ /* 0x000fe400078e02ff */
[----:B------:R-:W-:Y:S01]  /*38d30*/  IMAD.WIDE.U32 R32, R210, 0x5fffffa, RZ ;  /* 0x05fffffad2207825 */ /* 0x000fe200078e00ff */
[----:B------:R-:W-:-:S03]  /*38d40*/  ISETP.GE.U32.AND P0, PT, R182, 0x7f000001, PT ;  /* 0x7f000001b600780c */ /* 0x000fc60003f06070 */
[----:B------:R-:W-:Y:S02]  /*38d50*/  IMAD R43, R210, 0x6, RZ ;  /* 0x00000006d22b7824 */ /* 0x000fe400078e02ff */
[----:B------:R-:W-:Y:S01]  /*38d60*/  IMAD.HI.U32 R219, R169, 0x7f000001, R38 ;  /* 0x7f000001a9db7827 */ /* 0x000fe200078e0026 */
[----:B------:R-:W-:-:S03]  /*38d70*/  @P3 IADD3 R177, PT, PT, R177, -0x7f000001, RZ ;  /* 0x80ffffffb1b13810 */ /* 0x000fc60007ffe0ff */
[----:B------:R-:W-:Y:S01]  /*38d80*/  IMAD.WIDE.U32 R40, R88, R203, RZ ;  /* 0x000000cb58287225 */ /* 0x000fe200078e00ff */
[----:B------:R-:W-:Y:S01]  /*38d90*/  ISETP.GE.U32.AND P3, PT, R49, 0x7f000001, PT ;  /* 0x7f0000013100780c */ /* 0x000fe20003f66070 */
[----:B------:R-:W-:Y:S01]  /*38da0*/  @P2 IADD3 R52, PT, PT, R52, -0x7f000001, RZ ;  /* 0x80ffffff34342810 */ /* 0x000fe20007ffe0ff */
[----:B------:R-:W-:Y:S01]  /*38db0*/  ISETP.GE.U32.AND P2, PT, R219, 0x7f000001, PT ;  /* 0x7f000001db00780c */ /* 0x000fe20003f46070 */
[----:B------:R-:W-:Y:S01]  /*38dc0*/  IMAD.HI.U32 R217, R43, 0x7f000001, R32 ;  /* 0x7f0000012bd97827 */ /* 0x000fe200078e0020 */
[----:B------:R-:W-:-:S03]  /*38dd0*/  @P1 IADD3 R207, PT, PT, R207, -0x7f000001, RZ ;  /* 0x80ffffffcfcf1810 */ /* 0x000fc60007ffe0ff */
[----:B------:R-:W-:Y:S02]  /*38de0*/  IMAD R43, R40, 0x7effffff, RZ ;  /* 0x7effffff282b7824 */ /* 0x000fe400078e02ff */
[----:B----4-:R-:W-:Y:S01]  /*38df0*/  IMAD.WIDE.U32 R38, R48, R46, RZ ;  /* 0x0000002e30267225 */ /* 0x010fe200078e00ff */
[----:B------:R-:W-:-:S03]  /*38e00*/  IADD3 R42, PT, PT, R170, R207, RZ ;  /* 0x000000cfaa2a7210 */ /* 0x000fc60007ffe0ff */
[----:B------:R-:W-:Y:S01]  /*38e10*/  IMAD.HI.U32 R208, R43, 0x7f000001, R40 ;  /* 0x7f0000012bd07827 */ /* 0x000fe200078e0028 */
[----:B------:R-:W-:-:S03]  /*38e20*/  @P0 IADD3 R182, PT, PT, R182, -0x7f000001, RZ ;  /* 0x80ffffffb6b60810 */ /* 0x000fc60007ffe0ff */
[----:B------:R-:W-:Y:S01]  /*38e30*/  IMAD R41, R38, 0x7effffff, RZ ;  /* 0x7effffff26297824 */ /* 0x000fe200078e02ff */
[----:B------:R-:W-:Y:S01]  /*38e40*/  IADD3 R170, PT, PT, R177, R206, RZ ;  /* 0x000000ceb1aa7210 */ /* 0x000fe20007ffe0ff */
[----:B------:R-:W-:Y:S02]  /*38e50*/  ISETP.GE.U32.AND P0, PT, R50, 0x7f000001, PT ;  /* 0x7f0000013200780c */ /* 0x000fe40003f06070 */
[----:B------:R-:W-:Y:S01]  /*38e60*/  IMAD.HI.U32 R46, R41, 0x7f000001, R38 ;  /* 0x7f000001292e7827 */ /* 0x000fe200078e0026 */
[----:B------:R-:W-:Y:S02]  /*38e70*/  @P3 IADD3 R49, PT, PT, R49, -0x7f000001, RZ ;  /* 0x80ffffff31313810 */ /* 0x000fe40007ffe0ff */
[----:B------:R-:W-:Y:S01]  /*38e80*/  @P2 IADD3 R219, PT, PT, R219, -0x7f000001, RZ ;  /* 0x80ffffffdbdb2810 */ /* 0x000fe20007ffe0ff */
[----:B------:R-:W-:Y:S01]  /*38e90*/  ISETP.GE.U32.AND P3, PT, R170, 0x7f000001, PT ;  /* 0x7f000001aa00780c */ /* 0x000fe20003f66070 */
[----:B------:R-:W-:Y:S01]  /*38ea0*/  ISETP.GE.U32.AND P1, PT, R214, 0x7f000001, PT ;  /* 0x7f000001d600780c */ /* 0x000fe20003f26070 */
[----:B------:R-:W-:Y:S01]  /*38eb0*/  ISETP.GE.U32.AND P2, PT, R46, 0x7f000001, PT ;  /* 0x7f0000012e00780c */ /* 0x000fe20003f46070 */
[----:B------:R-:W-:Y:S01]  /*38ec0*/  ISETP.GE.U32.AND P5, PT, R215, 0x7f000001, PT ;  /* 0x7f000001d700780c */ /* 0x000fe20003fa6070 */
[----:B------:R-:W-:-:S03]  /*38ed0*/  ISETP.GE.U32.AND P4, PT, R42, 0x7f000001, PT ;  /* 0x7f0000012a00780c */ /* 0x000fc60003f86070 */
[----:B------:R-:W-:Y:S01]  /*38ee0*/  @P0 IADD3 R50, PT, PT, R50, -0x7f000001, RZ ;  /* 0x80ffffff32320810 */ /* 0x000fe20007ffe0ff */
[----:B------:R-:W-:-:S05]  /*38ef0*/  ISETP.GE.U32.AND P0, PT, R208, 0x7f000001, PT ;  /* 0x7f000001d000780c */ /* 0x000fca0003f06070 */
[----:B------:R-:W-:Y:S02]  /*38f00*/  @P3 IADD3 R170, PT, PT, R170, -0x7f000001, RZ ;  /* 0x80ffffffaaaa3810 */ /* 0x000fe40007ffe0ff */
[----:B------:R-:W-:Y:S02]  /*38f10*/  @P1 IADD3 R214, PT, PT, R214, -0x7f000001, RZ ;  /* 0x80ffffffd6d61810 */ /* 0x000fe40007ffe0ff */
[----:B------:R-:W-:Y:S02]  /*38f20*/  @P2 IADD3 R46, PT, PT, R46, -0x7f000001, RZ ;  /* 0x80ffffff2e2e2810 */ /* 0x000fe40007ffe0ff */
[----:B------:R-:W-:Y:S01]  /*38f30*/  IADD3 R210, PT, PT, R170, R49, RZ ;  /* 0x00000031aad27210 */ /* 0x000fe20007ffe0ff */
[----:B------:R-:W-:Y:S01]  /*38f40*/  IMAD.WIDE.U32 R32, R214, 0x5fffffa, RZ ;  /* 0x05fffffad6207825 */ /* 0x000fe200078e00ff */
[----:B--2---:R-:W-:Y:S02]  /*38f50*/  IADD3 R170, PT, PT, R46, R47, RZ ;  /* 0x0000002f2eaa7210 */ /* 0x004fe40007ffe0ff */
[----:B------:R-:W-:-:S02]  /*38f60*/  @P5 IADD3 R215, PT, PT, R215, -0x7f000001, RZ ;  /* 0x80ffffffd7d75810 */ /* 0x000fc40007ffe0ff */
[----:B------:R-:W-:Y:S01]  /*38f70*/  @P4 IADD3 R42, PT, PT, R42, -0x7f000001, RZ ;  /* 0x80ffffff2a2a4810 */ /* 0x000fe20007ffe0ff */
[----:B------:R-:W-:Y:S01]  /*38f80*/  IMAD R171, R214, 0x6, RZ ;  /* 0x00000006d6ab7824 */ /* 0x000fe200078e02ff */
[----:B------:R-:W-:Y:S01]  /*38f90*/  @P0 IADD3 R208, PT, PT, R208, -0x7f000001, RZ ;  /* 0x80ffffffd0d00810 */ /* 0x000fe20007ffe0ff */
[----:B------:R-:W-:Y:S01]  /*38fa0*/  ISETP.GE.U32.AND P0, PT, R170, 0x7f000001, PT ;  /* 0x7f000001aa00780c */ /* 0x000fe20003f06070 */
[----:B------:R-:W-:Y:S01]  /*38fb0*/  IMAD.WIDE.U32 R38, R50, 0x5fffffa, RZ ;  /* 0x05fffffa32267825 */ /* 0x000fe200078e00ff */
[----:B------:R-:W-:-:S03]  /*38fc0*/  IADD3 R216, PT, PT, R42, R215, RZ ;  /* 0x000000d72ad87210 */ /* 0x000fc60007ffe0ff */
[----:B------:R-:W-:-:S04]  /*38fd0*/  IMAD.HI.U32 R221, R171, 0x7f000001, R32 ;  /* 0x7f000001abdd7827 */ /* 0x000fc800078e0020 */
[----:B------:R-:W-:-:S04]  /*38fe0*/  IMAD.WIDE.U32 R32, R133, R90, RZ ;  /* 0x0000005a85207225 */ /* 0x000fc800078e00ff */
[----:B------:R-:W-:-:S04]  /*38ff0*/  IMAD.WIDE.U32 R42, R126, R90, RZ ;  /* 0x0000005a7e2a7225 */ /* 0x000fc800078e00ff */
[----:B------:R-:W-:-:S04]  /*39000*/  IMAD.WIDE.U32 R40, R89, R202, RZ ;  /* 0x000000ca59287225 */ /* 0x000fc800078e00ff */
[----:B------:R-:W-:Y:S02]  /*39010*/  IMAD R209, R50, 0x6, RZ ;  /* 0x0000000632d17824 */ /* 0x000fe400078e02ff */
[----:B------:R-:W-:Y:S02]  /*39020*/  IMAD R171, R32, 0x7effffff, RZ ;  /* 0x7effffff20ab7824 */ /* 0x000fe400078e02ff */
[----:B------:R-:W-:Y:S02]  /*39030*/  IMAD R169, R42, 0x7effffff, RZ ;  /* 0x7effffff2aa97824 */ /* 0x000fe400078e02ff */
[----:B------:R-:W-:Y:S02]  /*39040*/  IMAD R207, R40, 0x7effffff, RZ ;  /* 0x7effffff28cf7824 */ /* 0x000fe400078e02ff */
[----:B------:R-:W-:Y:S01]  /*39050*/  IMAD.HI.U32 R209, R209, 0x7f000001, R38 ;  /* 0x7f000001d1d17827 */ /* 0x000fe200078e0026 */
[----:B------:R-:W-:Y:S01]  /*39060*/  ISETP.GE.U32.AND P1, PT, R217, 0x7f000001, PT ;  /* 0x7f000001d900780c */ /* 0x000fe20003f26070 */
[----:B------:R0:W-:Y:S02]  /*39070*/  STL [R1+0x11c], R170 ;  /* 0x00011caa01007387 */ /* 0x0001e40000100800 */
[----:B------:R-:W-:Y:S01]  /*39080*/  IMAD.WIDE.U32 R38, R138, R91, RZ ;  /* 0x0000005b8a267225 */ /* 0x000fe200078e00ff */
[----:B------:R-:W-:-:S03]  /*39090*/  ISETP.GE.U32.AND P6, PT, R211, 0x7f000001, PT ;  /* 0x7f000001d300780c */ /* 0x000fc60003fc6070 */
[----:B------:R-:W-:-:S04]  /*390a0*/  IMAD.HI.U32 R32, R171, 0x7f000001, R32 ;  /* 0x7f000001ab207827 */ /* 0x000fc800078e0020 */
[----:B------:R-:W-:Y:S01]  /*390b0*/  IMAD.HI.U32 R90, R169, 0x7f000001, R42 ;  /* 0x7f000001a95a7827 */ /* 0x000fe200078e002a */
[----:B0-----:R-:W-:-:S03]  /*390c0*/  @P0 IADD3 R170, PT, PT, R170, -0x7f000001, RZ ;  /* 0x80ffffffaaaa0810 */ /* 0x001fc60007ffe0ff */
[----:B------:R-:W-:-:S04]  /*390d0*/  IMAD.HI.U32 R33, R207, 0x7f000001, R40 ;  /* 0x7f000001cf217827 */ /* 0x000fc800078e0028 */
[----:B------:R-:W-:-:S04]  /*390e0*/  IMAD.WIDE.U32 R46, R131, R91, RZ ;  /* 0x0000005b832e7225 */ /* 0x000fc800078e00ff */
[----:B------:R-:W-:-:S04]  /*390f0*/  IMAD.WIDE.U32 R42, R132, R91, RZ ;  /* 0x0000005b842a7225 */ /* 0x000fc800078e00ff */
[----:B------:R-:W-:-:S04]  /*39100*/  IMAD.WIDE.U32 R40, R139, R91, RZ ;  /* 0x0000005b8b287225 */ /* 0x000fc800078e00ff */
[----:B------:R-:W-:Y:S01]  /*39110*/  IMAD R91, R38, 0x7effffff, RZ ;  /* 0x7effffff265b7824 */ /* 0x000fe200078e02ff */
[----:B------:R0:W-:Y:S03]  /*39120*/  STL [R1+0x11c], R170 ;  /* 0x00011caa01007387 */ /* 0x0001e60000100800 */
[----:B------:R-:W-:Y:S02]  /*39130*/  IMAD.HI.U32 R91, R91, 0x7f000001, R38 ;  /* 0x7f0000015b5b7827 */ /* 0x000fe400078e0026 */
[----:B------:R-:W2:Y:S01]  /*39140*/  LDL.64 R38, [R1+0x100] ;  /* 0x0001000001267983 */ /* 0x000ea20000100a00 */
[----:B------:R-:W-:Y:S02]  /*39150*/  @P1 IADD3 R217, PT, PT, R217, -0x7f000001, RZ ;  /* 0x80ffffffd9d91810 */ /* 0x000fe40007ffe0ff */
[----:B------:R-:W-:Y:S02]  /*39160*/  @P6 IADD3 R211, PT, PT, R211, -0x7f000001, RZ ;  /* 0x80ffffffd3d36810 */ /* 0x000fe40007ffe0ff */
[----:B------:R-:W-:-:S02]  /*39170*/  IADD3 R52, PT, PT, R52, R217, RZ ;  /* 0x000000d934347210 */ /* 0x000fc40007ffe0ff */
[----:B------:R-:W-:Y:S01]  /*39180*/  IADD3 R177, PT, PT, R182, R211, RZ ;  /* 0x000000d3b6b17210 */ /* 0x000fe20007ffe0ff */
[----:B------:R-:W-:Y:S01]  /*39190*/  ISETP.GE.U32.AND P5, PT, R216, 0x7f000001, PT ;  /* 0x7f000001d800780c */ /* 0x000fe20003fa6070 */
[----:B------:R-:W-:Y:S01]  /*391a0*/  ISETP.GE.U32.AND P1, PT, R221, 0x7f000001, PT ;  /* 0x7f000001dd00780c */ /* 0x000fe20003f26070 */
[----:B------:R-:W-:Y:S02]  /*391b0*/  ISETP.GE.U32.AND P6, PT, R52, 0x7f000001, PT ;  /* 0x7f0000013400780c */ /* 0x000fe40003fc6070 */
[----:B------:R-:W-:Y:S01]  /*391c0*/  ISETP.GE.U32.AND P4, PT, R177, 0x7f000001, PT ;  /* 0x7f000001b100780c */ /* 0x000fe20003f86070 */
[----:B------:R-:W-:-:S08]  /*391d0*/  ISETP.GE.U32.AND P2, PT, R209, 0x7f000001, PT ;  /* 0x7f000001d100780c */ /* 0x000fd00003f46070 */
[----:B------:R-:W-:Y:S02]  /*391e0*/  @P5 IADD3 R216, PT, PT, R216, -0x7f000001, RZ ;  /* 0x80ffffffd8d85810 */ /* 0x000fe40007ffe0ff */
[----:B------:R-:W-:Y:S02]  /*391f0*/  @P1 IADD3 R221, PT, PT, R221, -0x7f000001, RZ ;  /* 0x80ffffffdddd1810 */ /* 0x000fe40007ffe0ff */
[----:B------:R-:W-:Y:S02]  /*39200*/  @P6 IADD3 R52, PT, PT, R52, -0x7f000001, RZ ;  /* 0x80ffffff34346810 */ /* 0x000fe40007ffe0ff */
[----:B------:R-:W-:Y:S02]  /*39210*/  @P4 IADD3 R177, PT, PT, R177, -0x7f000001, RZ ;  /* 0x80ffffffb1b14810 */ /* 0x000fe40007ffe0ff */
[----:B------:R-:W-:Y:S02]  /*39220*/  IADD3 R216, PT, PT, R216, R219, RZ ;  /* 0x000000dbd8d87210 */ /* 0x000fe40007ffe0ff */
[----:B------:R-:W-:-:S02]  /*39230*/  IADD3 R211, PT, PT, R52, R221, RZ ;  /* 0x000000dd34d37210 */ /* 0x000fc40007ffe0ff */
[----:B------:R-:W-:Y:S01]  /*39240*/  IADD3 R50, PT, PT, R177, R208, RZ ;  /* 0x000000d0b1327210 */ /* 0x000fe20007ffe0ff */
[----:B------:R-:W-:Y:S01]  /*39250*/  ISETP.GE.U32.AND P1, PT, R210, 0x7f000001, PT ;  /* 0x7f000001d200780c */ /* 0x000fe20003f26070 */
[----:B------:R-:W-:Y:S01]  /*39260*/  ISETP.GE.U32.AND P4, PT, R216, 0x7f000001, PT ;  /* 0x7f000001d800780c */ /* 0x000fe20003f86070 */
[----:B------:R-:W-:Y:S01]  /*39270*/  @P2 IADD3 R209, PT, PT, R209, -0x7f000001, RZ ;  /* 0x80ffffffd1d12810 */ /* 0x000fe20007ffe0ff */
[----:B------:R-:W-:Y:S01]  /*39280*/  ISETP.GE.U32.AND P5, PT, R211, 0x7f000001, PT ;  /* 0x7f000001d300780c */ /* 0x000fe20003fa6070 */
[----:B------:R-:W-:Y:S01]  /*39290*/  ISETP.GE.U32.AND P3, PT, R33, 0x7f000001, PT ;  /* 0x7f0000012100780c */ /* 0x000fe20003f66070 */
[----:B------:R-:W-:Y:S01]  /*392a0*/  ISETP.GE.U32.AND P2, PT, R50, 0x7f000001, PT ;  /* 0x7f0000013200780c */ /* 0x000fe20003f46070 */
[----:B------:R-:W-:Y:S02]  /*392b0*/  IMAD R49, R40, 0x7effffff, RZ ;  /* 0x7effffff28317824 */ /* 0x000fe400078e02ff */
[----:B------:R-:W-:-:S05]  /*392c0*/  IMAD R169, R42, 0x7effffff, RZ ;  /* 0x7effffff2aa97824 */ /* 0x000fca00078e02ff */
[----:B------:R-:W-:Y:S02]  /*392d0*/  @P1 IADD3 R210, PT, PT, R210, -0x7f000001, RZ ;  /* 0x80ffffffd2d21810 */ /* 0x000fe40007ffe0ff */
[----:B------:R-:W-:Y:S02]  /*392e0*/  @P4 IADD3 R216, PT, PT, R216, -0x7f000001, RZ ;  /* 0x80ffffffd8d84810 */ /* 0x000fe40007ffe0ff */
[----:B------:R-:W-:Y:S02]  /*392f0*/  @P5 IADD3 R211, PT, PT, R211, -0x7f000001, RZ ;  /* 0x80ffffffd3d35810 */ /* 0x000fe40007ffe0ff */
[----:B------:R-:W-:Y:S02]  /*39300*/  @P3 IADD3 R33, PT, PT, R33, -0x7f000001, RZ ;  /* 0x80ffffff21213810 */ /* 0x000fe40007ffe0ff */
[----:B------:R-:W-:Y:S01]  /*39310*/  @P2 IADD3 R50, PT, PT, R50, -0x7f000001, RZ ;  /* 0x80ffffff32322810 */ /* 0x000fe20007ffe0ff */
[----:B------:R-:W-:Y:S01]  /*39320*/  IMAD.HI.U32 R182, R49, 0x7f000001, R40 ;  /* 0x7f00000131b67827 */ /* 0x000fe200078e0028 */
[----:B------:R-:W-:-:S03]  /*39330*/  IADD3 R210, PT, PT, R210, R209, RZ ;  /* 0x000000d1d2d27210 */ /* 0x000fc60007ffe0ff */
[----:B------:R-:W-:Y:S02]  /*39340*/  IMAD R171, R46, 0x7effffff, RZ ;  /* 0x7effffff2eab7824 */ /* 0x000fe400078e02ff */
[----:B------:R-:W-:Y:S01]  /*39350*/  IMAD.HI.U32 R169, R169, 0x7f000001, R42 ;  /* 0x7f000001a9a97827 */ /* 0x000fe200078e002a */
[----:B------:R-:W-:-:S03]  /*39360*/  IADD3 R50, PT, PT, R50, R33, RZ ;  /* 0x0000002132327210 */ /* 0x000fc60007ffe0ff */
[----:B------:R-:W-:Y:S01]  /*39370*/  IMAD.WIDE.U32 R40, R216, R202, RZ ;  /* 0x000000cad8287225 */ /* 0x000fe200078e00ff */
[----:B------:R-:W-:-:S03]  /*39380*/  ISETP.GE.U32.AND P1, PT, R210, 0x7f000001, PT ;  /* 0x7f000001d200780c */ /* 0x000fc60003f26070 */
[----:B------:R-:W-:-:S04]  /*39390*/  IMAD.WIDE.U32 R42, R211, R205, RZ ;  /* 0x000000cdd32a7225 */ /* 0x000fc800078e00ff */
[----:B------:R-:W-:-:S04]  /*393a0*/  IMAD.HI.U32 R171, R171, 0x7f000001, R46 ;  /* 0x7f000001abab7827 */ /* 0x000fc800078e002e */
        /* <DEDUP_REMOVED lines=9> */
[----:B------:R-:W-:-:S04]  /*39440*/  IMAD.HI.U32 R206, R177, 0x7f000001, R48 ;  /* 0x7f000001b1ce7827 */ /* 0x000fc800078e0030 */
[----:B------:R-:W-:Y:S02]  /*39450*/  IMAD R49, R40, 0x7effffff, RZ ;  /* 0x7effffff28317824 */ /* 0x000fe400078e02ff */
[----:B------:R-:W-:Y:S01]  /*39460*/  IMAD R207, R46, 0x7effffff, RZ ;  /* 0x7effffff2ecf7824 */ /* 0x000fe200078e02ff */
[----:B------:R-:W-:Y:S01]  /*39470*/  @P1 IADD3 R210, PT, PT, R210, -0x7f000001, RZ ;  /* 0x80ffffffd2d21810 */ /* 0x000fe20007ffe0ff */
[----:B0-----:R-:W-:Y:S01]  /*39480*/  IMAD.HI.U32 R170, R49, 0x7f000001, R40 ;  /* 0x7f00000131aa7827 */ /* 0x001fe200078e0028 */
[----:B------:R-:W-:-:S03]  /*39490*/  ISETP.GE.U32.AND P1, PT, R52, 0x7f000001, PT ;  /* 0x7f0000013400780c */ /* 0x000fc60003f26070 */
        /* <DEDUP_REMOVED lines=9> */
[----:B------:R-:W-:-:S04]  /*39530*/  IMAD.HI.U32 R217, R49, 0x7f000001, R40 ;  /* 0x7f00000131d97827 */ /* 0x000fc800078e0028 */
[----:B------:R-:W-:-:S04]  /*39540*/  IMAD.WIDE.U32 R46, R211, R204, RZ ;  /* 0x000000ccd32e7225 */ /* 0x000fc800078e00ff */
[----:B------:R-:W-:Y:S01]  /*39550*/  IMAD.WIDE.U32 R40, R210, R205, RZ ;  /* 0x000000cdd2287225 */ /* 0x000fe200078e00ff */
[----:B------:R-:W-:-:S03]  /*39560*/  @P1 IADD3 R52, PT, PT, R52, -0x7f000001, RZ ;  /* 0x80ffffff34341810 */ /* 0x000fc60007ffe0ff */
[----:B------:R-:W-:Y:S01]  /*39570*/  IMAD.WIDE.U32 R42, R210, R204, RZ ;  /* 0x000000ccd22a7225 */ /* 0x000fe200078e00ff */
[----:B------:R-:W-:-:S03]  /*39580*/  ISETP.GE.U32.AND P1, PT, R215, 0x7f000001, PT ;  /* 0x7f000001d700780c */ /* 0x000fc60003f26070 */
[----:B------:R-:W-:Y:S02]  /*39590*/  IMAD R207, R46, 0x7effffff, RZ ;  /* 0x7effffff2ecf7824 */ /* 0x000fe400078e02ff */
[----:B------:R-:W-:Y:S02]  /*395a0*/  IMAD R49, R40, 0x7effffff, RZ ;  /* 0x7effffff28317824 */ /* 0x000fe400078e02ff */
[----:B------:R-:W-:Y:S01]  /*395b0*/  IMAD R177, R42, 0x7effffff, RZ ;  /* 0x7effffff2ab17824 */ /* 0x000fe200078e02ff */
[----:B------:R-:W-:Y:S01]  /*395c0*/  @P2 IADD3 R208, PT, PT, R208, -0x7f000001, RZ ;  /* 0x80ffffffd0d02810 */ /* 0x000fe20007ffe0ff */
[----:B------:R-:W-:Y:S01]  /*395d0*/  IMAD.HI.U32 R207, R207, 0x7f000001, R46 ;  /* 0x7f000001cfcf7827 */ /* 0x000fe200078e002e */
[----:B------:R-:W-:-:S03]  /*395e0*/  ISETP.GE.U32.AND P6, PT, R33, 0x7f000001, PT ;  /* 0x7f0000012100780c */ /* 0x000fc60003fc6070 */
[----:B------:R-:W-:-:S04]  /*395f0*/  IMAD.HI.U32 R219, R49, 0x7f000001, R40 ;  /* 0x7f00000131db7827 */ /* 0x000fc800078e0028 */
[----:B------:R-:W-:Y:S01]  /*39600*/  IMAD.WIDE.U32 R46, R50, R203, RZ ;  /* 0x000000cb322e7225 */ /* 0x000fe200078e00ff */
[----:B------:R-:W-:-:S03]  /*39610*/  ISETP.GE.U32.AND P3, PT, R219, 0x7f000001, PT ;  /* 0x7f000001db00780c */ /* 0x000fc60003f66070 */
[----:B------:R-:W-:Y:S01]  /*39620*/  IMAD.HI.U32 R214, R177, 0x7f000001, R42 ;  /* 0x7f000001b1d67827 */ /* 0x000fe200078e002a */
[----:B------:R-:W-:-:S03]  /*39630*/  @P0 IADD3 R206, PT, PT, R206, -0x7f000001, RZ ;  /* 0x80ffffffcece0810 */ /* 0x000fc60007ffe0ff */
[----:B------:R-:W-:Y:S01]  /*39640*/  IMAD.WIDE.U32 R42, R50, R204, RZ ;  /* 0x000000cc322a7225 */ /* 0x000fe200078e00ff */
[----:B------:R-:W-:Y:S01]  /*39650*/  ISETP.GE.U32.AND P5, PT, R208, 0x7f000001, PT ;  /* 0x7f000001d000780c */ /* 0x000fe20003fa6070 */
[----:B------:R-:W-:Y:S02]  /*39660*/  ISETP.GE.U32.AND P0, PT, R170, 0x7f000001, PT ;  /* 0x7f000001aa00780c */ /* 0x000fe40003f06070 */
[----:B------:R-:W-:Y:S02]  /*39670*/  IMAD R177, R46, 0x7effffff, RZ ;  /* 0x7effffff2eb17824 */ /* 0x000fe400078e02ff */
[----:B------:R-:W-:Y:S01]  /*39680*/  IMAD.WIDE.U32 R48, R210, R202, RZ ;  /* 0x000000cad2307225 */ /* 0x000fe200078e00ff */
[----:B------:R-:W-:-:S03]  /*39690*/  @P1 IADD3 R215, PT, PT, R215, -0x7f000001, RZ ;  /* 0x80ffffffd7d71810 */ /* 0x000fc60007ffe0ff */
[----:B------:R-:W-:Y:S02]  /*396a0*/  IMAD R209, R42, 0x7effffff, RZ ;  /* 0x7effffff2ad17824 */ /* 0x000fe400078e02ff */
[----:B------:R-:W-:Y:S01]  /*396b0*/  IMAD.WIDE.U32 R40, R50, R205, RZ ;  /* 0x000000cd32287225 */ /* 0x000fe200078e00ff */
[----:B------:R-:W-:Y:S01]  /*396c0*/  ISETP.GE.U32.AND P4, PT, R217, 0x7f000001, PT ;  /* 0x7f000001d900780c */ /* 0x000fe20003f86070 */
[----:B------:R-:W-:Y:S02]  /*396d0*/  ISETP.GE.U32.AND P1, PT, R214, 0x7f000001, PT ;  /* 0x7f000001d600780c */ /* 0x000fe40003f26070 */
[----:B------:R-:W-:Y:S01]  /*396e0*/  IMAD.HI.U32 R177, R177, 0x7f000001, R46 ;  /* 0x7f000001b1b17827 */ /* 0x000fe200078e002e */
[----:B------:R-:W-:-:S03]  /*396f0*/  ISETP.GE.U32.AND P2, PT, R206, 0x7f000001, PT ;  /* 0x7f000001ce00780c */ /* 0x000fc60003f46070 */
[----:B------:R-:W-:Y:S02]  /*39700*/  IMAD R47, R48, 0x7effffff, RZ ;  /* 0x7effffff302f7824 */ /* 0x000fe400078e02ff */
[----:B------:R-:W-:Y:S01]  /*39710*/  IMAD.HI.U32 R220, R209, 0x7f000001, R42 ;  /* 0x7f000001d1dc7827 */ /* 0x000fe200078e002a */
[----:B------:R-:W-:-:S03]  /*39720*/  @P6 IADD3 R33, PT, PT, R33, -0x7f000001, RZ ;  /* 0x80ffffff21216810 */ /* 0x000fc60007ffe0ff */
[----:B------:R-:W-:Y:S02]  /*39730*/  IMAD R209, R40, 0x7effffff, RZ ;  /* 0x7effffff28d17824 */ /* 0x000fe400078e02ff */
[----:B------:R-:W-:Y:S01]  /*39740*/  IMAD.HI.U32 R221, R47, 0x7f000001, R48 ;  /* 0x7f0000012fdd7827 */ /* 0x000fe200078e0030 */
[----:B------:R-:W-:-:S03]  /*39750*/  @P3 IADD3 R219, PT, PT, R219, -0x7f000001, RZ ;  /* 0x80ffffffdbdb3810 */ /* 0x000fc60007ffe0ff */
[----:B------:R-:W-:-:S04]  /*39760*/  IMAD.WIDE.U32 R42, R52, 0x5fffffa, RZ ;  /* 0x05fffffa342a7825 */ /* 0x000fc800078e00ff */
[----:B------:R-:W-:Y:S02]  /*39770*/  IMAD R47, R52, 0x6, RZ ;  /* 0x00000006342f7824 */ /* 0x000fe400078e02ff */
[----:B------:R-:W-:Y:S01]  /*39780*/  IMAD.HI.U32 R52, R209, 0x7f000001, R40 ;  /* 0x7f000001d1347827 */ /* 0x000fe200078e0028 */
[----:B------:R-:W-:Y:S01]  /*39790*/  @P5 IADD3 R208, PT, PT, R208, -0x7f000001, RZ ;  /* 0x80ffffffd0d05810 */ /* 0x000fe20007ffe0ff */
[----:B------:R-:W-:Y:S01]  /*397a0*/  ISETP.GE.U32.AND P5, PT, R33, 0x7f000001, PT ;  /* 0x7f0000012100780c */ /* 0x000fe20003fa6070 */
[----:B------:R-:W-:Y:S02]  /*397b0*/  @P0 IADD3 R170, PT, PT, R170, -0x7f000001, RZ ;  /* 0x80ffffffaaaa0810 */ /* 0x000fe40007ffe0ff */
[----:B------:R-:W-:Y:S01]  /*397c0*/  ISETP.GE.U32.AND P3, PT, R52, 0x7f000001, PT ;  /* 0x7f0000013400780c */ /* 0x000fe20003f66070 */
[----:B------:R-:W-:Y:S01]  /*397d0*/  IMAD.WIDE.U32 R40, R219, 0x5fffffa, RZ ;  /* 0x05fffffadb287825 */ /* 0x000fe200078e00ff */
[----:B------:R-:W-:Y:S02]  /*397e0*/  @P4 IADD3 R217, PT, PT, R217, -0x7f000001, RZ ;  /* 0x80ffffffd9d94810 */ /* 0x000fe40007ffe0ff */
[----:B------:R-:W-:-:S02]  /*397f0*/  @P1 IADD3 R214, PT, PT, R214, -0x7f000001, RZ ;  /* 0x80ffffffd6d61810 */ /* 0x000fc40007ffe0ff */
[----:B------:R-:W-:Y:S01]  /*39800*/  @P2 IADD3 R206, PT, PT, R206, -0x7f000001, RZ ;  /* 0x80ffffffcece2810 */ /* 0x000fe20007ffe0ff */
[----:B------:R-:W-:Y:S01]  /*39810*/  IMAD.HI.U32 R212, R47, 0x7f000001, R42 ;  /* 0x7f0000012fd47827 */ /* 0x000fe200078e002a */
[----:B------:R-:W-:Y:S01]  /*39820*/  ISETP.GE.U32.AND P4, PT, R207, 0x7f000001, PT ;  /* 0x7f000001cf00780c */ /* 0x000fe20003f86070 */
[----:B------:R-:W-:Y:S01]  /*39830*/  ISETP.GE.U32.AND P1, PT, R170, 0x7f000001, PT ;  /* 0x7f000001aa00780c */ /* 0x000fe20003f26070 */
[----:B------:R-:W-:Y:S01]  /*39840*/  ISETP.GE.U32.AND P2, PT, R220, 0x7f000001, PT ;  /* 0x7f000001dc00780c */ /* 0x000fe20003f46070 */
[----:B------:R-:W-:Y:S01]  /*39850*/  IMAD R43, R219, 0x6, RZ ;  /* 0x00000006db2b7824 */ /* 0x000fe200078e02ff */
[----:B------:R-:W-:Y:S01]  /*39860*/  ISETP.GE.U32.AND P0, PT, R221, 0x7f000001, PT ;  /* 0x7f000001dd00780c */ /* 0x000fe20003f06070 */
[----:B------:R-:W-:Y:S01]  /*39870*/  IMAD.WIDE.U32 R48, R210, R203, RZ ;  /* 0x000000cbd2307225 */ /* 0x000fe200078e00ff */
[----:B------:R-:W-:-:S03]  /*39880*/  IADD3 R206, PT, PT, R206, R215, RZ ;  /* 0x000000d7cece7210 */ /* 0x000fc60007ffe0ff */
[----:B------:R-:W-:Y:S01]  /*39890*/  IMAD.HI.U32 R225, R43, 0x7f000001, R40 ;  /* 0x7f0000012be17827 */ /* 0x000fe200078e0028 */
[----:B------:R-:W-:Y:S02]  /*398a0*/  @P5 IADD3 R33, PT, PT, R33, -0x7f000001, RZ ;  /* 0x80ffffff21215810 */ /* 0x000fe40007ffe0ff */
[----:B------:R-:W-:Y:S01]  /*398b0*/  @P3 IADD3 R52, PT, PT, R52, -0x7f000001, RZ ;  /* 0x80ffffff34343810 */ /* 0x000fe20007ffe0ff */
[----:B------:R-:W-:Y:S01]  /*398c0*/  ISETP.GE.U32.AND P6, PT, R212, 0x7f000001, PT ;  /* 0x7f000001d400780c */ /* 0x000fe20003fc6070 */
[----:B------:R-:W-:Y:S01]  /*398d0*/  IMAD R209, R48, 0x7effffff, RZ ;  /* 0x7effffff30d17824 */ /* 0x000fe200078e02ff */
[----:B------:R-:W-:Y:S01]  /*398e0*/  ISETP.GE.U32.AND P5, PT, R225, 0x7f000001, PT ;  /* 0x7f000001e100780c */ /* 0x000fe20003fa6070 */
[----:B------:R-:W-:Y:S01]  /*398f0*/  IADD3 R208, PT, PT, R208, R217, RZ ;  /* 0x000000d9d0d07210 */ /* 0x000fe20007ffe0ff */
[----:B------:R-:W-:Y:S01]  /*39900*/  ISETP.GE.U32.AND P3, PT, R206, 0x7f000001, PT ;  /* 0x7f000001ce00780c */ /* 0x000fe20003f66070 */
[----:B------:R-:W-:Y:S01]  /*39910*/  IMAD.HI.U32 R223, R209, 0x7f000001, R48 ;  /* 0x7f000001d1df7827 */ /* 0x000fe200078e0030 */
[----:B------:R-:W-:-:S02]  /*39920*/  @P4 IADD3 R207, PT, PT, R207, -0x7f000001, RZ ;  /* 0x80ffffffcfcf4810 */ /* 0x000fc40007ffe0ff */
[----:B------:R-:W-:Y:S02]  /*39930*/  @P1 IADD3 R170, PT, PT, R170, -0x7f000001, RZ ;  /* 0x80ffffffaaaa1810 */ /* 0x000fe40007ffe0ff */
[----:B------:R-:W-:Y:S01]  /*39940*/  @P2 IADD3 R220, PT, PT, R220, -0x7f000001, RZ ;  /* 0x80ffffffdcdc2810 */ /* 0x000fe20007ffe0ff */
[----:B------:R-:W-:Y:S01]  /*39950*/  ISETP.GE.U32.AND P2, PT, R208, 0x7f000001, PT ;  /* 0x7f000001d000780c */ /* 0x000fe20003f46070 */
[C---:B------:R-:W-:Y:S01]  /*39960*/  IMAD.WIDE.U32 R40, R52.reuse, 0x5fffffa, RZ ;  /* 0x05fffffa34287825 */ /* 0x040fe200078e00ff */
[----:B------:R-:W-:Y:S01]  /*39970*/  @P0 IADD3 R221, PT, PT, R221, -0x7f000001, RZ ;  /* 0x80ffffffdddd0810 */ /* 0x000fe20007ffe0ff */
[----:B------:R-:W-:Y:S02]  /*39980*/  ISETP.GE.U32.AND P0, PT, R223, 0x7f000001, PT ;  /* 0x7f000001df00780c */ /* 0x000fe40003f06070 */
[----:B------:R-:W-:Y:S01]  /*39990*/  IMAD R219, R52, 0x6, RZ ;  /* 0x0000000634db7824 */ /* 0x000fe200078e02ff */
[----:B------:R-:W-:Y:S01]  /*399a0*/  IADD3 R52, PT, PT, R170, R207, RZ ;  /* 0x000000cfaa347210 */ /* 0x000fe20007ffe0ff */
[----:B------:R-:W-:Y:S01]  /*399b0*/  IMAD.WIDE.U32 R46, R214, 0x5fffffa, RZ ;  /* 0x05fffffad62e7825 */ /* 0x000fe200078e00ff */
[----:B------:R-:W-:-:S02]  /*399c0*/  @P6 IADD3 R212, PT, PT, R212, -0x7f000001, RZ ;  /* 0x80ffffffd4d46810 */ /* 0x000fc40007ffe0ff */
[----:B------:R-:W-:Y:S02]  /*399d0*/  @P5 IADD3 R225, PT, PT, R225, -0x7f000001, RZ ;  /* 0x80ffffffe1e15810 */ /* 0x000fe40007ffe0ff */
[----:B------:R-:W-:Y:S01]  /*399e0*/  @P3 IADD3 R206, PT, PT, R206, -0x7f000001, RZ ;  /* 0x80ffffffcece3810 */ /* 0x000fe20007ffe0ff */
[----:B------:R-:W-:Y:S01]  /*399f0*/  IMAD.WIDE.U32 R42, R220, 0x5fffffa, RZ ;  /* 0x05fffffadc2a7825 */ /* 0x000fe200078e00ff */
[----:B------:R-:W-:-:S03]  /*39a00*/  ISETP.GE.U32.AND P5, PT, R52, 0x7f000001, PT ;  /* 0x7f0000013400780c */ /* 0x000fc60003fa6070 */
[----:B------:R-:W-:Y:S02]  /*39a10*/  IMAD R215, R214, 0x6, RZ ;  /* 0x00000006d6d77824 */ /* 0x000fe400078e02ff */
[----:B------:R-:W-:Y:S01]  /*39a20*/  IMAD R217, R220, 0x6, RZ ;  /* 0x00000006dcd97824 */ /* 0x000fe200078e02ff */
[----:B------:R-:W-:Y:S01]  /*39a30*/  IADD3 R209, PT, PT, R33, R212, RZ ;  /* 0x000000d421d17210 */ /* 0x000fe20007ffe0ff */
[----:B------:R-:W-:Y:S01]  /*39a40*/  IMAD.HI.U32 R214, R215, 0x7f000001, R46 ;  /* 0x7f000001d7d67827 */ /* 0x000fe200078e002e */
[----:B------:R-:W-:Y:S02]  /*39a50*/  @P2 IADD3 R208, PT, PT, R208, -0x7f000001, RZ ;  /* 0x80ffffffd0d02810 */ /* 0x000fe40007ffe0ff */
[----:B------:R-:W-:Y:S01]  /*39a60*/  IADD3 R212, PT, PT, R206, R225, RZ ;  /* 0x000000e1ced47210 */ /* 0x000fe20007ffe0ff */
[----:B------:R-:W-:Y:S01]  /*39a70*/  IMAD.HI.U32 R227, R217, 0x7f000001, R42 ;  /* 0x7f000001d9e37827 */ /* 0x000fe200078e002a */
[----:B------:R-:W-:Y:S01]  /*39a80*/  ISETP.GE.U32.AND P4, PT, R177, 0x7f000001, PT ;  /* 0x7f000001b100780c */ /* 0x000fe20003f86070 */
[----:B------:R-:W-:Y:S01]  /*39a90*/  @P0 IADD3 R223, PT, PT, R223, -0x7f000001, RZ ;  /* 0x80ffffffdfdf0810 */ /* 0x000fe20007ffe0ff */
[----:B------:R-:W-:Y:S01]  /*39aa0*/  ISETP.GE.U32.AND P0, PT, R214, 0x7f000001, PT ;  /* 0x7f000001d600780c */ /* 0x000fe20003f06070 */
[----:B------:R-:W-:Y:S01]  /*39ab0*/  IMAD.WIDE.U32 R46, R50, R202, RZ ;  /* 0x000000ca322e7225 */ /* 0x000fe200078e00ff */
[----:B------:R-:W-:Y:S01]  /*39ac0*/  IADD3 R206, PT, PT, R208, R221, RZ ;  /* 0x000000ddd0ce7210 */ /* 0x000fe20007ffe0ff */
[----:B------:R-:W-:Y:S01]  /*39ad0*/  ISETP.GE.U32.AND P1, PT, R227, 0x7f000001, PT ;  /* 0x7f000001e300780c */ /* 0x000fe20003f26070 */
[----:B------:R-:W-:Y:S01]  /*39ae0*/  ISETP.GE.U32.AND P6, PT, R212, 0x7f000001, PT ;  /* 0x7f000001d400780c */ /* 0x000fe20003fc6070 */
[----:B------:R-:W-:Y:S01]  /*39af0*/  IMAD.HI.U32 R219, R219, 0x7f000001, R40 ;  /* 0x7f000001dbdb7827 */ /* 0x000fe200078e0028 */
[----:B------:R-:W-:Y:S01]  /*39b00*/  @P5 IADD3 R52, PT, PT, R52, -0x7f000001, RZ ;  /* 0x80ffffff34345810 */ /* 0x000fe20007ffe0ff */
[----:B------:R-:W-:-:S02]  /*39b10*/  ISETP.GE.U32.AND P2, PT, R209, 0x7f000001, PT ;  /* 0x7f000001d100780c */ /* 0x000fc40003f46070 */
[----:B------:R-:W-:Y:S01]  /*39b20*/  IMAD R215, R46, 0x7effffff, RZ ;  /* 0x7effffff2ed77824 */ /* 0x000fe200078e02ff */
[----:B------:R-:W-:Y:S01]  /*39b30*/  ISETP.GE.U32.AND P3, PT, R219, 0x7f000001, PT ;  /* 0x7f000001db00780c */ /* 0x000fe20003f66070 */
[----:B------:R-:W-:Y:S02]  /*39b40*/  ISETP.GE.U32.AND P5, PT, R206, 0x7f000001, PT ;  /* 0x7f000001ce00780c */ /* 0x000fe40003fa6070 */
[----:B------:R-:W-:Y:S01]  /*39b50*/  IMAD.HI.U32 R46, R215, 0x7f000001, R46 ;  /* 0x7f000001d72e7827 */ /* 0x000fe200078e002e */
[----:B------:R-:W-:Y:S02]  /*39b60*/  IADD3 R215, PT, PT, R52, R223, RZ ;  /* 0x000000df34d77210 */ /* 0x000fe40007ffe0ff */
[----:B------:R-:W-:Y:S02]  /*39b70*/  @P4 IADD3 R177, PT, PT, R177, -0x7f000001, RZ ;  /* 0x80ffffffb1b14810 */ /* 0x000fe40007ffe0ff */
[----:B------:R-:W-:Y:S02]  /*39b80*/  @P0 IADD3 R214, PT, PT, R214, -0x7f000001, RZ ;  /* 0x80ffffffd6d60810 */ /* 0x000fe40007ffe0ff */
[----:B------:R-:W-:-:S02]  /*39b90*/  @P1 IADD3 R227, PT, PT, R227, -0x7f000001, RZ ;  /* 0x80ffffffe3e31810 */ /* 0x000fc40007ffe0ff */
[----:B------:R-:W-:Y:S01]  /*39ba0*/  @P6 IADD3 R212, PT, PT, R212, -0x7f000001, RZ ;  /* 0x80ffffffd4d46810 */ /* 0x000fe20007ffe0ff */
[----:B------:R-:W-:Y:S01]  /*39bb0*/  ISETP.GE.U32.AND P0, PT, R215, 0x7f000001, PT ;  /* 0x7f000001d700780c */ /* 0x000fe20003f06070 */
[----:B------:R-:W-:Y:S01]  /*39bc0*/  IMAD.WIDE.U32 R48, R158, R92, RZ ;  /* 0x0000005c9e307225 */ /* 0x000fe200078e00ff */
[----:B------:R-:W-:Y:S01]  /*39bd0*/  ISETP.GE.U32.AND P4, PT, R46, 0x7f000001, PT ;  /* 0x7f0000012e00780c */ /* 0x000fe20003f86070 */
[----:B------:R-:W-:Y:S02]  /*39be0*/  @P2 IADD3 R209, PT, PT, R209, -0x7f000001, RZ ;  /* 0x80ffffffd1d12810 */ /* 0x000fe40007ffe0ff */
[----:B------:R-:W-:Y:S01]  /*39bf0*/  IMAD.WIDE.U32 R40, R177, 0x5fffffa, RZ ;  /* 0x05fffffab1287825 */ /* 0x000fe200078e00ff */
[----:B------:R-:W-:Y:S02]  /*39c00*/  @P3 IADD3 R219, PT, PT, R219, -0x7f000001, RZ ;  /* 0x80ffffffdbdb3810 */ /* 0x000fe40007ffe0ff */
[----:B------:R-:W-:Y:S02]  /*39c10*/  @P5 IADD3 R206, PT, PT, R206, -0x7f000001, RZ ;  /* 0x80ffffffcece5810 */ /* 0x000fe40007ffe0ff */
[----:B------:R-:W-:Y:S01]  /*39c20*/  IADD3 R52, PT, PT, R212, R227, RZ ;  /* 0x000000e3d4347210 */ /* 0x000fe20007ffe0ff */
[----:B------:R-:W-:-:S02]  /*39c30*/  IMAD R33, R48, 0x7effffff, RZ ;  /* 0x7effffff30217824 */ /* 0x000fc400078e02ff */
[----:B------:R-:W-:Y:S01]  /*39c40*/  IMAD R217, R177, 0x6, RZ ;  /* 0x00000006b1d97824 */ /* 0x000fe200078e02ff */
[----:B------:R-:W-:Y:S01]  /*39c50*/  IADD3 R214, PT, PT, R209, R214, RZ ;  /* 0x000000d6d1d67210 */ /* 0x000fe20007ffe0ff */
[----:B------:R-:W-:Y:S01]  /*39c60*/  IMAD.HI.U32 R177, R33, 0x7f000001, R48 ;  /* 0x7f00000121b17827 */ /* 0x000fe200078e0030 */
[----:B------:R-:W-:Y:S01]  /*39c70*/  IADD3 R33, PT, PT, R206, R219, RZ ;  /* 0x000000dbce217210 */ /* 0x000fe20007ffe0ff */
[----:B------:R-:W-:Y:S02]  /*39c80*/  ISETP.GE.U32.AND P1, PT, R52, 0x7f000001, PT ;  /* 0x7f0000013400780c */ /* 0x000fe40003f26070 */
[----:B------:R-:W-:Y:S01]  /*39c90*/  IMAD.HI.U32 R217, R217, 0x7f000001, R40 ;  /* 0x7f000001d9d97827 */ /* 0x000fe200078e0028 */
[----:B------:R-:W-:-:S03]  /*39ca0*/  @P0 IADD3 R215, PT, PT, R215, -0x7f000001, RZ ;  /* 0x80ffffffd7d70810 */ /* 0x000fc60007ffe0ff */
[-C--:B------:R-:W-:Y:S01]  /*39cb0*/  IMAD.WIDE.U32 R42, R159, R92.reuse, RZ ;  /* 0x0000005c9f2a7225 */ /* 0x080fe200078e00ff */
[----:B------:R-:W-:Y:S01]  /*39cc0*/  @P4 IADD3 R46, PT, PT, R46, -0x7f000001, RZ ;  /* 0x80ffffff2e2e4810 */ /* 0x000fe20007ffe0ff */
[----:B------:R-:W-:Y:S01]  /*39cd0*/  ISETP.GE.U32.AND P2, PT, R217, 0x7f000001, PT ;  /* 0x7f000001d900780c */ /* 0x000fe20003f46070 */
[----:B------:R-:W-:Y:S01]  /*39ce0*/  ISETP.GE.U32.AND P0, PT, R214, 0x7f000001, PT ;  /* 0x7f000001d600780c */ /* 0x000fe20003f06070 */
[----:B------:R-:W-:Y:S01]  /*39cf0*/  IMAD R207, R42, 0x7effffff, RZ ;  /* 0x7effffff2acf7824 */ /* 0x000fe200078e02ff */
[----:B------:R-:W-:Y:S01]  /*39d00*/  ISETP.GE.U32.AND P3, PT, R33, 0x7f000001, PT ;  /* 0x7f0000012100780c */ /* 0x000fe20003f66070 */
[----:B------:R-:W-:-:S04]  /*39d10*/  IMAD.WIDE.U32 R208, R160, R92, RZ ;  /* 0x0000005ca0d07225 */ /* 0x000fc800078e00ff */
[----:B------:R-:W-:Y:S01]  /*39d20*/  IMAD.WIDE.U32 R40, R30, R92, RZ ;  /* 0x0000005c1e287225 */ /* 0x000fe200078e00ff */
[----:B------:R-:W-:-:S03]  /*39d30*/  IADD3 R215, PT, PT, R215, R46, RZ ;  /* 0x0000002ed7d77210 */ /* 0x000fc60007ffe0ff */
[----:B------:R-:W-:-:S04]  /*39d40*/  IMAD.HI.U32 R170, R207, 0x7f000001, R42 ;  /* 0x7f000001cfaa7827 */ /* 0x000fc800078e002a */
[----:B------:R-:W-:Y:S02]  /*39d50*/  IMAD R47, R208, 0x7effffff, RZ ;  /* 0x7effffffd02f7824 */ /* 0x000fe400078e02ff */
[----:B------:R-:W-:Y:S02]  /*39d60*/  IMAD R207, R40, 0x7effffff, RZ ;  /* 0x7effffff28cf7824 */ /* 0x000fe400078e02ff */
[----:B------:R-:W-:Y:S01]  /*39d70*/  IMAD.WIDE.U32 R42, R164, R93, RZ ;  /* 0x0000005da42a7225 */ /* 0x000fe200078e00ff */
[----:B------:R-:W-:Y:S01]  /*39d80*/  @P1 IADD3 R52, PT, PT, R52, -0x7f000001, RZ ;  /* 0x80ffffff34341810 */ /* 0x000fe20007ffe0ff */
[----:B------:R-:W-:Y:S02]  /*39d90*/  ISETP.GE.U32.AND P1, PT, R215, 0x7f000001, PT ;  /* 0x7f000001d700780c */ /* 0x000fe40003f26070 */
[----:B------:R-:W-:-:S04]  /*39da0*/  IMAD.HI.U32 R208, R47, 0x7f000001, R208 ;  /* 0x7f0000012fd07827 */ /* 0x000fc800078e00d0 */
[----:B------:R-:W-:Y:S02]  /*39db0*/  IMAD R209, R42, 0x7effffff, RZ ;  /* 0x7effffff2ad17824 */ /* 0x000fe400078e02ff */
[----:B------:R-:W-:Y:S01]  /*39dc0*/  IMAD.HI.U32 R207, R207, 0x7f000001, R40 ;  /* 0x7f000001cfcf7827 */ /* 0x000fe200078e0028 */
[----:B------:R-:W-:-:S03]  /*39dd0*/  @P2 IADD3 R217, PT, PT, R217, -0x7f000001, RZ ;  /* 0x80ffffffd9d92810 */ /* 0x000fc60007ffe0ff */
[----:B------:R-:W-:Y:S01]  /*39de0*/  IMAD.WIDE.U32 R40, R88, R93, RZ ;  /* 0x0000005d58287225 */ /* 0x000fe200078e00ff */
[----:B------:R-:W-:Y:S02]  /*39df0*/  @P0 IADD3 R214, PT, PT, R214, -0x7f000001, RZ ;  /* 0x80ffffffd6d60810 */ /* 0x000fe40007ffe0ff */
[----:B------:R-:W-:Y:S01]  /*39e00*/  @P3 IADD3 R33, PT, PT, R33, -0x7f000001, RZ ;  /* 0x80ffffff21213810 */ /* 0x000fe20007ffe0ff */
[----:B------:R-:W-:-:S04]  /*39e10*/  IMAD.HI.U32 R209, R209, 0x7f000001, R42 ;  /* 0x7f000001d1d17827 */ /* 0x000fc800078e002a */
[----:B------:R-:W-:Y:S02]  /*39e20*/  IMAD R49, R40, 0x7effffff, RZ ;  /* 0x7effffff28317824 */ /* 0x000fe400078e02ff */
[----:B------:R-:W-:Y:S01]  /*39e30*/  IMAD.WIDE.U32 R42, R52, R205, RZ ;  /* 0x000000cd342a7225 */ /* 0x000fe200078e00ff */
[----:B------:R-:W-:-:S03]  /*39e40*/  IADD3 R214, PT, PT, R214, R217, RZ ;  /* 0x000000d9d6d67210 */ /* 0x000fc60007ffe0ff */
[----:B------:R-:W-:-:S04]  /*39e50*/  IMAD.WIDE.U32 R46, R89, R93, RZ ;  /* 0x0000005d592e7225 */ /* 0x000fc800078e00ff */
[----:B------:R-:W-:-:S04]  /*39e60*/  IMAD.HI.U32 R206, R49, 0x7f000001, R40 ;  /* 0x7f00000131ce7827 */ /* 0x000fc800078e0028 */
[----:B------:R-:W-:Y:S02]  /*39e70*/  IMAD R225, R42, 0x7effffff, RZ ;  /* 0x7effffff2ae17824 */ /* 0x000fe400078e02ff */
[----:B------:R-:W-:Y:S01]  /*39e80*/  IMAD.WIDE.U32 R40, R33, R204, RZ ;  /* 0x000000cc21287225 */ /* 0x000fe200078e00ff */
[----:B------:R-:W-:Y:S01]  /*39e90*/  @P1 IADD3 R215, PT, PT, R215, -0x7f000001, RZ ;  /* 0x80ffffffd7d71810 */ /* 0x000fe20007ffe0ff */
[----:B------:R-:W-:Y:S02]  /*39ea0*/  ISETP.GE.U32.AND P0, PT, R214, 0x7f000001, PT ;  /* 0x7f000001d600780c */ /* 0x000fe40003f06070 */
[----:B------:R-:W-:Y:S02]  /*39eb0*/  IMAD R49, R46, 0x7effffff, RZ ;  /* 0x7effffff2e317824 */ /* 0x000fe400078e02ff */
[----:B------:R-:W-:-:S04]  /*39ec0*/  IMAD.HI.U32 R225, R225, 0x7f000001, R42 ;  /* 0x7f000001e1e17827 */ /* 0x000fc800078e002a */
[----:B------:R-:W-:Y:S02]  /*39ed0*/  IMAD R43, R40, 0x7effffff, RZ ;  /* 0x7effffff282b7824 */ /* 0x000fe400078e02ff */
[----:B------:R-:W-:-:S04]  /*39ee0*/  IMAD.HI.U32 R92, R49, 0x7f000001, R46 ;  /* 0x7f000001315c7827 */ /* 0x000fc800078e002e */
[----:B------:R-:W-:-:S04]  /*39ef0*/  IMAD.WIDE.U32 R48, R52, R202, RZ ;  /* 0x000000ca34307225 */ /* 0x000fc800078e00ff */
[----:B------:R-:W-:-:S04]  /*39f00*/  IMAD.HI.U32 R222, R43, 0x7f000001, R40 ;  /* 0x7f0000012bde7827 */ /* 0x000fc800078e0028 */
[----:B------:R-:W-:-:S04]  /*39f10*/  IMAD.WIDE.U32 R46, R33, R205, RZ ;  /* 0x000000cd212e7225 */ /* 0x000fc800078e00ff */
[----:B------:R-:W-:-:S04]  /*39f20*/  IMAD.WIDE.U32 R42, R215, R203, RZ ;  /* 0x000000cbd72a7225 */ /* 0x000fc800078e00ff */
[----:B------:R-:W-:Y:S02]  /*39f30*/  IMAD R217, R48, 0x7effffff, RZ ;  /* 0x7effffff30d97824 */ /* 0x000fe400078e02ff */
[----:B------:R-:W-:Y:S02]  /*39f40*/  IMAD R219, R46, 0x7effffff, RZ ;  /* 0x7effffff2edb7824 */ /* 0x000fe400078e02ff */
[----:B------:R-:W-:-:S04]  /*39f50*/  IMAD.WIDE.U32 R40, R215, R204, RZ ;  /* 0x000000ccd7287225 */ /* 0x000fc800078e00ff */
[----:B------:R-:W-:Y:S01]  /*39f60*/  IMAD R221, R42, 0x7effffff, RZ ;  /* 0x7effffff2add7824 */ /* 0x000fe200078e02ff */
[----:B------:R-:W-:Y:S01]  /*39f70*/  @P0 IADD3 R214, PT, PT, R214, -0x7f000001, RZ ;  /* 0x80ffffffd6d60810 */ /* 0x000fe20007ffe0ff */
[----:B------:R-:W-:-:S04]  /*39f80*/  IMAD.HI.U32 R212, R217, 0x7f000001, R48 ;  /* 0x7f000001d9d47827 */ /* 0x000fc800078e0030 */
[----:B------:R-:W-:-:S04]  /*39f90*/  IMAD.HI.U32 R224, R219, 0x7f000001, R46 ;  /* 0x7f000001dbe07827 */ /* 0x000fc800078e002e */
[----:B------:R-:W-:Y:S02]  /*39fa0*/  IMAD R49, R40, 0x7effffff, RZ ;  /* 0x7effffff28317824 */ /* 0x000fe400078e02ff */
[----:B------:R-:W-:-:S04]  /*39fb0*/  IMAD.HI.U32 R219, R221, 0x7f000001, R42 ;  /* 0x7f000001dddb7827 */ /* 0x000fc800078e002a */
[----:B------:R-:W-:-:S04]  /*39fc0*/  IMAD.WIDE.U32 R42, R33, R202, RZ ;  /* 0x000000ca212a7225 */ /* 0x000fc800078e00ff */
[----:B------:R-:W-:-:S04]  /*39fd0*/  IMAD.HI.U32 R220, R49, 0x7f000001, R40 ;  /* 0x7f00000131dc7827 */ /* 0x000fc800078e0028 */
[----:B------:R-:W-:-:S04]  /*39fe0*/  IMAD.WIDE.U32 R48, R214, R202, RZ ;  /* 0x000000cad6307225 */ /* 0x000fc800078e00ff */
[----:B------:R-:W-:Y:S02]  /*39ff0*/  IMAD R217, R42, 0x7effffff, RZ ;  /* 0x7effffff2ad97824 */ /* 0x000fe400078e02ff */
[----:B------:R-:W-:Y:S02]  /*3a000*/  IMAD R221, R48, 0x7effffff, RZ ;  /* 0x7effffff30dd7824 */ /* 0x000fe400078e02ff */
[----:B------:R-:W-:-:S04]  /*3a010*/  IMAD.HI.U32 R217, R217, 0x7f000001, R42 ;  /* 0x7f000001d9d97827 */ /* 0x000fc800078e002a */
[----:B------:R-:W-:Y:S01]  /*3a020*/  IMAD.WIDE.U32 R42, R214, R203, RZ ;  /* 0x000000cbd62a7225 */ /* 0x000fe200078e00ff */
[----:B------:R-:W-:-:S03]  /*3a030*/  ISETP.GE.U32.AND P0, PT, R225, 0x7f000001, PT ;  /* 0x7f000001e100780c */ /* 0x000fc60003f06070 */
        /* <DEDUP_REMOVED lines=8> */
[----:B------:R-:W-:Y:S01]  /*3a0c0*/  IMAD R47, R40, 0x7effffff, RZ ;  /* 0x7effffff282f7824 */ /* 0x000fe200078e02ff */
[----:B------:R-:W-:Y:S01]  /*3a0d0*/  ISETP.GE.U32.AND P2, PT, R224, 0x7f000001, PT ;  /* 0x7f000001e000780c */ /* 0x000fe20003f46070 */
[----:B------:R-:W-:Y:S02]  /*3a0e0*/  @P0 IADD3 R225, PT, PT, R225, -0x7f000001, RZ ;  /* 0x80ffffffe1e10810 */ /* 0x000fe40007ffe0ff */
[----:B------:R-:W-:Y:S01]  /*3a0f0*/  IMAD.HI.U32 R221, R47, 0x7f000001, R40 ;  /* 0x7f0000012fdd7827 */ /* 0x000fe200078e0028 */
[----:B------:R-:W-:-:S03]  /*3a100*/  ISETP.GE.U32.AND P0, PT, R226, 0x7f000001, PT ;  /* 0x7f000001e200780c */ /* 0x000fc60003f06070 */
[----:B------:R-:W-:-:S04]  /*3a110*/  IMAD.WIDE.U32 R46, R214, R204, RZ ;  /* 0x000000ccd62e7225 */ /* 0x000fc800078e00ff */
[----:B------:R-:W-:Y:S01]  /*3a120*/  IMAD R227, R46, 0x7effffff, RZ ;  /* 0x7effffff2ee37824 */ /* 0x000fe200078e02ff */
[----:B------:R-:W-:-:S03]  /*3a130*/  @P3 IADD3 R233, PT, PT, R233, -0x7f000001, RZ ;  /* 0x80ffffffe9e93810 */ /* 0x000fc60007ffe0ff */
[----:B------:R-:W-:Y:S01]  /*3a140*/  IMAD.HI.U32 R228, R227, 0x7f000001, R46 ;  /* 0x7f000001e3e47827 */ /* 0x000fe200078e002e */
[----:B------:R-:W-:Y:S01]  /*3a150*/  @P2 IADD3 R224, PT, PT, R224, -0x7f000001, RZ ;  /* 0x80ffffffe0e02810 */ /* 0x000fe20007ffe0ff */
[----:B------:R-:W-:Y:S02]  /*3a160*/  ISETP.GE.U32.AND P2, PT, R233, 0x7f000001, PT ;  /* 0x7f000001e900780c */ /* 0x000fe40003f46070 */
[C---:B------:R-:W-:Y:S01]  /*3a170*/  IMAD.WIDE.U32 R40, R225.reuse, 0x5fffffa, RZ ;  /* 0x05fffffae1287825 */ /* 0x040fe200078e00ff */
[----:B------:R-:W-:Y:S01]  /*3a180*/  ISETP.GE.U32.AND P6, PT, R228, 0x7f000001, PT ;  /* 0x7f000001e400780c */ /* 0x000fe20003fc6070 */
[----:B------:R-:W-:Y:S02]  /*3a190*/  @P0 IADD3 R226, PT, PT, R226, -0x7f000001, RZ ;  /* 0x80ffffffe2e20810 */ /* 0x000fe40007ffe0ff */
[----:B------:R-:W-:Y:S02]  /*3a1a0*/  IMAD R225, R225, 0x6, RZ ;  /* 0x00000006e1e17824 */ /* 0x000fe400078e02ff */
[----:B------:R-:W-:Y:S01]  /*3a1b0*/  IMAD.WIDE.U32 R48, R214, R205, RZ ;  /* 0x000000cdd6307225 */ /* 0x000fe200078e00ff */
[----:B------:R-:W-:Y:S01]  /*3a1c0*/  ISETP.GE.U32.AND P0, PT, R212, 0x7f000001, PT ;  /* 0x7f000001d400780c */ /* 0x000fe20003f06070 */
[----:B------:R-:W-:-:S02]  /*3a1d0*/  ISETP.GE.U32.AND P1, PT, R222, 0x7f000001, PT ;  /* 0x7f000001de00780c */ /* 0x000fc40003f26070 */
[----:B------:R-:W-:Y:S01]  /*3a1e0*/  IMAD.HI.U32 R237, R225, 0x7f000001, R40 ;  /* 0x7f000001e1ed7827 */ /* 0x000fe200078e0028 */
[----:B------:R-:W-:-:S03]  /*3a1f0*/  ISETP.GE.U32.AND P5, PT, R226, 0x7f000001, PT ;  /* 0x7f000001e200780c */ /* 0x000fc60003fa6070 */
[----:B------:R-:W-:Y:S01]  /*3a200*/  IMAD R225, R48, 0x7effffff, RZ ;  /* 0x7effffff30e17824 */ /* 0x000fe200078e02ff */
[----:B------:R-:W-:-:S03]  /*3a210*/  ISETP.GE.U32.AND P4, PT, R237, 0x7f000001, PT ;  /* 0x7f000001ed00780c */ /* 0x000fc60003f86070 */
[----:B------:R-:W-:Y:S01]  /*3a220*/  IMAD.HI.U32 R235, R225, 0x7f000001, R48 ;  /* 0x7f000001e1eb7827 */ /* 0x000fe200078e0030 */
[----:B------:R-:W-:Y:S02]  /*3a230*/  @P6 IADD3 R228, PT, PT, R228, -0x7f000001, RZ ;  /* 0x80ffffffe4e46810 */ /* 0x000fe40007ffe0ff */
[----:B------:R-:W-:Y:S01]  /*3a240*/  @P2 IADD3 R233, PT, PT, R233, -0x7f000001, RZ ;  /* 0x80ffffffe9e92810 */ /* 0x000fe20007ffe0ff */
[----:B------:R-:W-:Y:S01]  /*3a250*/  ISETP.GE.U32.AND P6, PT, R217, 0x7f000001, PT ;  /* 0x7f000001d900780c */ /* 0x000fe20003fc6070 */
[----:B------:R-:W-:Y:S01]  /*3a260*/  ISETP.GE.U32.AND P2, PT, R235, 0x7f000001, PT ;  /* 0x7f000001eb00780c */ /* 0x000fe20003f46070 */
[----:B------:R-:W-:Y:S01]  /*3a270*/  IMAD.WIDE.U32 R40, R224, 0x5fffffa, RZ ;  /* 0x05fffffae0287825 */ /* 0x000fe200078e00ff */
[----:B------:R-:W-:Y:S02]  /*3a280*/  @P0 IADD3 R212, PT, PT, R212, -0x7f000001, RZ ;  /* 0x80ffffffd4d40810 */ /* 0x000fe40007ffe0ff */
[----:B------:R-:W-:Y:S01]  /*3a290*/  @P1 IADD3 R222, PT, PT, R222, -0x7f000001, RZ ;  /* 0x80ffffffdede1810 */ /* 0x000fe20007ffe0ff */
[----:B------:R-:W-:Y:S01]  /*3a2a0*/  ISETP.GE.U32.AND P1, PT, R223, 0x7f000001, PT ;  /* 0x7f000001df00780c */ /* 0x000fe20003f26070 */
[----:B------:R-:W-:Y:S01]  /*3a2b0*/  IMAD R231, R224, 0x6, RZ ;  /* 0x00000006e0e77824 */ /* 0x000fe200078e02ff */
[----:B------:R-:W-:Y:S01]  /*3a2c0*/  @P5 IADD3 R226, PT, PT, R226, -0x7f000001, RZ ;  /* 0x80ffffffe2e25810 */ /* 0x000fe20007ffe0ff */
[----:B------:R-:W-:Y:S01]  /*3a2d0*/  ISETP.GE.U32.AND P0, PT, R221, 0x7f000001, PT ;  /* 0x7f000001dd00780c */ /* 0x000fe20003f06070 */
[----:B------:R-:W-:Y:S01]  /*3a2e0*/  IMAD.WIDE.U32 R46, R52, R204, RZ ;  /* 0x000000cc342e7225 */ /* 0x000fe200078e00ff */
[----:B------:R-:W-:Y:S01]  /*3a2f0*/  ISETP.GE.U32.AND P5, PT, R219, 0x7f000001, PT ;  /* 0x7f000001db00780c */ /* 0x000fe20003fa6070 */
[----:B------:R-:W-:-:S02]  /*3a300*/  IADD3 R224, PT, PT, R233, R212, RZ ;  /* 0x000000d4e9e07210 */ /* 0x000fc40007ffe0ff */
[----:B------:R-:W-:Y:S01]  /*3a310*/  @P4 IADD3 R237, PT, PT, R237, -0x7f000001, RZ ;  /* 0x80ffffffeded4810 */ /* 0x000fe20007ffe0ff */
[----:B------:R-:W-:Y:S01]  /*3a320*/  IMAD.HI.U32 R231, R231, 0x7f000001, R40 ;  /* 0x7f000001e7e77827 */ /* 0x000fe200078e0028 */
[----:B------:R-:W-:Y:S01]  /*3a330*/  ISETP.GE.U32.AND P4, PT, R220, 0x7f000001, PT ;  /* 0x7f000001dc00780c */ /* 0x000fe20003f86070 */
[----:B------:R-:W-:Y:S02]  /*3a340*/  ISETP.GE.U32.AND P3, PT, R228, 0x7f000001, PT ;  /* 0x7f000001e400780c */ /* 0x000fe40003f66070 */
[----:B------:R-:W-:Y:S01]  /*3a350*/  IMAD R227, R46, 0x7effffff, RZ ;  /* 0x7effffff2ee37824 */ /* 0x000fe200078e02ff */
[----:B------:R-:W-:Y:S02]  /*3a360*/  @P6 IADD3 R217, PT, PT, R217, -0x7f000001, RZ ;  /* 0x80ffffffd9d96810 */ /* 0x000fe40007ffe0ff */
[----:B------:R-:W-:Y:S01]  /*3a370*/  @P2 IADD3 R235, PT, PT, R235, -0x7f000001, RZ ;  /* 0x80ffffffebeb2810 */ /* 0x000fe20007ffe0ff */
[C---:B------:R-:W-:Y:S01]  /*3a380*/  IMAD R229, R222.reuse, 0x6, RZ ;  /* 0x00000006dee57824 */ /* 0x040fe200078e02ff */
[----:B------:R-:W-:Y:S01]  /*3a390*/  ISETP.GE.U32.AND P6, PT, R231, 0x7f000001, PT ;  /* 0x7f000001e700780c */ /* 0x000fe20003fc6070 */
[----:B------:R-:W-:Y:S01]  /*3a3a0*/  IMAD.WIDE.U32 R42, R222, 0x5fffffa, RZ ;  /* 0x05fffffade2a7825 */ /* 0x000fe200078e00ff */
[----:B------:R-:W-:-:S03]  /*3a3b0*/  ISETP.GE.U32.AND P2, PT, R224, 0x7f000001, PT ;  /* 0x7f000001e000780c */ /* 0x000fc60003f46070 */
[----:B------:R-:W-:Y:S01]  /*3a3c0*/  IMAD.HI.U32 R222, R227, 0x7f000001, R46 ;  /* 0x7f000001e3de7827 */ /* 0x000fe200078e002e */
[----:B------:R-:W-:Y:S02]  /*3a3d0*/  @P1 IADD3 R223, PT, PT, R223, -0x7f000001, RZ ;  /* 0x80ffffffdfdf1810 */ /* 0x000fe40007ffe0ff */
[----:B------:R-:W-:Y:S02]  /*3a3e0*/  @P0 IADD3 R221, PT, PT, R221, -0x7f000001, RZ ;  /* 0x80ffffffdddd0810 */ /* 0x000fe40007ffe0ff */
[----:B------:R-:W-:Y:S01]  /*3a3f0*/  IADD3 R225, PT, PT, R226, R237, RZ ;  /* 0x000000ede2e17210 */ /* 0x000fe20007ffe0ff */
[----:B------:R-:W-:Y:S01]  /*3a400*/  IMAD.HI.U32 R230, R229, 0x7f000001, R42 ;  /* 0x7f000001e5e67827 */ /* 0x000fe200078e002a */
[----:B------:R-:W-:Y:S01]  /*3a410*/  @P5 IADD3 R219, PT, PT, R219, -0x7f000001, RZ ;  /* 0x80ffffffdbdb5810 */ /* 0x000fe20007ffe0ff */
[----:B------:R-:W-:Y:S01]  /*3a420*/  ISETP.GE.U32.AND P1, PT, R222, 0x7f000001, PT ;  /* 0x7f000001de00780c */ /* 0x000fe20003f26070 */
[----:B------:R-:W-:Y:S01]  /*3a430*/  ISETP.GE.U32.AND P0, PT, R235, 0x7f000001, PT ;  /* 0x7f000001eb00780c */ /* 0x000fe20003f06070 */
[----:B------:R-:W-:-:S02]  /*3a440*/  @P4 IADD3 R220, PT, PT, R220, -0x7f000001, RZ ;  /* 0x80ffffffdcdc4810 */ /* 0x000fc40007ffe0ff */
[----:B------:R-:W-:Y:S01]  /*3a450*/  @P3 IADD3 R228, PT, PT, R228, -0x7f000001, RZ ;  /* 0x80ffffffe4e43810 */ /* 0x000fe20007ffe0ff */
[----:B------:R-:W-:Y:S01]  /*3a460*/  IMAD.WIDE.U32 R42, R219, 0x5fffffa, RZ ;  /* 0x05fffffadb2a7825 */ /* 0x000fe200078e00ff */
[----:B------:R-:W-:Y:S01]  /*3a470*/  ISETP.GE.U32.AND P5, PT, R230, 0x7f000001, PT ;  /* 0x7f000001e600780c */ /* 0x000fe20003fa6070 */
[----:B------:R-:W-:Y:S01]  /*3a480*/  ISETP.GE.U32.AND P4, PT, R225, 0x7f000001, PT ;  /* 0x7f000001e100780c */ /* 0x000fe20003f86070 */
[----:B------:R-:W-:Y:S01]  /*3a490*/  @P6 IADD3 R231, PT, PT, R231, -0x7f000001, RZ ;  /* 0x80ffffffe7e76810 */ /* 0x000fe20007ffe0ff */
[----:B------:R-:W-:Y:S01]  /*3a4a0*/  IMAD.WIDE.U32 R46, R33, R203, RZ ;  /* 0x000000cb212e7225 */ /* 0x000fe200078e00ff */
[----:B------:R-:W-:-:S03]  /*3a4b0*/  @P2 IADD3 R224, PT, PT, R224, -0x7f000001, RZ ;  /* 0x80ffffffe0e02810 */ /* 0x000fc60007ffe0ff */
[----:B------:R-:W-:Y:S01]  /*3a4c0*/  IMAD R227, R219, 0x6, RZ ;  /* 0x00000006dbe37824 */ /* 0x000fe200078e02ff */
[----:B------:R-:W-:Y:S01]  /*3a4d0*/  IADD3 R226, PT, PT, R228, R223, RZ ;  /* 0x000000dfe4e27210 */ /* 0x000fe20007ffe0ff */
[----:B------:R-:W-:Y:S01]  /*3a4e0*/  IMAD.WIDE.U32 R48, R165, R93, RZ ;  /* 0x0000005da5307225 */ /* 0x000fe200078e00ff */
[----:B------:R-:W-:-:S03]  /*3a4f0*/  @P1 IADD3 R222, PT, PT, R222, -0x7f000001, RZ ;  /* 0x80ffffffdede1810 */ /* 0x000fc60007ffe0ff */
[C---:B------:R-:W-:Y:S02]  /*3a500*/  IMAD R229, R220.reuse, 0x6, RZ ;  /* 0x00000006dce57824 */ /* 0x040fe400078e02ff */
[----:B------:R-:W-:Y:S01]  /*3a510*/  IMAD.WIDE.U32 R40, R220, 0x5fffffa, RZ ;  /* 0x05fffffadc287825 */ /* 0x000fe200078e00ff */
[----:B------:R-:W-:-:S03]  /*3a520*/  @P0 IADD3 R235, PT, PT, R235, -0x7f000001, RZ ;  /* 0x80ffffffebeb0810 */ /* 0x000fc60007ffe0ff */
[----:B------:R-:W-:Y:S02]  /*3a530*/  IMAD R223, R46, 0x7effffff, RZ ;  /* 0x7effffff2edf7824 */ /* 0x000fe400078e02ff */
[----:B------:R-:W-:Y:S01]  /*3a540*/  IMAD.HI.U32 R220, R227, 0x7f000001, R42 ;  /* 0x7f000001e3dc7827 */ /* 0x000fe200078e002a */
[----:B------:R-:W-:Y:S02]  /*3a550*/  IADD3 R227, PT, PT, R224, R231, RZ ;  /* 0x000000e7e0e37210 */ /* 0x000fe40007ffe0ff */
[----:B--2---:R-:W2:Y:S01]  /*3a560*/  LD.E R224, desc[UR12][R38.64+0x7c0] ;  /* 0x0007c00c26e07980 */ /* 0x004ea2000c101900 */
[----:B------:R-:W-:Y:S02]  /*3a570*/  IMAD R93, R48, 0x7effffff, RZ ;  /* 0x7effffff305d7824 */ /* 0x000fe400078e02ff */
[----:B------:R-:W-:Y:S01]  /*3a580*/  IMAD.HI.U32 R219, R223, 0x7f000001, R46 ;  /* 0x7f000001dfdb7827 */ /* 0x000fe200078e002e */
[----:B------:R-:W-:Y:S01]  /*3a590*/  ISETP.GE.U32.AND P3, PT, R226, 0x7f000001, PT ;  /* 0x7f000001e200780c */ /* 0x000fe20003f66070 */
[----:B------:R-:W3:Y:S02]  /*3a5a0*/  LD.E R223, desc[UR12][R38.64+0x7c4] ;  /* 0x0007c40c26df7980 */ /* 0x000ee4000c101900 */
[----:B------:R-:W-:Y:S01]  /*3a5b0*/  IMAD.HI.U32 R228, R229, 0x7f000001, R40 ;  /* 0x7f000001e5e47827 */ /* 0x000fe200078e0028 */
[----:B------:R-:W-:-:S02]  /*3a5c0*/  @P5 IADD3 R230, PT, PT, R230, -0x7f000001, RZ ;  /* 0x80ffffffe6e65810 */ /* 0x000fc40007ffe0ff */
[----:B------:R-:W-:Y:S01]  /*3a5d0*/  @P4 IADD3 R225, PT, PT, R225, -0x7f000001, RZ ;  /* 0x80ffffffe1e14810 */ /* 0x000fe20007ffe0ff */
[----:B------:R-:W-:Y:S01]  /*3a5e0*/  IMAD.HI.U32 R212, R93, 0x7f000001, R48 ;  /* 0x7f0000015dd47827 */ /* 0x000fe200078e0030 */
[----:B------:R-:W-:Y:S02]  /*3a5f0*/  IADD3 R48, PT, PT, R235, R222, RZ ;  /* 0x000000deeb307210 */ /* 0x000fe40007ffe0ff */
[----:B------:R-:W4:Y:S01]  /*3a600*/  LD.E R222, desc[UR12][R38.64+0x7cc] ;  /* 0x0007cc0c26de7980 */ /* 0x000f22000c101900 */
[C---:B------:R-:W-:Y:S02]  /*3a610*/  IMAD R43, R221.reuse, 0x6, RZ ;  /* 0x00000006dd2b7824 */ /* 0x040fe400078e02ff */
[----:B------:R-:W-:Y:S02]  /*3a620*/  IMAD.WIDE.U32 R40, R221, 0x5fffffa, RZ ;  /* 0x05fffffadd287825 */ /* 0x000fe400078e00ff */
[----:B------:R0:W2:Y:S01]  /*3a630*/  LD.E R221, desc[UR12][R38.64+0x7c8] ;  /* 0x0007c80c26dd7980 */ /* 0x0000a2000c101900 */
[----:B------:R-:W-:Y:S01]  /*3a640*/  IADD3 R225, PT, PT, R225, R230, RZ ;  /* 0x000000e6e1e17210 */ /* 0x000fe20007ffe0ff */
[----:B------:R-:W-:Y:S01]  /*3a650*/  ISETP.GE.U32.AND P1, PT, R228, 0x7f000001, PT ;  /* 0x7f000001e400780c */ /* 0x000fe20003f26070 */
[----:B------:R-:W-:Y:S01]  /*3a660*/  ISETP.GE.U32.AND P6, PT, R227, 0x7f000001, PT ;  /* 0x7f000001e300780c */ /* 0x000fe20003fc6070 */
[----:B------:R-:W-:-:S02]  /*3a670*/  ISETP.GE.U32.AND P5, PT, R220, 0x7f000001, PT ;  /* 0x7f000001dc00780c */ /* 0x000fc40003fa6070 */
[----:B------:R-:W-:Y:S01]  /*3a680*/  ISETP.GE.U32.AND P4, PT, R225, 0x7f000001, PT ;  /* 0x7f000001e100780c */ /* 0x000fe20003f86070 */
[----:B------:R-:W-:Y:S01]  /*3a690*/  @P3 IADD3 R226, PT, PT, R226, -0x7f000001, RZ ;  /* 0x80ffffffe2e23810 */ /* 0x000fe20007ffe0ff */
[----:B------:R-:W-:Y:S01]  /*3a6a0*/  ISETP.GE.U32.AND P0, PT, R219, 0x7f000001, PT ;  /* 0x7f000001db00780c */ /* 0x000fe20003f06070 */
[----:B------:R-:W-:Y:S01]  /*3a6b0*/  ISETP.GE.U32.AND P3, PT, R48, 0x7f000001, PT ;  /* 0x7f0000013000780c */ /* 0x000fe20003f66070 */
[----:B------:R-:W-:-:S05]  /*3a6c0*/  IMAD.WIDE.U32 R46, R216, R94, RZ ;  /* 0x0000005ed82e7225 */ /* 0x000fca00078e00ff */
[----:B------:R-:W-:Y:S02]  /*3a6d0*/  @P1 IADD3 R228, PT, PT, R228, -0x7f000001, RZ ;  /* 0x80ffffffe4e41810 */ /* 0x000fe40007ffe0ff */
[----:B------:R-:W-:Y:S01]  /*3a6e0*/  @P6 IADD3 R227, PT, PT, R227, -0x7f000001, RZ ;  /* 0x80ffffffe3e36810 */ /* 0x000fe20007ffe0ff */
[----:B------:R-:W-:Y:S01]  /*3a6f0*/  IMAD.HI.U32 R229, R43, 0x7f000001, R40 ;  /* 0x7f0000012be57827 */ /* 0x000fe200078e0028 */
[----:B------:R-:W-:-:S03]  /*3a700*/  IADD3 R226, PT, PT, R226, R217, RZ ;  /* 0x000000d9e2e27210 */ /* 0x000fc60007ffe0ff */
[----:B0-----:R-:W-:Y:S01]  /*3a710*/  IMAD.WIDE.U32 R38, R215, R202, RZ ;  /* 0x000000cad7267225 */ /* 0x001fe200078e00ff */
[----:B------:R-:W-:Y:S02]  /*3a720*/  @P5 IADD3 R220, PT, PT, R220, -0x7f000001, RZ ;  /* 0x80ffffffdcdc5810 */ /* 0x000fe40007ffe0ff */
[----:B------:R-:W-:Y:S01]  /*3a730*/  @P4 IADD3 R225, PT, PT, R225, -0x7f000001, RZ ;  /* 0x80ffffffe1e14810 */ /* 0x000fe20007ffe0ff */
[----:B------:R-:W-:Y:S01]  /*3a740*/  IMAD.WIDE.U32 R42, R211, R94, RZ ;  /* 0x0000005ed32a7225 */ /* 0x000fe200078e00ff */
[----:B------:R-:W-:-:S03]  /*3a750*/  IADD3 R227, PT, PT, R227, R228, RZ ;  /* 0x000000e4e3e37210 */ /* 0x000fc60007ffe0ff */
[----:B------:R-:W-:-:S04]  /*3a760*/  IMAD.WIDE.U32 R40, R210, R94, RZ ;  /* 0x0000005ed2287225 */ /* 0x000fc800078e00ff */
[----:B------:R-:W-:Y:S02]  /*3a770*/  IMAD R211, R46, 0x7effffff, RZ ;  /* 0x7effffff2ed37824 */ /* 0x000fe400078e02ff */
[----:B------:R-:W-:Y:S02]  /*3a780*/  IMAD R217, R38, 0x7effffff, RZ ;  /* 0x7effffff26d97824 */ /* 0x000fe400078e02ff */
[----:B------:R-:W-:Y:S01]  /*3a790*/  IMAD R49, R42, 0x7effffff, RZ ;  /* 0x7effffff2a317824 */ /* 0x000fe200078e02ff */
[----:B------:R-:W-:Y:S01]  /*3a7a0*/  @P0 IADD3 R219, PT, PT, R219, -0x7f000001, RZ ;  /* 0x80ffffffdbdb0810 */ /* 0x000fe20007ffe0ff */
[----:B------:R-:W-:Y:S01]  /*3a7b0*/  IMAD R93, R40, 0x7effffff, RZ ;  /* 0x7effffff285d7824 */ /* 0x000fe200078e02ff */
[----:B------:R-:W-:Y:S01]  /*3a7c0*/  @P3 IADD3 R48, PT, PT, R48, -0x7f000001, RZ ;  /* 0x80ffffff30303810 */ /* 0x000fe20007ffe0ff */
[----:B------:R-:W-:Y:S01]  /*3a7d0*/  IMAD.HI.U32 R211, R211, 0x7f000001, R46 ;  /* 0x7f000001d3d37827 */ /* 0x000fe200078e002e */
[----:B------:R-:W-:Y:S01]  /*3a7e0*/  IADD3 R235, PT, PT, R225, R220, RZ ;  /* 0x000000dce1eb7210 */ /* 0x000fe20007ffe0ff */
[----:B------:R-:W-:Y:S01]  /*3a7f0*/  ISETP.GE.U32.AND P3, PT, R227, 0x7f000001, PT ;  /* 0x7f000001e300780c */ /* 0x000fe20003f66070 */
[----:B------:R-:W2:Y:S01]  /*3a800*/  LDL R225, [R1+0x110] ;  /* 0x0001100001e17983 */ /* 0x000ea20000100800 */
[----:B------:R-:W-:Y:S01]  /*3a810*/  IMAD.HI.U32 R46, R217, 0x7f000001, R38 ;  /* 0x7f000001d92e7827 */ /* 0x000fe200078e0026 */
[----:B------:R-:W-:-:S02]  /*3a820*/  IADD3 R219, PT, PT, R48, R219, RZ ;  /* 0x000000db30db7210 */ /* 0x000fc40007ffe0ff */
[----:B------:R-:W2:Y:S01]  /*3a830*/  LDL R220, [R1+0x11c] ;  /* 0x00011c0001dc7983 */ /* 0x000ea20000100800 */
[----:B------:R-:W-:-:S04]  /*3a840*/  IMAD.HI.U32 R210, R49, 0x7f000001, R42 ;  /* 0x7f00000131d27827 */ /* 0x000fc800078e002a */
[----:B------:R-:W-:Y:S02]  /*3a850*/  IMAD.WIDE.U32 R38, R50, R94, RZ ;  /* 0x0000005e32267225 */ /* 0x000fe400078e00ff */
[----:B------:R-:W2:Y:S02]  /*3a860*/  LDL R50, [R1+0x114] ;  /* 0x0001140001327983 */ /* 0x000ea40000100800 */
[----:B------:R-:W-:Y:S02]  /*3a870*/  IMAD.WIDE.U32 R42, R52, R95, RZ ;  /* 0x0000005f342a7225 */ /* 0x000fe400078e00ff */
[----:B------:R-:W2:Y:S02]  /*3a880*/  LDL R52, [R1+0x118] ;  /* 0x0001180001347983 */ /* 0x000ea40000100800 */
[----:B------:R-:W-:-:S04]  /*3a890*/  IMAD.HI.U32 R93, R93, 0x7f000001, R40 ;  /* 0x7f0000015d5d7827 */ /* 0x000fc800078e0028 */
[----:B------:R-:W-:Y:S01]  /*3a8a0*/  IMAD.WIDE.U32 R40, R33, R95, RZ ;  /* 0x0000005f21287225 */ /* 0x000fe200078e00ff */
[----:B------:R-:W-:Y:S01]  /*3a8b0*/  ISETP.GE.U32.AND P1, PT, R46, 0x7f000001, PT ;  /* 0x7f0000012e00780c */ /* 0x000fe20003f26070 */
[----:B------:R-:W-:Y:S02]  /*3a8c0*/  ISETP.GE.U32.AND P0, PT, R219, 0x7f000001, PT ;  /* 0x7f000001db00780c */ /* 0x000fe40003f06070 */
[----:B------:R-:W-:Y:S01]  /*3a8d0*/  IMAD R33, R40, 0x7effffff, RZ ;  /* 0x7effffff28217824 */ /* 0x000fe200078e02ff */
[----:B------:R-:W-:Y:S01]  /*3a8e0*/  @P3 IADD3 R227, PT, PT, R227, -0x7f000001, RZ ;  /* 0x80ffffffe3e33810 */ /* 0x000fe20007ffe0ff */
[----:B------:R-:W-:Y:S02]  /*3a8f0*/  IMAD R47, R38, 0x7effffff, RZ ;  /* 0x7effffff262f7824 */ /* 0x000fe400078e02ff */
[----:B------:R-:W-:-:S04]  /*3a900*/  IMAD.HI.U32 R33, R33, 0x7f000001, R40 ;  /* 0x7f00000121217827 */ /* 0x000fc800078e0028 */
[----:B------:R-:W-:-:S04]  /*3a910*/  IMAD.WIDE.U32 R40, R215, R95, RZ ;  /* 0x0000005fd7287225 */ /* 0x000fc800078e00ff */
[----:B------:R-:W-:-:S04]  /*3a920*/  IMAD.HI.U32 R38, R47, 0x7f000001, R38 ;  /* 0x7f0000012f267827 */ /* 0x000fc800078e0026 */
[----:B------:R-:W-:Y:S02]  /*3a930*/  IMAD R47, R40, 0x7effffff, RZ ;  /* 0x7effffff282f7824 */ /* 0x000fe400078e02ff */
[----:B------:R-:W-:Y:S01]  /*3a940*/  IMAD.WIDE.U32 R230, R227, R205, RZ ;  /* 0x000000cde3e67225 */ /* 0x000fe200078e00ff */
[----:B------:R-:W-:Y:S02]  /*3a950*/  @P1 IADD3 R46, PT, PT, R46, -0x7f000001, RZ ;  /* 0x80ffffff2e2e1810 */ /* 0x000fe40007ffe0ff */
[----:B------:R-:W-:Y:S01]  /*3a960*/  @P0 IADD3 R219, PT, PT, R219, -0x7f000001, RZ ;  /* 0x80ffffffdbdb0810 */ /* 0x000fe20007ffe0ff */
[----:B------:R-:W-:-:S04]  /*3a970*/  IMAD.HI.U32 R41, R47, 0x7f000001, R40 ;  /* 0x7f0000012f297827 */ /* 0x000fc800078e0028 */
[----:B------:R-:W-:Y:S01]  /*3a980*/  IMAD R47, R230, 0x7effffff, RZ ;  /* 0x7effffffe62f7824 */ /* 0x000fe200078e02ff */
[----:B------:R-:W-:-:S03]  /*3a990*/  IADD3 R219, PT, PT, R219, R46, RZ ;  /* 0x0000002edbdb7210 */ /* 0x000fc60007ffe0ff */
[----:B------:R-:W-:Y:S02]  /*3a9a0*/  IMAD.HI.U32 R230, R47, 0x7f000001, R230 ;  /* 0x7f0000012fe67827 */ /* 0x000fe400078e00e6 */
[----:B------:R-:W2:Y:S01]  /*3a9b0*/  LDL.64 R46, [R1+0x100] ;  /* 0x00010000012e7983 */ /* 0x000ea20000100a00 */
[----:B------:R-:W-:Y:S01]  /*3a9c0*/  ISETP.GE.U32.AND P2, PT, R229, 0x7f000001, PT ;  /* 0x7f000001e500780c */ /* 0x000fe20003f46070 */
[----:B------:R-:W-:-:S12]  /*3a9d0*/  ISETP.GE.U32.AND P5, PT, R226, 0x7f000001, PT ;  /* 0x7f000001e200780c */ /* 0x000fd80003fa6070 */
[----:B------:R-:W-:Y:S02]  /*3a9e0*/  @P2 IADD3 R229, PT, PT, R229, -0x7f000001, RZ ;  /* 0x80ffffffe5e52810 */ /* 0x000fe40007ffe0ff */
[----:B------:R-:W-:-:S04]  /*3a9f0*/  @P5 IADD3 R226, PT, PT, R226, -0x7f000001, RZ ;  /* 0x80ffffffe2e25810 */ /* 0x000fc80007ffe0ff */
[----:B------:R-:W-:Y:S01]  /*3aa00*/  IADD3 R226, PT, PT, R226, R229, RZ ;  /* 0x000000e5e2e27210 */ /* 0x000fe20007ffe0ff */
[----:B------:R-:W-:-:S04]  /*3aa10*/  ISETP.GE.U32.AND P2, PT, R235, 0x7f000001, PT ;  /* 0x7f000001eb00780c */ /* 0x000fc80003f46070 */
[----:B------:R-:W-:Y:S01]  /*3aa20*/  ISETP.GE.U32.AND P4, PT, R226, 0x7f000001, PT ;  /* 0x7f000001e200780c */ /* 0x000fe20003f86070 */
[----:B------:R-:W-:Y:S01]  /*3aa30*/  IMAD R49, R42, 0x7effffff, RZ ;  /* 0x7effffff2a317824 */ /* 0x000fe200078e02ff */
[----:B------:R-:W-:-:S03]  /*3aa40*/  ISETP.GE.U32.AND P0, PT, R219, 0x7f000001, PT ;  /* 0x7f000001db00780c */ /* 0x000fc60003f06070 */
[----:B------:R-:W-:-:S04]  /*3aa50*/  IMAD.HI.U32 R39, R49, 0x7f000001, R42 ;  /* 0x7f00000131277827 */ /* 0x000fc800078e002a */
[----:B------:R-:W-:Y:S01]  /*3aa60*/  @P2 IADD3 R235, PT, PT, R235, -0x7f000001, RZ ;  /* 0x80ffffffebeb2810 */ /* 0x000fe20007ffe0ff */
[----:B------:R-:W-:-:S03]  /*3aa70*/  IMAD.WIDE.U32 R42, R214, R95, RZ ;  /* 0x0000005fd62a7225 */ /* 0x000fc600078e00ff */
[----:B------:R-:W-:Y:S01]  /*3aa80*/  @P4 IADD3 R226, PT, PT, R226, -0x7f000001, RZ ;  /* 0x80ffffffe2e24810 */ /* 0x000fe20007ffe0ff */
[----:B------:R-:W-:Y:S02]  /*3aa90*/  IMAD R95, R42, 0x7effffff, RZ ;  /* 0x7effffff2a5f7824 */ /* 0x000fe400078e02ff */
[----:B------:R-:W-:-:S04]  /*3aaa0*/  IMAD.WIDE.U32 R48, R235, R202, RZ ;  /* 0x000000caeb307225 */ /* 0x000fc800078e00ff */
[----:B------:R-:W-:Y:S01]  /*3aab0*/  IMAD.WIDE.U32 R228, R226, R204, RZ ;  /* 0x000000cce2e47225 */ /* 0x000fe200078e00ff */
[----:B------:R-:W-:-:S03]  /*3aac0*/  @P0 IADD3 R219, PT, PT, R219, -0x7f000001, RZ ;  /* 0x80ffffffdbdb0810 */ /* 0x000fc60007ffe0ff */
        /* <DEDUP_REMOVED lines=21> */
[----:B------:R-:W-:Y:S01]  /*3ac20*/  IMAD.HI.U32 R232, R233, 0x7f000001, R42 ;  /* 0x7f000001e9e87827 */ /* 0x000fe200078e002a */
[----:B------:R-:W-:-:S03]  /*3ac30*/  ISETP.GE.U32.AND P1, PT, R228, 0x7f000001, PT ;  /* 0x7f000001e400780c */ /* 0x000fc60003f26070 */
        /* <DEDUP_REMOVED lines=9> */
[----:B------:R-:W-:Y:S01]  /*3acd0*/  IMAD.WIDE.U32 R42, R235, R205, RZ ;  /* 0x000000cdeb2a7225 */ /* 0x000fe200078e00ff */
[----:B------:R-:W-:Y:S01]  /*3ace0*/  ISETP.GE.U32.AND P0, PT, R230, 0x7f000001, PT ;  /* 0x7f000001e600780c */ /* 0x000fe20003f06070 */
[----:B------:R-:W-:Y:S02]  /*3acf0*/  @P1 IADD3 R228, PT, PT, R228, -0x7f000001, RZ ;  /* 0x80ffffffe4e41810 */ /* 0x000fe40007ffe0ff */
[----:B------:R-:W-:Y:S01]  /*3ad00*/  IMAD.HI.U32 R234, R237, 0x7f000001, R48 ;  /* 0x7f000001edea7827 */ /* 0x000fe200078e0030 */
[----:B------:R-:W-:-:S03]  /*3ad10*/  ISETP.GE.U32.AND P1, PT, R231, 0x7f000001, PT ;  /* 0x7f000001e700780c */ /* 0x000fc60003f26070 */
[----:B------:R-:W-:Y:S02]  /*3ad20*/  IMAD R237, R42, 0x7effffff, RZ ;  /* 0x7effffff2aed7824 */ /* 0x000fe400078e02ff */
[----:B------:R-:W-:-:S04]  /*3ad30*/  IMAD.WIDE.U32 R48, R235, R96, RZ ;  /* 0x00000060eb307225 */ /* 0x000fc800078e00ff */
[----:B------:R-:W-:-:S04]  /*3ad40*/  IMAD.HI.U32 R236, R237, 0x7f000001, R42 ;  /* 0x7f000001edec7827 */ /* 0x000fc800078e002a */
[----:B------:R-:W-:-:S04]  /*3ad50*/  IMAD R43, R48, 0x7effffff, RZ ;  /* 0x7effffff302b7824 */ /* 0x000fc800078e02ff */
[----:B------:R-:W-:-:S04]  /*3ad60*/  IMAD.HI.U32 R94, R43, 0x7f000001, R48 ;  /* 0x7f0000012b5e7827 */ /* 0x000fc800078e0030 */
[----:B------:R-:W-:Y:S01]  /*3ad70*/  IMAD.WIDE.U32 R42, R227, R204, RZ ;  /* 0x000000cce32a7225 */ /* 0x000fe200078e00ff */
[----:B------:R-:W-:Y:S01]  /*3ad80*/  @P0 IADD3 R230, PT, PT, R230, -0x7f000001, RZ ;  /* 0x80ffffffe6e60810 */ /* 0x000fe20007ffe0ff */
[----:B------:R-:W-:Y:S01]  /*3ad90*/  ISETP.GE.U32.AND P0, PT, R217, 0x7f000001, PT ;  /* 0x7f000001d900780c */ /* 0x000fe20003f06070 */
[----:B------:R-:W-:Y:S01]  /*3ada0*/  @P1 IADD3 R231, PT, PT, R231, -0x7f000001, RZ ;  /* 0x80ffffffe7e71810 */ /* 0x000fe20007ffe0ff */
[----:B------:R-:W-:Y:S01]  /*3adb0*/  IMAD R49, R42, 0x7effffff, RZ ;  /* 0x7effffff2a317824 */ /* 0x000fe200078e02ff */
[----:B------:R-:W-:-:S03]  /*3adc0*/  ISETP.GE.U32.AND P1, PT, R229, 0x7f000001, PT ;  /* 0x7f000001e500780c */ /* 0x000fc60003f26070 */
[----:B------:R-:W-:-:S04]  /*3add0*/  IMAD.HI.U32 R49, R49, 0x7f000001, R42 ;  /* 0x7f00000131317827 */ /* 0x000fc800078e002a */
[----:B------:R-:W-:-:S04]  /*3ade0*/  IMAD.WIDE.U32 R42, R226, R203, RZ ;  /* 0x000000cbe22a7225 */ /* 0x000fc800078e00ff */
[----:B------:R-:W-:Y:S01]  /*3adf0*/  IMAD R237, R42, 0x7effffff, RZ ;  /* 0x7effffff2aed7824 */ /* 0x000fe200078e02ff */
[----:B------:R-:W-:Y:S01]  /*3ae00*/  ISETP.GE.U32.AND P2, PT, R214, 0x7f000001, PT ;  /* 0x7f000001d600780c */ /* 0x000fe20003f46070 */
[----:B------:R-:W-:Y:S02]  /*3ae10*/  @P0 IADD3 R217, PT, PT, R217, -0x7f000001, RZ ;  /* 0x80ffffffd9d90810 */ /* 0x000fe40007ffe0ff */
[----:B------:R-:W-:Y:S01]  /*3ae20*/  IMAD.HI.U32 R237, R237, 0x7f000001, R42 ;  /* 0x7f000001eded7827 */ /* 0x000fe200078e002a */
[----:B------:R-:W-:Y:S01]  /*3ae30*/  ISETP.GE.U32.AND P0, PT, R40, 0x7f000001, PT ;  /* 0x7f0000012800780c */ /* 0x000fe20003f06070 */
[----:B------:R-:W-:Y:S02]  /*3ae40*/  @P1 IADD3 R229, PT, PT, R229, -0x7f000001, RZ ;  /* 0x80ffffffe5e51810 */ /* 0x000fe40007ffe0ff */
[----:B------:R-:W-:Y:S01]  /*3ae50*/  IMAD.WIDE.U32 R42, R219, R202, RZ ;  /* 0x000000cadb2a7225 */ /* 0x000fe200078e00ff */
[----:B------:R-:W-:Y:S01]  /*3ae60*/  ISETP.GE.U32.AND P3, PT, R236, 0x7f000001, PT ;  /* 0x7f000001ec00780c */ /* 0x000fe20003f66070 */
[----:B------:R-:W-:-:S02]  /*3ae70*/  ISETP.GE.U32.AND P1, PT, R216, 0x7f000001, PT ;  /* 0x7f000001d800780c */ /* 0x000fc40003f26070 */
[----:B------:R-:W-:Y:S01]  /*3ae80*/  IMAD R235, R42, 0x7effffff, RZ ;  /* 0x7effffff2aeb7824 */ /* 0x000fe200078e02ff */
[----:B------:R-:W-:-:S03]  /*3ae90*/  ISETP.GE.U32.AND P4, PT, R229, 0x7f000001, PT ;  /* 0x7f000001e500780c */ /* 0x000fc60003f86070 */
[----:B------:R-:W-:Y:S01]  /*3aea0*/  IMAD.HI.U32 R235, R235, 0x7f000001, R42 ;  /* 0x7f000001ebeb7827 */ /* 0x000fe200078e002a */
[----:B------:R-:W-:-:S03]  /*3aeb0*/  @P2 IADD3 R214, PT, PT, R214, -0x7f000001, RZ ;  /* 0x80ffffffd6d62810 */ /* 0x000fc60007ffe0ff */
[----:B------:R-:W-:Y:S01]  /*3aec0*/  IMAD.WIDE.U32 R42, R230, 0x5fffffa, RZ ;  /* 0x05fffffae62a7825 */ /* 0x000fe200078e00ff */
[----:B------:R-:W-:-:S03]  /*3aed0*/  @P0 IADD3 R40, PT, PT, R40, -0x7f000001, RZ ;  /* 0x80ffffff28280810 */ /* 0x000fc60007ffe0ff */
[----:B------:R-:W-:Y:S01]  /*3aee0*/  IMAD R239, R230, 0x6, RZ ;  /* 0x00000006e6ef7824 */ /* 0x000fe200078e02ff */
[----:B------:R-:W-:Y:S01]  /*3aef0*/  @P3 IADD3 R236, PT, PT, R236, -0x7f000001, RZ ;  /* 0x80ffffffecec3810 */ /* 0x000fe20007ffe0ff */
[----:B------:R-:W-:Y:S02]  /*3af00*/  ISETP.GE.U32.AND P0, PT, R49, 0x7f000001, PT ;  /* 0x7f0000013100780c */ /* 0x000fe40003f06070 */
[----:B------:R-:W-:Y:S01]  /*3af10*/  IMAD.HI.U32 R241, R239, 0x7f000001, R42 ;  /* 0x7f000001eff17827 */ /* 0x000fe200078e002a */
[----:B------:R-:W-:Y:S01]  /*3af20*/  ISETP.GE.U32.AND P6, PT, R233, 0x7f000001, PT ;  /* 0x7f000001e900780c */ /* 0x000fe20003fc6070 */
[----:B------:R-:W-:Y:S02]  /*3af30*/  ISETP.GE.U32.AND P2, PT, R214, 0x7f000001, PT ;  /* 0x7f000001d600780c */ /* 0x000fe40003f46070 */
[----:B------:R-:W-:Y:S01]  /*3af40*/  IMAD.WIDE.U32 R42, R228, 0x5fffffa, RZ ;  /* 0x05fffffae42a7825 */ /* 0x000fe200078e00ff */
[----:B------:R-:W-:Y:S02]  /*3af50*/  @P1 IADD3 R216, PT, PT, R216, -0x7f000001, RZ ;  /* 0x80ffffffd8d81810 */ /* 0x000fe40007ffe0ff */
[----:B------:R-:W-:Y:S01]  /*3af60*/  @P4 IADD3 R229, PT, PT, R229, -0x7f000001, RZ ;  /* 0x80ffffffe5e54810 */ /* 0x000fe20007ffe0ff */
[----:B------:R-:W-:Y:S01]  /*3af70*/  IMAD R239, R228, 0x6, RZ ;  /* 0x00000006e4ef7824 */ /* 0x000fe200078e02ff */
[----:B------:R-:W-:Y:S01]  /*3af80*/  ISETP.GE.U32.AND P1, PT, R40, 0x7f000001, PT ;  /* 0x7f0000012800780c */ /* 0x000fe20003f26070 */
[----:B------:R-:W-:-:S02]  /*3af90*/  ISETP.GE.U32.AND P3, PT, R236, 0x7f000001, PT ;  /* 0x7f000001ec00780c */ /* 0x000fc40003f66070 */
[----:B------:R-:W-:Y:S01]  /*3afa0*/  IMAD.HI.U32 R228, R239, 0x7f000001, R42 ;  /* 0x7f000001efe47827 */ /* 0x000fe200078e002a */
[----:B------:R-:W-:Y:S01]  /*3afb0*/  IADD3 R216, PT, PT, R229, R216, RZ ;  /* 0x000000d8e5d87210 */ /* 0x000fe20007ffe0ff */
[----:B------:R-:W-:Y:S02]  /*3afc0*/  ISETP.GE.U32.AND P4, PT, R241, 0x7f000001, PT ;  /* 0x7f000001f100780c */ /* 0x000fe40003f86070 */
[----:B------:R-:W-:Y:S01]  /*3afd0*/  IMAD.WIDE.U32 R42, R217, 0x5fffffa, RZ ;  /* 0x05fffffad92a7825 */ /* 0x000fe200078e00ff */
[----:B------:R-:W-:-:S03]  /*3afe0*/  ISETP.GE.U32.AND P5, PT, R232, 0x7f000001, PT ;  /* 0x7f000001e800780c */ /* 0x000fc60003fa6070 */
[----:B------:R-:W-:Y:S01]  /*3aff0*/  IMAD R217, R217, 0x6, RZ ;  /* 0x00000006d9d97824 */ /* 0x000fe200078e02ff */
[----:B------:R-:W-:Y:S01]  /*3b000*/  @P0 IADD3 R49, PT, PT, R49, -0x7f000001, RZ ;  /* 0x80ffffff31310810 */ /* 0x000fe20007ffe0ff */
[----:B------:R-:W-:Y:S01]  /*3b010*/  ISETP.GE.U32.AND P0, PT, R216, 0x7f000001, PT ;  /* 0x7f000001d800780c */ /* 0x000fe20003f06070 */
[----:B------:R-:W-:Y:S01]  /*3b020*/  @P6 IADD3 R233, PT, PT, R233, -0x7f000001, RZ ;  /* 0x80ffffffe9e96810 */ /* 0x000fe20007ffe0ff */
[----:B------:R-:W-:Y:S01]  /*3b030*/  IMAD.HI.U32 R239, R217, 0x7f000001, R42 ;  /* 0x7f000001d9ef7827 */ /* 0x000fe200078e002a */
[----:B------:R-:W-:Y:S02]  /*3b040*/  @P2 IADD3 R214, PT, PT, R214, -0x7f000001, RZ ;  /* 0x80ffffffd6d62810 */ /* 0x000fe40007ffe0ff */
[----:B------:R-:W-:Y:S02]  /*3b050*/  @P1 IADD3 R40, PT, PT, R40, -0x7f000001, RZ ;  /* 0x80ffffff28281810 */ /* 0x000fe40007ffe0ff */
[----:B------:R-:W-:Y:S01]  /*3b060*/  @P3 IADD3 R236, PT, PT, R236, -0x7f000001, RZ ;  /* 0x80ffffffecec3810 */ /* 0x000fe20007ffe0ff */
[----:B------:R-:W-:Y:S01]  /*3b070*/  ISETP.GE.U32.AND P6, PT, R234, 0x7f000001, PT ;  /* 0x7f000001ea00780c */ /* 0x000fe20003fc6070 */
[----:B------:R-:W-:Y:S01]  /*3b080*/  ISETP.GE.U32.AND P1, PT, R239, 0x7f000001, PT ;  /* 0x7f000001ef00780c */ /* 0x000fe20003f26070 */
[----:B------:R-:W-:-:S02]  /*3b090*/  IADD3 R214, PT, PT, R214, R233, RZ ;  /* 0x000000e9d6d67210 */ /* 0x000fc40007ffe0ff */
[----:B------:R-:W-:Y:S02]  /*3b0a0*/  @P4 IADD3 R241, PT, PT, R241, -0x7f000001, RZ ;  /* 0x80fffffff1f14810 */ /* 0x000fe40007ffe0ff */
[----:B------:R-:W-:Y:S02]  /*3b0b0*/  IADD3 R236, PT, PT, R236, R49, RZ ;  /* 0x00000031ecec7210 */ /* 0x000fe40007ffe0ff */
[----:B------:R-:W-:Y:S01]  /*3b0c0*/  @P5 IADD3 R232, PT, PT, R232, -0x7f000001, RZ ;  /* 0x80ffffffe8e85810 */ /* 0x000fe20007ffe0ff */
[----:B------:R-:W-:Y:S01]  /*3b0d0*/  ISETP.GE.U32.AND P3, PT, R215, 0x7f000001, PT ;  /* 0x7f000001d700780c */ /* 0x000fe20003f66070 */
[----:B------:R-:W-:Y:S01]  /*3b0e0*/  ISETP.GE.U32.AND P5, PT, R214, 0x7f000001, PT ;  /* 0x7f000001d600780c */ /* 0x000fe20003fa6070 */
[----:B------:R-:W-:Y:S02]  /*3b0f0*/  @P0 IADD3 R216, PT, PT, R216, -0x7f000001, RZ ;  /* 0x80ffffffd8d80810 */ /* 0x000fe40007ffe0ff */
[----:B------:R-:W-:Y:S01]  /*3b100*/  IADD3 R217, PT, PT, R40, R241, RZ ;  /* 0x000000f128d97210 */ /* 0x000fe20007ffe0ff */
[----:B------:R-:W-:Y:S01]  /*3b110*/  ISETP.GE.U32.AND P0, PT, R236, 0x7f000001, PT ;  /* 0x7f000001ec00780c */ /* 0x000fe20003f06070 */
[----:B------:R-:W-:Y:S01]  /*3b120*/  IMAD.WIDE.U32 R42, R231, 0x5fffffa, RZ ;  /* 0x05fffffae72a7825 */ /* 0x000fe200078e00ff */
[----:B------:R-:W-:-:S02]  /*3b130*/  @P6 IADD3 R234, PT, PT, R234, -0x7f000001, RZ ;  /* 0x80ffffffeaea6810 */ /* 0x000fc40007ffe0ff */
[----:B------:R-:W-:Y:S01]  /*3b140*/  @P1 IADD3 R239, PT, PT, R239, -0x7f000001, RZ ;  /* 0x80ffffffefef1810 */ /* 0x000fe20007ffe0ff */
[----:B------:R-:W-:Y:S01]  /*3b150*/  IMAD R231, R231, 0x6, RZ ;  /* 0x00000006e7e77824 */ /* 0x000fe200078e02ff */
[----:B------:R-:W-:Y:S01]  /*3b160*/  ISETP.GE.U32.AND P6, PT, R217, 0x7f000001, PT ;  /* 0x7f000001d900780c */ /* 0x000fe20003fc6070 */
[----:B------:R-:W-:Y:S01]  /*3b170*/  ISETP.GE.U32.AND P4, PT, R228, 0x7f000001, PT ;  /* 0x7f000001e400780c */ /* 0x000fe20003f86070 */
[----:B------:R-:W-:Y:S01]  /*3b180*/  IMAD.WIDE.U32 R48, R232, 0x5fffffa, RZ ;  /* 0x05fffffae8307825 */ /* 0x000fe200078e00ff */
[----:B------:R-:W-:Y:S02]  /*3b190*/  IADD3 R216, PT, PT, R216, R239, RZ ;  /* 0x000000efd8d87210 */ /* 0x000fe40007ffe0ff */
[----:B------:R-:W-:Y:S01]  /*3b1a0*/  @P3 IADD3 R215, PT, PT, R215, -0x7f000001, RZ ;  /* 0x80ffffffd7d73810 */ /* 0x000fe20007ffe0ff */
[----:B------:R-:W-:Y:S01]  /*3b1b0*/  IMAD.HI.U32 R230, R231, 0x7f000001, R42 ;  /* 0x7f000001e7e67827 */ /* 0x000fe200078e002a */
[----:B------:R-:W-:-:S03]  /*3b1c0*/  @P5 IADD3 R214, PT, PT, R214, -0x7f000001, RZ ;  /* 0x80ffffffd6d65810 */ /* 0x000fc60007ffe0ff */
[----:B------:R-:W-:Y:S01]  /*3b1d0*/  IMAD.WIDE.U32 R42, R234, 0x5fffffa, RZ ;  /* 0x05fffffaea2a7825 */ /* 0x000fe200078e00ff */
[----:B------:R-:W-:-:S03]  /*3b1e0*/  ISETP.GE.U32.AND P2, PT, R237, 0x7f000001, PT ;  /* 0x7f000001ed00780c */ /* 0x000fc60003f46070 */
[----:B------:R-:W-:Y:S02]  /*3b1f0*/  IMAD R229, R232, 0x6, RZ ;  /* 0x00000006e8e57824 */ /* 0x000fe400078e02ff */
[----:B------:R-:W-:Y:S01]  /*3b200*/  IMAD R231, R234, 0x6, RZ ;  /* 0x00000006eae77824 */ /* 0x000fe200078e02ff */
[----:B------:R-:W-:Y:S01]  /*3b210*/  @P0 IADD3 R236, PT, PT, R236, -0x7f000001, RZ ;  /* 0x80ffffffecec0810 */ /* 0x000fe20007ffe0ff */
[----:B------:R-:W-:Y:S01]  /*3b220*/  IMAD.HI.U32 R233, R229, 0x7f000001, R48 ;  /* 0x7f000001e5e97827 */ /* 0x000fe200078e0030 */
[----:B------:R-:W-:Y:S01]  /*3b230*/  ISETP.GE.U32.AND P0, PT, R216, 0x7f000001, PT ;  /* 0x7f000001d800780c */ /* 0x000fe20003f06070 */
[----:B------:R-:W-:Y:S02]  /*3b240*/  IADD3 R215, PT, PT, R214, R215, RZ ;  /* 0x000000d7d6d77210 */ /* 0x000fe40007ffe0ff */
[----:B------:R-:W-:Y:S01]  /*3b250*/  IMAD.HI.U32 R232, R231, 0x7f000001, R42 ;  /* 0x7f000001e7e87827 */ /* 0x000fe200078e002a */
[----:B------:R-:W-:Y:S02]  /*3b260*/  @P6 IADD3 R217, PT, PT, R217, -0x7f000001, RZ ;  /* 0x80ffffffd9d96810 */ /* 0x000fe40007ffe0ff */
[----:B------:R-:W-:Y:S01]  /*3b270*/  @P4 IADD3 R228, PT, PT, R228, -0x7f000001, RZ ;  /* 0x80ffffffe4e44810 */ /* 0x000fe20007ffe0ff */
[----:B------:R-:W-:Y:S01]  /*3b280*/  ISETP.GE.U32.AND P6, PT, R233, 0x7f000001, PT ;  /* 0x7f000001e900780c */ /* 0x000fe20003fc6070 */
[----:B------:R-:W-:Y:S01]  /*3b290*/  ISETP.GE.U32.AND P4, PT, R215, 0x7f000001, PT ;  /* 0x7f000001d700780c */ /* 0x000fe20003f86070 */
[----:B------:R-:W-:Y:S01]  /*3b2a0*/  ISETP.GE.U32.AND P5, PT, R232, 0x7f000001, PT ;  /* 0x7f000001e800780c */ /* 0x000fe20003fa6070 */
[----:B------:R-:W-:Y:S01]  /*3b2b0*/  ISETP.GE.U32.AND P1, PT, R44, 0x7f000001, PT ;  /* 0x7f0000012c00780c */ /* 0x000fe20003f26070 */
[----:B------:R-:W-:-:S02]  /*3b2c0*/  @P2 IADD3 R237, PT, PT, R237, -0x7f000001, RZ ;  /* 0x80ffffffeded2810 */ /* 0x000fc40007ffe0ff */
[----:B------:R-:W-:Y:S02]  /*3b2d0*/  IADD3 R229, PT, PT, R217, R228, RZ ;  /* 0x000000e4d9e57210 */ /* 0x000fe40007ffe0ff */
[----:B------:R-:W-:Y:S01]  /*3b2e0*/  @P0 IADD3 R216, PT, PT, R216, -0x7f000001, RZ ;  /* 0x80ffffffd8d80810 */ /* 0x000fe20007ffe0ff */
[----:B------:R-:W-:Y:S01]  /*3b2f0*/  ISETP.GE.U32.AND P0, PT, R230, 0x7f000001, PT ;  /* 0x7f000001e600780c */ /* 0x000fe20003f06070 */
[----:B------:R-:W-:Y:S01]  /*3b300*/  IADD3 R236, PT, PT, R236, R237, RZ ;  /* 0x000000edecec7210 */ /* 0x000fe20007ffe0ff */
[-C--:B------:R-:W-:Y:S02]  /*3b310*/  IMAD.WIDE.U32 R42, R227, R96.reuse, RZ ;  /* 0x00000060e32a7225 */ /* 0x080fe400078e00ff */
[----:B------:R-:W-:Y:S01]  /*3b320*/  @P6 IADD3 R233, PT, PT, R233, -0x7f000001, RZ ;  /* 0x80ffffffe9e96810 */ /* 0x000fe20007ffe0ff */
[----:B------:R-:W-:Y:S01]  /*3b330*/  ISETP.GE.U32.AND P6, PT, R229, 0x7f000001, PT ;  /* 0x7f000001e500780c */ /* 0x000fe20003fc6070 */
[----:B------:R-:W-:Y:S02]  /*3b340*/  @P5 IADD3 R232, PT, PT, R232, -0x7f000001, RZ ;  /* 0x80ffffffe8e85810 */ /* 0x000fe40007ffe0ff */
[----:B------:R-:W-:Y:S01]  /*3b350*/  @P4 IADD3 R215, PT, PT, R215, -0x7f000001, RZ ;  /* 0x80ffffffd7d74810 */ /* 0x000fe20007ffe0ff */
[----:B------:R-:W-:Y:S01]  /*3b360*/  IMAD R49, R42, 0x7effffff, RZ ;  /* 0x7effffff2a317824 */ /* 0x000fe200078e02ff */
[----:B------:R-:W-:Y:S01]  /*3b370*/  ISETP.GE.U32.AND P3, PT, R235, 0x7f000001, PT ;  /* 0x7f000001eb00780c */ /* 0x000fe20003f66070 */
[----:B------:R-:W-:Y:S01]  /*3b380*/  ISETP.GE.U32.AND P2, PT, R236, 0x7f000001, PT ;  /* 0x7f000001ec00780c */ /* 0x000fe20003f46070 */
[----:B------:R-:W-:Y:S01]  /*3b390*/  IMAD.WIDE.U32 R226, R226, R96, RZ ;  /* 0x00000060e2e27225 */ /* 0x000fe200078e00ff */
[----:B------:R-:W-:-:S02]  /*3b3a0*/  @P1 IADD3 R44, PT, PT, R44, -0x7f000001, RZ ;  /* 0x80ffffff2c2c1810 */ /* 0x000fc40007ffe0ff */
[----:B------:R-:W-:Y:S02]  /*3b3b0*/  IADD3 R214, PT, PT, R216, R233, RZ ;  /* 0x000000e9d8d67210 */ /* 0x000fe40007ffe0ff */
[----:B------:R-:W-:Y:S01]  /*3b3c0*/  IADD3 R232, PT, PT, R215, R232, RZ ;  /* 0x000000e8d7e87210 */ /* 0x000fe20007ffe0ff */
[----:B------:R-:W-:Y:S01]  /*3b3d0*/  IMAD.HI.U32 R42, R49, 0x7f000001, R42 ;  /* 0x7f000001312a7827 */ /* 0x000fe200078e002a */
[----:B------:R-:W-:-:S03]  /*3b3e0*/  @P0 IADD3 R230, PT, PT, R230, -0x7f000001, RZ ;  /* 0x80ffffffe6e60810 */ /* 0x000fc60007ffe0ff */
[----:B------:R-:W-:Y:S02]  /*3b3f0*/  IMAD R43, R226, 0x7effffff, RZ ;  /* 0x7effffffe22b7824 */ /* 0x000fe400078e02ff */
[----:B--2---:R-:W-:Y:S01]  /*3b400*/  IMAD.WIDE.U32 R48, R224, R44, RZ ;  /* 0x0000002ce0307225 */ /* 0x004fe200078e00ff */
[----:B------:R-:W-:Y:S01]  /*3b410*/  ISETP.GE.U32.AND P0, PT, R214, 0x7f000001, PT ;  /* 0x7f000001d600780c */ /* 0x000fe20003f06070 */
[----:B------:R-:W-:Y:S02]  /*3b420*/  ISETP.GE.U32.AND P1, PT, R232, 0x7f000001, PT ;  /* 0x7f000001e800780c */ /* 0x000fe40003f26070 */
[----:B------:R-:W-:Y:S01]  /*3b430*/  IMAD.HI.U32 R40, R43, 0x7f000001, R226 ;  /* 0x7f0000012b287827 */ /* 0x000fe200078e00e2 */
[----:B------:R-:W-:-:S03]  /*3b440*/  @P6 IADD3 R229, PT, PT, R229, -0x7f000001, RZ ;  /* 0x80ffffffe5e56810 */ /* 0x000fc60007ffe0ff */
[----:B---3--:R-:W-:-:S04]  /*3b450*/  IMAD.WIDE.U32 R216, R223, R44, RZ ;  /* 0x0000002cdfd87225 */ /* 0x008fc800078e00ff */
[----:B------:R-:W-:Y:S02]  /*3b460*/  IMAD R43, R48, 0x7effffff, RZ ;  /* 0x7effffff302b7824 */ /* 0x000fe400078e02ff */
[-C--:B------:R-:W-:Y:S01]  /*3b470*/  IMAD.WIDE.U32 R226, R221, R44.reuse, RZ ;  /* 0x0000002cdde27225 */ /* 0x080fe200078e00ff */
[----:B------:R-:W-:Y:S02]  /*3b480*/  @P3 IADD3 R235, PT, PT, R235, -0x7f000001, RZ ;  /* 0x80ffffffebeb3810 */ /* 0x000fe40007ffe0ff */
[----:B------:R-:W-:Y:S01]  /*3b490*/  @P2 IADD3 R236, PT, PT, R236, -0x7f000001, RZ ;  /* 0x80ffffffecec2810 */ /* 0x000fe20007ffe0ff */
[----:B----4-:R-:W-:Y:S01]  /*3b4a0*/  IMAD.WIDE.U32 R222, R222, R44, RZ ;  /* 0x0000002cdede7225 */ /* 0x010fe200078e00ff */
[----:B------:R-:W-:-:S03]  /*3b4b0*/  IADD3 R230, PT, PT, R229, R230, RZ ;  /* 0x000000e6e5e67210 */ /* 0x000fc60007ffe0ff */
[----:B------:R-:W-:Y:S02]  /*3b4c0*/  IMAD R215, R216, 0x7effffff, RZ ;  /* 0x7effffffd8d77824 */ /* 0x000fe400078e02ff */
[----:B------:R-:W-:-:S04]  /*3b4d0*/  IMAD.HI.U32 R228, R43, 0x7f000001, R48 ;  /* 0x7f0000012be47827 */ /* 0x000fc800078e0030 */
[----:B------:R-:W-:Y:S02]  /*3b4e0*/  IMAD R43, R226, 0x7effffff, RZ ;  /* 0x7effffffe22b7824 */ /* 0x000fe400078e02ff */
[----:B------:R-:W-:Y:S01]  /*3b4f0*/  IMAD R49, R222, 0x7effffff, RZ ;  /* 0x7effffffde317824 */ /* 0x000fe200078e02ff */
[----:B------:R-:W-:Y:S01]  /*3b500*/  IADD3 R231, PT, PT, R236, R235, RZ ;  /* 0x000000ebece77210 */ /* 0x000fe20007ffe0ff */
[----:B------:R-:W-:Y:S01]  /*3b510*/  IMAD.HI.U32 R229, R215, 0x7f000001, R216 ;  /* 0x7f000001d7e57827 */ /* 0x000fe200078e00d8 */
[----:B------:R-:W-:-:S03]  /*3b520*/  @P0 IADD3 R214, PT, PT, R214, -0x7f000001, RZ ;  /* 0x80ffffffd6d60810 */ /* 0x000fc60007ffe0ff */
[----:B------:R-:W-:Y:S01]  /*3b530*/  IMAD.HI.U32 R233, R43, 0x7f000001, R226 ;  /* 0x7f0000012be97827 */ /* 0x000fe200078e00e2 */
[----:B------:R-:W-:Y:S01]  /*3b540*/  @P1 IADD3 R232, PT, PT, R232, -0x7f000001, RZ ;  /* 0x80ffffffe8e81810 */ /* 0x000fe20007ffe0ff */
[----:B------:R-:W-:Y:S02]  /*3b550*/  ISETP.GE.U32.AND P0, PT, R228, 0x7f000001, PT ;  /* 0x7f000001e400780c */ /* 0x000fe40003f06070 */
[----:B------:R-:W-:Y:S01]  /*3b560*/  IMAD.HI.U32 R235, R49, 0x7f000001, R222 ;  /* 0x7f00000131eb7827 */ /* 0x000fe200078e00de */
[----:B------:R-:W-:Y:S01]  /*3b570*/  ISETP.GE.U32.AND P1, PT, R229, 0x7f000001, PT ;  /* 0x7f000001e500780c */ /* 0x000fe20003f26070 */
[----:B------:R-:W-:-:S03]  /*3b580*/  ISETP.GE.U32.AND P2, PT, R233, 0x7f000001, PT ;  /* 0x7f000001e900780c */ /* 0x000fc60003f46070 */
[----:B------:R-:W-:Y:S01]  /*3b590*/  ISETP.GE.U32.AND P3, PT, R235, 0x7f000001, PT ;  /* 0x7f000001eb00780c */ /* 0x000fe20003f66070 */
[----:B------:R-:W-:-:S05]  /*3b5a0*/  ISETP.GE.U32.AND P4, PT, R231, 0x7f000001, PT ;  /* 0x7f000001e700780c */ /* 0x000fca0003f86070 */
[----:B------:R-:W-:-:S03]  /*3b5b0*/  @P0 IADD3 R228, PT, PT, R228, -0x7f000001, RZ ;  /* 0x80ffffffe4e40810 */ /* 0x000fc60007ffe0ff */
[----:B------:R-:W-:Y:S02]  /*3b5c0*/  @P1 IADD3 R229, PT, PT, R229, -0x7f000001, RZ ;  /* 0x80ffffffe5e51810 */ /* 0x000fe40007ffe0ff */
[----:B------:R-:W-:Y:S02]  /*3b5d0*/  @P2 IADD3 R233, PT, PT, R233, -0x7f000001, RZ ;  /* 0x80ffffffe9e92810 */ /* 0x000fe40007ffe0ff */
[----:B------:R-:W-:Y:S02]  /*3b5e0*/  IADD3 R228, PT, PT, R228, R225, RZ ;  /* 0x000000e1e4e47210 */ /* 0x000fe40007ffe0ff */
[----:B------:R-:W-:Y:S02]  /*3b5f0*/  @P3 IADD3 R235, PT, PT, R235, -0x7f000001, RZ ;  /* 0x80ffffffebeb3810 */ /* 0x000fe40007ffe0ff */
[----:B------:R-:W-:Y:S02]  /*3b600*/  IADD3 R234, PT, PT, R229, R50, RZ ;  /* 0x00000032e5ea7210 */ /* 0x000fe40007ffe0ff */
[----:B------:R-:W-:Y:S01]  /*3b610*/  IADD3 R236, PT, PT, R233, R52, RZ ;  /* 0x00000034e9ec7210 */ /* 0x000fe20007ffe0ff */
[----:B------:R-:W-:Y:S01]  /*3b620*/  ISETP.GE.U32.AND P0, PT, R228, 0x7f000001, PT ;  /* 0x7f000001e400780c */ /* 0x000fe20003f06070 */
[----:B------:R-:W-:Y:S01]  /*3b630*/  IADD3 R238, PT, PT, R235, R220, RZ ;  /* 0x000000dcebee7210 */ /* 0x000fe20007ffe0ff */
[----:B------:R-:W-:Y:S01]  /*3b640*/  IMAD.WIDE.U32 R48, R232, R205, RZ ;  /* 0x000000cde8307225 */ /* 0x000fe200078e00ff */
[----:B------:R-:W-:Y:S01]  /*3b650*/  ISETP.GE.U32.AND P1, PT, R234, 0x7f000001, PT ;  /* 0x7f000001ea00780c */ /* 0x000fe20003f26070 */
[----:B------:R-:W-:-:S02]  /*3b660*/  ISETP.GE.U32.AND P2, PT, R236, 0x7f000001, PT ;  /* 0x7f000001ec00780c */ /* 0x000fc40003f46070 */
[----:B------:R-:W-:Y:S01]  /*3b670*/  ISETP.GE.U32.AND P3, PT, R238, 0x7f000001, PT ;  /* 0x7f000001ee00780c */ /* 0x000fe20003f66070 */
[----:B------:R-:W-:Y:S01]  /*3b680*/  IMAD.WIDE.U32 R226, R214, R205, RZ ;  /* 0x000000cdd6e27225 */ /* 0x000fe200078e00ff */
[----:B------:R-:W-:-:S03]  /*3b690*/  @P4 IADD3 R231, PT, PT, R231, -0x7f000001, RZ ;  /* 0x80ffffffe7e74810 */ /* 0x000fc60007ffe0ff */
[----:B------:R-:W-:-:S04]  /*3b6a0*/  IMAD.WIDE.U32 R222, R232, R204, RZ ;  /* 0x000000cce8de7225 */ /* 0x000fc800078e00ff */
[----:B------:R-:W-:Y:S02]  /*3b6b0*/  IMAD R221, R48, 0x7effffff, RZ ;  /* 0x7effffff30dd7824 */ /* 0x000fe400078e02ff */
[----:B------:R-:W-:Y:S02]  /*3b6c0*/  IMAD R43, R226, 0x7effffff, RZ ;  /* 0x7effffffe22b7824 */ /* 0x000fe400078e02ff */
[----:B------:R-:W-:Y:S01]  /*3b6d0*/  IMAD.WIDE.U32 R216, R214, R202, RZ ;  /* 0x000000cad6d87225 */ /* 0x000fe200078e00ff */
[----:B------:R0:W-:Y:S03]  /*3b6e0*/  STL [R1+0x110], R228 ;  /* 0x000110e401007387 */ /* 0x0001e60000100800 */
[----:B------:R-:W-:Y:S02]  /*3b6f0*/  IMAD R215, R222, 0x7effffff, RZ ;  /* 0x7effffffded77824 */ /* 0x000fe400078e02ff */
[----:B------:R-:W-:Y:S01]  /*3b700*/  IMAD.HI.U32 R224, R221, 0x7f000001, R48 ;  /* 0x7f000001dde07827 */ /* 0x000fe200078e0030 */
[----:B------:R1:W-:Y:S03]  /*3b710*/  STL [R1+0x114], R234 ;  /* 0x000114ea01007387 */ /* 0x0003e60000100800 */
[----:B------:R-:W-:Y:S01]  /*3b720*/  IMAD.WIDE.U32 R48, R231, R204, RZ ;  /* 0x000000cce7307225 */ /* 0x000fe200078e00ff */
[----:B0-----:R-:W-:Y:S01]  /*3b730*/  @P0 IADD3 R228, PT, PT, R228, -0x7f000001, RZ ;  /* 0x80ffffffe4e40810 */ /* 0x001fe20007ffe0ff */
[----:B------:R0:W-:Y:S02]  /*3b740*/  STL [R1+0x118], R236 ;  /* 0x000118ec01007387 */ /* 0x0001e40000100800 */
[----:B------:R-:W-:Y:S01]  /*3b750*/  IMAD.HI.U32 R227, R43, 0x7f000001, R226 ;  /* 0x7f0000012be37827 */ /* 0x000fe200078e00e2 */
[----:B------:R-:W-:Y:S01]  /*3b760*/  ISETP.GE.U32.AND P4, PT, R230, 0x7f000001, PT ;  /* 0x7f000001e600780c */ /* 0x000fe20003f86070 */
[----:B------:R2:W-:Y:S01]  /*3b770*/  STL [R1+0x11c], R238 ;  /* 0x00011cee01007387 */ /* 0x0005e20000100800 */
[----:B-1----:R-:W-:Y:S01]  /*3b780*/  @P1 IADD3 R234, PT, PT, R234, -0x7f000001, RZ ;  /* 0x80ffffffeaea1810 */ /* 0x002fe20007ffe0ff */
[----:B------:R-:W-:-:S02]  /*3b790*/  IMAD R43, R216, 0x7effffff, RZ ;  /* 0x7effffffd82b7824 */ /* 0x000fc400078e02ff */
[----:B------:R-:W-:Y:S01]  /*3b7a0*/  IMAD.HI.U32 R226, R215, 0x7f000001, R222 ;  /* 0x7f000001d7e27827 */ /* 0x000fe200078e00de */
[----:B0-----:R-:W-:-:S03]  /*3b7b0*/  @P2 IADD3 R236, PT, PT, R236, -0x7f000001, RZ ;  /* 0x80ffffffecec2810 */ /* 0x001fc60007ffe0ff */
[----:B------:R-:W-:Y:S02]  /*3b7c0*/  IMAD R215, R48, 0x7effffff, RZ ;  /* 0x7effffff30d77824 */ /* 0x000fe400078e02ff */
[-C--:B------:R-:W-:Y:S01]  /*3b7d0*/  IMAD.WIDE.U32 R220, R214, R203.reuse, RZ ;  /* 0x000000cbd6dc7225 */ /* 0x080fe200078e00ff */
[----:B--2---:R-:W-:Y:S01]  /*3b7e0*/  @P3 IADD3 R238, PT, PT, R238, -0x7f000001, RZ ;  /* 0x80ffffffeeee3810 */ /* 0x004fe20007ffe0ff */
[----:B------:R0:W-:Y:S02]  /*3b7f0*/  STL [R1+0x110], R228 ;  /* 0x000110e401007387 */ /* 0x0001e40000100800 */
[----:B------:R-:W-:Y:S02]  /*3b800*/  IMAD.HI.U32 R44, R43, 0x7f000001, R216 ;  /* 0x7f0000012b2c7827 */ /* 0x000fe400078e00d8 */
[----:B------:R1:W-:Y:S02]  /*3b810*/  STL [R1+0x114], R234 ;  /* 0x000114ea01007387 */ /* 0x0003e40000100800 */
[----:B------:R-:W-:-:S02]  /*3b820*/  IMAD.WIDE.U32 R216, R231, R203, RZ ;  /* 0x000000cbe7d87225 */ /* 0x000fc400078e00ff */
[----:B------:R2:W-:Y:S02]  /*3b830*/  STL [R1+0x118], R236 ;  /* 0x000118ec01007387 */ /* 0x0005e40000100800 */
[----:B------:R-:W-:Y:S02]  /*3b840*/  IMAD.HI.U32 R50, R215, 0x7f000001, R48 ;  /* 0x7f000001d7327827 */ /* 0x000fe400078e0030 */
[----:B------:R3:W-:Y:S02]  /*3b850*/  STL [R1+0x11c], R238 ;  /* 0x00011cee01007387 */ /* 0x0007e40000100800 */
[----:B------:R-:W-:Y:S02]  /*3b860*/  IMAD R215, R220, 0x7effffff, RZ ;  /* 0x7effffffdcd77824 */ /* 0x000fe400078e02ff */
[----:B------:R-:W-:Y:S01]  /*3b870*/  IMAD R43, R216, 0x7effffff, RZ ;  /* 0x7effffffd82b7824 */ /* 0x000fe200078e02ff */
[----:B------:R-:W4:Y:S01]  /*3b880*/  LD.E R241, desc[UR12][R46.64+0x7d0] ;  /* 0x0007d00c2ef17980 */ /* 0x000f22000c101900 */
[----:B------:R-:W-:Y:S01]  /*3b890*/  IMAD.HI.U32 R215, R215, 0x7f000001, R220 ;  /* 0x7f000001d7d77827 */ /* 0x000fe200078e00dc */
[----:B------:R-:W-:Y:S01]  /*3b8a0*/  @P4 IADD3 R230, PT, PT, R230, -0x7f000001, RZ ;  /* 0x80ffffffe6e64810 */ /* 0x000fe20007ffe0ff */
[----:B------:R-:W-:Y:S01]  /*3b8b0*/  ISETP.GE.U32.AND P0, PT, R227, 0x7f000001, PT ;  /* 0x7f000001e300780c */ /* 0x000fe20003f06070 */
[----:B------:R-:W3:Y:S01]  /*3b8c0*/  LD.E R239, desc[UR12][R46.64+0x7d4] ;  /* 0x0007d40c2eef7980 */ /* 0x000ee2000c101900 */
[----:B------:R-:W-:Y:S01]  /*3b8d0*/  IMAD.WIDE.U32 R222, R232, R202, RZ ;  /* 0x000000cae8de7225 */ /* 0x000fe200078e00ff */
[----:B------:R-:W-:-:S02]  /*3b8e0*/  ISETP.GE.U32.AND P1, PT, R226, 0x7f000001, PT ;  /* 0x7f000001e200780c */ /* 0x000fc40003f26070 */
[----:B------:R-:W3:Y:S01]  /*3b8f0*/  LD.E R237, desc[UR12][R46.64+0x7d8] ;  /* 0x0007d80c2eed7980 */ /* 0x000ee2000c101900 */
[----:B------:R-:W-:-:S03]  /*3b900*/  IMAD.WIDE.U32 R220, R214, R204, RZ ;  /* 0x000000ccd6dc7225 */ /* 0x000fc600078e00ff */
[----:B0-----:R-:W3:Y:S01]  /*3b910*/  LDL R228, [R1+0x110] ;  /* 0x0001100001e47983 */ /* 0x001ee20000100800 */
        /* <DEDUP_REMOVED lines=14> */
[----:B------:R-:W-:Y:S01]  /*3ba00*/  IMAD.WIDE.U32 R48, R230, R204, RZ ;  /* 0x000000cce6307225 */ /* 0x000fe200078e00ff */
[----:B------:R-:W-:-:S03]  /*3ba10*/  @P0 IADD3 R227, PT, PT, R227, -0x7f000001, RZ ;  /* 0x80ffffffe3e30810 */ /* 0x000fc60007ffe0ff */
[----:B------:R-:W-:Y:S01]  /*3ba20*/  IMAD.HI.U32 R220, R229, 0x7f000001, R220 ;  /* 0x7f000001e5dc7827 */ /* 0x000fe200078e00dc */
[----:B------:R-:W-:-:S03]  /*3ba30*/  ISETP.GE.U32.AND P0, PT, R224, 0x7f000001, PT ;  /* 0x7f000001e000780c */ /* 0x000fc60003f06070 */
[----:B------:R-:W-:Y:S02]  /*3ba40*/  IMAD R221, R216, 0x7effffff, RZ ;  /* 0x7effffffd8dd7824 */ /* 0x000fe400078e02ff */
[----:B------:R-:W-:Y:S02]  /*3ba50*/  IMAD R229, R48, 0x7effffff, RZ ;  /* 0x7effffff30e57824 */ /* 0x000fe400078e02ff */
[----:B------:R-:W-:-:S04]  /*3ba60*/  IMAD.HI.U32 R217, R221, 0x7f000001, R216 ;  /* 0x7f000001ddd97827 */ /* 0x000fc800078e00d8 */
[----:B------:R-:W-:Y:S02]  /*3ba70*/  IMAD.HI.U32 R216, R229, 0x7f000001, R48 ;  /* 0x7f000001e5d87827 */ /* 0x000fe400078e0030 */
[----:B------:R0:W3:Y:S02]  /*3ba80*/  LD.E R229, desc[UR12][R46.64+0x7dc] ;  /* 0x0007dc0c2ee57980 */ /* 0x0000e4000c101900 */
[----:B------:R-:W-:Y:S01]  /*3ba90*/  IMAD.WIDE.U32 R48, R230, R205, RZ ;  /* 0x000000cde6307225 */ /* 0x000fe200078e00ff */
[----:B------:R-:W-:Y:S01]  /*3baa0*/  @P1 IADD3 R226, PT, PT, R226, -0x7f000001, RZ ;  /* 0x80ffffffe2e21810 */ /* 0x000fe20007ffe0ff */
[----:B------:R-:W-:Y:S02]  /*3bab0*/  ISETP.GE.U32.AND P2, PT, R52, 0x7f000001, PT ;  /* 0x7f0000013400780c */ /* 0x000fe40003f46070 */
[----:B------:R-:W-:Y:S02]  /*3bac0*/  IMAD R221, R48, 0x7effffff, RZ ;  /* 0x7effffff30dd7824 */ /* 0x000fe400078e02ff */
[----:B0-----:R-:W-:-:S04]  /*3bad0*/  IMAD.WIDE.U32 R46, R227, 0x5fffffa, RZ ;  /* 0x05fffffae32e7825 */ /* 0x001fc800078e00ff */
[----:B------:R-:W-:Y:S01]  /*3bae0*/  IMAD R227, R227, 0x6, RZ ;  /* 0x00000006e3e37824 */ /* 0x000fe200078e02ff */
[----:B------:R-:W-:Y:S01]  /*3baf0*/  @P0 IADD3 R224, PT, PT, R224, -0x7f000001, RZ ;  /* 0x80ffffffe0e00810 */ /* 0x000fe20007ffe0ff */
[----:B-1----:R-:W-:-:S04]  /*3bb00*/  IMAD.HI.U32 R234, R221, 0x7f000001, R48 ;  /* 0x7f000001ddea7827 */ /* 0x002fc800078e0030 */
[----:B------:R-:W-:Y:S01]  /*3bb10*/  IMAD.HI.U32 R235, R227, 0x7f000001, R46 ;  /* 0x7f000001e3eb7827 */ /* 0x000fe200078e002e */
[----:B------:R-:W-:Y:S01]  /*3bb20*/  @P2 IADD3 R52, PT, PT, R52, -0x7f000001, RZ ;  /* 0x80ffffff34342810 */ /* 0x000fe20007ffe0ff */
[----:B------:R-:W-:Y:S01]  /*3bb30*/  ISETP.GE.U32.AND P0, PT, R50, 0x7f000001, PT ;  /* 0x7f0000013200780c */ /* 0x000fe20003f06070 */
[----:B------:R-:W3:Y:S01]  /*3bb40*/  LDL R227, [R1+0x114] ;  /* 0x0001140001e37983 */ /* 0x000ee20000100800 */
[----:B------:R-:W-:-:S04]  /*3bb50*/  IMAD.WIDE.U32 R46, R226, 0x5fffffa, RZ ;  /* 0x05fffffae22e7825 */ /* 0x000fc800078e00ff */
[----:B------:R-:W-:-:S04]  /*3bb60*/  IMAD R49, R226, 0x6, RZ ;  /* 0x00000006e2317824 */ /* 0x000fc800078e02ff */
[----:B------:R-:W-:-:S04]  /*3bb70*/  IMAD.HI.U32 R226, R49, 0x7f000001, R46 ;  /* 0x7f00000131e27827 */ /* 0x000fc800078e002e */
[----:B------:R-:W-:-:S04]  /*3bb80*/  IMAD.WIDE.U32 R46, R224, 0x5fffffa, RZ ;  /* 0x05fffffae02e7825 */ /* 0x000fc800078e00ff */
[----:B------:R-:W-:Y:S02]  /*3bb90*/  IMAD R49, R224, 0x6, RZ ;  /* 0x00000006e0317824 */ /* 0x000fe400078e02ff */
[----:B------:R-:W-:Y:S02]  /*3bba0*/  IMAD R221, R52, 0x6, RZ ;  /* 0x0000000634dd7824 */ /* 0x000fe400078e02ff */
[----:B------:R-:W-:-:S04]  /*3bbb0*/  IMAD.HI.U32 R224, R49, 0x7f000001, R46 ;  /* 0x7f00000131e07827 */ /* 0x000fc800078e002e */
[----:B------:R-:W-:Y:S02]  /*3bbc0*/  IMAD.WIDE.U32 R46, R52, 0x5fffffa, RZ ;  /* 0x05fffffa342e7825 */ /* 0x000fe400078e00ff */
[----:B------:R-:W3:Y:S01]  /*3bbd0*/  LDL R52, [R1+0x118] ;  /* 0x0001180001347983 */ /* 0x000ee20000100800 */
[----:B------:R-:W-:Y:S01]  /*3bbe0*/  @P0 IADD3 R50, PT, PT, R50, -0x7f000001, RZ ;  /* 0x80ffffff32320810 */ /* 0x000fe20007ffe0ff */
[----:B------:R-:W-:-:S04]  /*3bbf0*/  IMAD.HI.U32 R221, R221, 0x7f000001, R46 ;  /* 0x7f000001dddd7827 */ /* 0x000fc800078e002e */
[----:B------:R-:W-:-:S04]  /*3bc00*/  IMAD.WIDE.U32 R46, R50, 0x5fffffa, RZ ;  /* 0x05fffffa322e7825 */ /* 0x000fc800078e00ff */
[----:B------:R-:W-:Y:S02]  /*3bc10*/  IMAD R49, R50, 0x6, RZ ;  /* 0x0000000632317824 */ /* 0x000fe400078e02ff */
[----:B------:R-:W3:Y:S01]  /*3bc20*/  LDL R50, [R1+0x11c] ;  /* 0x00011c0001327983 */ /* 0x000ee20000100800 */
[----:B------:R-:W-:Y:S01]  /*3bc30*/  ISETP.GE.U32.AND P0, PT, R220, 0x7f000001, PT ;  /* 0x7f000001dc00780c */ /* 0x000fe20003f06070 */
[----:B------:R-:W-:Y:S01]  /*3bc40*/  ISETP.GE.U32.AND P2, PT, R217, 0x7f000001, PT ;  /* 0x7f000001d900780c */ /* 0x000fe20003f46070 */
[----:B------:R-:W-:Y:S01]  /*3bc50*/  ISETP.GE.U32.AND P3, PT, R216, 0x7f000001, PT ;  /* 0x7f000001d800780c */ /* 0x000fe20003f66070 */
[----:B------:R-:W-:Y:S01]  /*3bc60*/  ISETP.GE.U32.AND P6, PT, R234, 0x7f000001, PT ;  /* 0x7f000001ea00780c */ /* 0x000fe20003fc6070 */
[----:B------:R-:W-:Y:S01]  /*3bc70*/  ISETP.GE.U32.AND P1, PT, R44, 0x7f000001, PT ;  /* 0x7f0000012c00780c */ /* 0x000fe20003f26070 */
[----:B------:R-:W-:-:S08]  /*3bc80*/  ISETP.GE.U32.AND P5, PT, R215, 0x7f000001, PT ;  /* 0x7f000001d700780c */ /* 0x000fd00003fa6070 */
[----:B------:R-:W-:Y:S02]  /*3bc90*/  @P0 IADD3 R220, PT, PT, R220, -0x7f000001, RZ ;  /* 0x80ffffffdcdc0810 */ /* 0x000fe40007ffe0ff */
[----:B------:R-:W-:Y:S02]  /*3bca0*/  @P2 IADD3 R217, PT, PT, R217, -0x7f000001, RZ ;  /* 0x80ffffffd9d92810 */ /* 0x000fe40007ffe0ff */
[----:B------:R-:W-:Y:S01]  /*3bcb0*/  @P3 IADD3 R216, PT, PT, R216, -0x7f000001, RZ ;  /* 0x80ffffffd8d83810 */ /* 0x000fe20007ffe0ff */
[----:B------:R-:W-:Y:S02]  /*3bcc0*/  ISETP.GE.U32.AND P3, PT, R220, 0x7f000001, PT ;  /* 0x7f000001dc00780c */ /* 0x000fe40003f66070 */
[----:B------:R-:W-:Y:S01]  /*3bcd0*/  ISETP.GE.U32.AND P0, PT, R217, 0x7f000001, PT ;  /* 0x7f000001d900780c */ /* 0x000fe20003f06070 */
[----:B------:R-:W-:Y:S01]  /*3bce0*/  ISETP.GE.U32.AND P4, PT, R235, 0x7f000001, PT ;  /* 0x7f000001eb00780c */ /* 0x000fe20003f86070 */
[----:B------:R-:W-:Y:S01]  /*3bcf0*/  ISETP.GE.U32.AND P2, PT, R216, 0x7f000001, PT ;  /* 0x7f000001d800780c */ /* 0x000fe20003f46070 */
[----:B------:R-:W-:-:S02]  /*3bd00*/  @P6 IADD3 R234, PT, PT, R234, -0x7f000001, RZ ;  /* 0x80ffffffeaea6810 */ /* 0x000fc40007ffe0ff */
[----:B------:R-:W-:Y:S02]  /*3bd10*/  @P1 IADD3 R44, PT, PT, R44, -0x7f000001, RZ ;  /* 0x80ffffff2c2c1810 */ /* 0x000fe40007ffe0ff */
[----:B------:R-:W-:Y:S01]  /*3bd20*/  @P5 IADD3 R215, PT, PT, R215, -0x7f000001, RZ ;  /* 0x80ffffffd7d75810 */ /* 0x000fe20007ffe0ff */
[----:B------:R-:W-:Y:S01]  /*3bd30*/  ISETP.GE.U32.AND P1, PT, R225, 0x7f000001, PT ;  /* 0x7f000001e100780c */ /* 0x000fe20003f26070 */
[----:B------:R-:W-:Y:S02]  /*3bd40*/  ISETP.GE.U32.AND P5, PT, R223, 0x7f000001, PT ;  /* 0x7f000001df00780c */ /* 0x000fe40003fa6070 */
[----:B------:R-:W-:Y:S01]  /*3bd50*/  @P3 IADD3 R220, PT, PT, R220, -0x7f000001, RZ ;  /* 0x80ffffffdcdc3810 */ /* 0x000fe20007ffe0ff */
[----:B------:R-:W-:Y:S01]  /*3bd60*/  ISETP.GE.U32.AND P3, PT, R234, 0x7f000001, PT ;  /* 0x7f000001ea00780c */ /* 0x000fe20003f66070 */
[----:B------:R-:W-:Y:S02]  /*3bd70*/  @P0 IADD3 R217, PT, PT, R217, -0x7f000001, RZ ;  /* 0x80ffffffd9d90810 */ /* 0x000fe40007ffe0ff */
[----:B------:R-:W-:-:S02]  /*3bd80*/  @P4 IADD3 R235, PT, PT, R235, -0x7f000001, RZ ;  /* 0x80ffffffebeb4810 */ /* 0x000fc40007ffe0ff */
[----:B------:R-:W-:Y:S01]  /*3bd90*/  @P2 IADD3 R216, PT, PT, R216, -0x7f000001, RZ ;  /* 0x80ffffffd8d82810 */ /* 0x000fe20007ffe0ff */
[----:B--2---:R-:W-:Y:S02]  /*3bda0*/  IMAD.HI.U32 R236, R49, 0x7f000001, R46 ;  /* 0x7f00000131ec7827 */ /* 0x004fe400078e002e */
[----:B------:R-:W2:Y:S01]  /*3bdb0*/  LDL.64 R46, [R1+0x100] ;  /* 0x00010000012e7983 */ /* 0x000ea20000100a00 */
[----:B------:R-:W-:Y:S02]  /*3bdc0*/  IADD3 R233, PT, PT, R217, R44, RZ ;  /* 0x0000002cd9e97210 */ /* 0x000fe40007ffe0ff */
[----:B------:R-:W-:Y:S02]  /*3bdd0*/  IADD3 R235, PT, PT, R220, R235, RZ ;  /* 0x000000ebdceb7210 */ /* 0x000fe40007ffe0ff */
[----:B------:R-:W-:Y:S01]  /*3bde0*/  IADD3 R44, PT, PT, R216, R215, RZ ;  /* 0x000000d7d82c7210 */ /* 0x000fe20007ffe0ff */
[----:B------:R-:W-:Y:S01]  /*3bdf0*/  ISETP.GE.U32.AND P0, PT, R43, 0x7f000001, PT ;  /* 0x7f0000012b00780c */ /* 0x000fe20003f06070 */
[----:B------:R-:W-:-:S02]  /*3be00*/  @P1 IADD3 R225, PT, PT, R225, -0x7f000001, RZ ;  /* 0x80ffffffe1e11810 */ /* 0x000fc40007ffe0ff */
[----:B------:R-:W-:Y:S01]  /*3be10*/  @P5 IADD3 R223, PT, PT, R223, -0x7f000001, RZ ;  /* 0x80ffffffdfdf5810 */ /* 0x000fe20007ffe0ff */
[----:B------:R-:W-:Y:S01]  /*3be20*/  ISETP.GE.U32.AND P5, PT, R224, 0x7f000001, PT ;  /* 0x7f000001e000780c */ /* 0x000fe20003fa6070 */
[----:B------:R-:W-:Y:S01]  /*3be30*/  @P3 IADD3 R234, PT, PT, R234, -0x7f000001, RZ ;  /* 0x80ffffffeaea3810 */ /* 0x000fe20007ffe0ff */
[----:B------:R-:W-:Y:S01]  /*3be40*/  ISETP.GE.U32.AND P1, PT, R233, 0x7f000001, PT ;  /* 0x7f000001e900780c */ /* 0x000fe20003f26070 */
[----:B------:R-:W-:Y:S01]  /*3be50*/  ISETP.GE.U32.AND P4, PT, R226, 0x7f000001, PT ;  /* 0x7f000001e200780c */ /* 0x000fe20003f86070 */
[----:B------:R-:W-:Y:S01]  /*3be60*/  ISETP.GE.U32.AND P3, PT, R235, 0x7f000001, PT ;  /* 0x7f000001eb00780c */ /* 0x000fe20003f66070 */
[----:B------:R-:W-:Y:S01]  /*3be70*/  ISETP.GE.U32.AND P2, PT, R44, 0x7f000001, PT ;  /* 0x7f0000012c00780c */ /* 0x000fe20003f46070 */
[----:B------:R-:W-:-:S03]  /*3be80*/  IADD3 R223, PT, PT, R234, R223, RZ ;  /* 0x000000dfeadf7210 */ /* 0x000fc60007ffe0ff */
[----:B------:R-:W-:Y:S02]  /*3be90*/  @P0 IADD3 R43, PT, PT, R43, -0x7f000001, RZ ;  /* 0x80ffffff2b2b0810 */ /* 0x000fe40007ffe0ff */
[----:B------:R-:W-:Y:S01]  /*3bea0*/  ISETP.GE.U32.AND P0, PT, R223, 0x7f000001, PT ;  /* 0x7f000001df00780c */ /* 0x000fe20003f06070 */
[----:B------:R-:W-:Y:S01]  /*3beb0*/  IMAD.WIDE.U32 R48, R225, 0x5fffffa, RZ ;  /* 0x05fffffae1307825 */ /* 0x000fe200078e00ff */
[----:B------:R-:W-:Y:S02]  /*3bec0*/  @P5 IADD3 R224, PT, PT, R224, -0x7f000001, RZ ;  /* 0x80ffffffe0e05810 */ /* 0x000fe40007ffe0ff */
[----:B------:R-:W-:Y:S02]  /*3bed0*/  @P1 IADD3 R233, PT, PT, R233, -0x7f000001, RZ ;  /* 0x80ffffffe9e91810 */ /* 0x000fe40007ffe0ff */
[----:B------:R-:W-:Y:S02]  /*3bee0*/  @P4 IADD3 R226, PT, PT, R226, -0x7f000001, RZ ;  /* 0x80ffffffe2e24810 */ /* 0x000fe40007ffe0ff */
[----:B------:R-:W-:-:S02]  /*3bef0*/  @P3 IADD3 R235, PT, PT, R235, -0x7f000001, RZ ;  /* 0x80ffffffebeb3810 */ /* 0x000fc40007ffe0ff */
[----:B------:R-:W-:Y:S01]  /*3bf00*/  @P2 IADD3 R44, PT, PT, R44, -0x7f000001, RZ ;  /* 0x80ffffff2c2c2810 */ /* 0x000fe20007ffe0ff */
[----:B------:R-:W-:Y:S01]  /*3bf10*/  ISETP.GE.U32.AND P1, PT, R222, 0x7f000001, PT ;  /* 0x7f000001de00780c */ /* 0x000fe20003f26070 */
[----:B------:R-:W-:Y:S01]  /*3bf20*/  IMAD R215, R225, 0x6, RZ ;  /* 0x00000006e1d77824 */ /* 0x000fe200078e02ff */
[----:B------:R-:W-:Y:S02]  /*3bf30*/  IADD3 R233, PT, PT, R233, R224, RZ ;  /* 0x000000e0e9e97210 */ /* 0x000fe40007ffe0ff */
        /* <DEDUP_REMOVED lines=8> */
[----:B------:R-:W-:Y:S01]  /*3bfc0*/  ISETP.GE.U32.AND P0, PT, R44, 0x7f000001, PT ;  /* 0x7f0000012c00780c */ /* 0x000fe20003f06070 */
[----:B------:R-:W-:Y:S01]  /*3bfd0*/  IMAD.WIDE.U32 R48, R231, R202, RZ ;  /* 0x000000cae7307225 */ /* 0x000fe200078e00ff */
[----:B------:R-:W-:Y:S01]  /*3bfe0*/  ISETP.GE.U32.AND P2, PT, R215, 0x7f000001, PT ;  /* 0x7f000001d700780c */ /* 0x000fe20003f46070 */
[----:B------:R-:W-:-:S02]  /*3bff0*/  @P1 IADD3 R222, PT, PT, R222, -0x7f000001, RZ ;  /* 0x80ffffffdede1810 */ /* 0x000fc40007ffe0ff */
[----:B------:R-:W-:-:S04]  /*3c000*/  IMAD.WIDE.U32 R216, R219, R96, RZ ;  /* 0x00000060dbd87225 */ /* 0x000fc800078e00ff */
[----:B------:R-:W-:Y:S01]  /*3c010*/  IMAD R219, R48, 0x7effffff, RZ ;  /* 0x7effffff30db7824 */ /* 0x000fe200078e02ff */
[----:B------:R-:W-:-:S03]  /*3c020*/  IADD3 R222, PT, PT, R223, R222, RZ ;  /* 0x000000dedfde7210 */ /* 0x000fc60007ffe0ff */
[----:B------:R-:W-:Y:S01]  /*3c030*/  IMAD.HI.U32 R225, R219, 0x7f000001, R48 ;  /* 0x7f000001dbe17827 */ /* 0x000fe200078e0030 */
[----:B------:R-:W-:Y:S02]  /*3c040*/  @P5 IADD3 R236, PT, PT, R236, -0x7f000001, RZ ;  /* 0x80ffffffecec5810 */ /* 0x000fe40007ffe0ff */
[----:B------:R-:W-:Y:S02]  /*3c050*/  @P4 IADD3 R233, PT, PT, R233, -0x7f000001, RZ ;  /* 0x80ffffffe9e94810 */ /* 0x000fe40007ffe0ff */
[----:B------:R-:W-:Y:S01]  /*3c060*/  @P3 IADD3 R221, PT, PT, R221, -0x7f000001, RZ ;  /* 0x80ffffffdddd3810 */ /* 0x000fe20007ffe0ff */
[----:B------:R-:W-:Y:S01]  /*3c070*/  IMAD R43, R216, 0x7effffff, RZ ;  /* 0x7effffffd82b7824 */ /* 0x000fe200078e02ff */
[----:B------:R-:W-:Y:S02]  /*3c080*/  @P6 IADD3 R226, PT, PT, R226, -0x7f000001, RZ ;  /* 0x80ffffffe2e26810 */ /* 0x000fe40007ffe0ff */
[----:B------:R-:W-:Y:S02]  /*3c090*/  @P0 IADD3 R44, PT, PT, R44, -0x7f000001, RZ ;  /* 0x80ffffff2c2c0810 */ /* 0x000fe40007ffe0ff */
[----:B------:R-:W-:Y:S01]  /*3c0a0*/  @P2 IADD3 R215, PT, PT, R215, -0x7f000001, RZ ;  /* 0x80ffffffd7d72810 */ /* 0x000fe20007ffe0ff */
[----:B------:R-:W-:Y:S01]  /*3c0b0*/  ISETP.GE.U32.AND P1, PT, R225, 0x7f000001, PT ;  /* 0x7f000001e100780c */ /* 0x000fe20003f26070 */
[----:B------:R-:W-:Y:S01]  /*3c0c0*/  ISETP.GE.U32.AND P0, PT, R222, 0x7f000001, PT ;  /* 0x7f000001de00780c */ /* 0x000fe20003f06070 */
[----:B------:R-:W-:Y:S01]  /*3c0d0*/  IMAD.HI.U32 R216, R43, 0x7f000001, R216 ;  /* 0x7f0000012bd87827 */ /* 0x000fe200078e00d8 */
[----:B------:R-:W-:-:S02]  /*3c0e0*/  IADD3 R224, PT, PT, R233, R236, RZ ;  /* 0x000000ece9e07210 */ /* 0x000fc40007ffe0ff */
[----:B------:R-:W-:Y:S02]  /*3c0f0*/  IADD3 R43, PT, PT, R226, R221, RZ ;  /* 0x000000dde22b7210 */ /* 0x000fe40007ffe0ff */
[----:B------:R-:W-:Y:S01]  /*3c100*/  IADD3 R226, PT, PT, R44, R215, RZ ;  /* 0x000000d72ce27210 */ /* 0x000fe20007ffe0ff */
[----:B------:R-:W-:Y:S02]  /*3c110*/  ISETP.GE.U32.AND P3, PT, R224, 0x7f000001, PT ;  /* 0x7f000001e000780c */ /* 0x000fe40003f66070 */
[----:B------:R-:W-:Y:S02]  /*3c120*/  ISETP.GE.U32.AND P2, PT, R43, 0x7f000001, PT ;  /* 0x7f0000012b00780c */ /* 0x000fe40003f46070 */
[----:B------:R-:W-:Y:S01]  /*3c130*/  ISETP.GE.U32.AND P4, PT, R226, 0x7f000001, PT ;  /* 0x7f000001e200780c */ /* 0x000fe20003f86070 */
[----:B------:R-:W-:Y:S02]  /*3c140*/  @P1 IADD3 R225, PT, PT, R225, -0x7f000001, RZ ;  /* 0x80ffffffe1e11810 */ /* 0x000fe40007ffe0ff */
[----:B------:R-:W-:Y:S01]  /*3c150*/  @P0 IADD3 R222, PT, PT, R222, -0x7f000001, RZ ;  /* 0x80ffffffdede0810 */ /* 0x000fe20007ffe0ff */
[----:B------:R-:W-:-:S04]  /*3c160*/  IMAD.WIDE.U32 R214, R214, R97, RZ ;  /* 0x00000061d6d67225 */ /* 0x000fc800078e00ff */
[----:B------:R-:W-:Y:S01]  /*3c170*/  IMAD.WIDE.U32 R48, R231, R97, RZ ;  /* 0x00000061e7307225 */ /* 0x000fe200078e00ff */
[----:B------:R-:W-:-:S03]  /*3c180*/  IADD3 R225, PT, PT, R222, R225, RZ ;  /* 0x000000e1dee17210 */ /* 0x000fc60007ffe0ff */
[-C--:B------:R-:W-:Y:S01]  /*3c190*/  IMAD.WIDE.U32 R220, R232, R97.reuse, RZ ;  /* 0x00000061e8dc7225 */ /* 0x080fe200078e00ff */
[----:B------:R-:W-:Y:S02]  /*3c1a0*/  @P3 IADD3 R224, PT, PT, R224, -0x7f000001, RZ ;  /* 0x80ffffffe0e03810 */ /* 0x000fe40007ffe0ff */
[----:B------:R-:W-:Y:S01]  /*3c1b0*/  @P2 IADD3 R43, PT, PT, R43, -0x7f000001, RZ ;  /* 0x80ffffff2b2b2810 */ /* 0x000fe20007ffe0ff */
[----:B------:R-:W-:Y:S02]  /*3c1c0*/  IMAD R217, R214, 0x7effffff, RZ ;  /* 0x7effffffd6d97824 */ /* 0x000fe400078e02ff */
[----:B------:R-:W-:Y:S01]  /*3c1d0*/  IMAD R223, R48, 0x7effffff, RZ ;  /* 0x7effffff30df7824 */ /* 0x000fe200078e02ff */
[----:B------:R-:W-:Y:S01]  /*3c1e0*/  @P4 IADD3 R226, PT, PT, R226, -0x7f000001, RZ ;  /* 0x80ffffffe2e24810 */ /* 0x000fe20007ffe0ff */
[----:B------:R-:W-:Y:S01]  /*3c1f0*/  IMAD R219, R220, 0x7effffff, RZ ;  /* 0x7effffffdcdb7824 */ /* 0x000fe200078e02ff */
[----:B------:R-:W-:Y:S01]  /*3c200*/  ISETP.GE.U32.AND P0, PT, R225, 0x7f000001, PT ;  /* 0x7f000001e100780c */ /* 0x000fe20003f06070 */
[----:B------:R-:W-:-:S04]  /*3c210*/  IMAD.WIDE.U32 R230, R230, R97, RZ ;  /* 0x00000061e6e67225 */ /* 0x000fc800078e00ff */
[----:B------:R-:W-:-:S04]  /*3c220*/  IMAD.HI.U32 R215, R217, 0x7f000001, R214 ;  /* 0x7f000001d9d77827 */ /* 0x000fc800078e00d6 */
[----:B------:R-:W-:-:S04]  /*3c230*/  IMAD.HI.U32 R96, R223, 0x7f000001, R48 ;  /* 0x7f000001df607827 */ /* 0x000fc800078e0030 */
[----:B------:R-:W-:-:S04]  /*3c240*/  IMAD.HI.U32 R214, R219, 0x7f000001, R220 ;  /* 0x7f000001dbd67827 */ /* 0x000fc800078e00dc */
[----:B------:R-:W-:-:S04]  /*3c250*/  IMAD.WIDE.U32 R222, R224, R205, RZ ;  /* 0x000000cde0de7225 */ /* 0x000fc800078e00ff */
[----:B------:R-:W-:-:S04]  /*3c260*/  IMAD.WIDE.U32 R220, R43, R202, RZ ;  /* 0x000000ca2bdc7225 */ /* 0x000fc800078e00ff */
[----:B------:R-:W-:Y:S02]  /*3c270*/  IMAD R97, R230, 0x7effffff, RZ ;  /* 0x7effffffe6617824 */ /* 0x000fe400078e02ff */
[----:B------:R-:W-:-:S04]  /*3c280*/  IMAD.WIDE.U32 R48, R226, R204, RZ ;  /* 0x000000cce2307225 */ /* 0x000fc800078e00ff */
[----:B------:R-:W-:Y:S02]  /*3c290*/  IMAD R233, R222, 0x7effffff, RZ ;  /* 0x7effffffdee97824 */ /* 0x000fe400078e02ff */
[----:B------:R-:W-:Y:S02]  /*3c2a0*/  IMAD R217, R220, 0x7effffff, RZ ;  /* 0x7effffffdcd97824 */ /* 0x000fe400078e02ff */
[----:B------:R-:W-:-:S04]  /*3c2b0*/  IMAD.HI.U32 R44, R97, 0x7f000001, R230 ;  /* 0x7f000001612c7827 */ /* 0x000fc800078e00e6 */
[----:B------:R-:W-:Y:S02]  /*3c2c0*/  IMAD R97, R48, 0x7effffff, RZ ;  /* 0x7effffff30617824 */ /* 0x000fe400078e02ff */
[----:B------:R-:W-:Y:S01]  /*3c2d0*/  IMAD.WIDE.U32 R230, R43, R203, RZ ;  /* 0x000000cb2be67225 */ /* 0x000fe200078e00ff */
[----:B------:R-:W-:-:S03]  /*3c2e0*/  @P0 IADD3 R225, PT, PT, R225, -0x7f000001, RZ ;  /* 0x80ffffffe1e10810 */ /* 0x000fc60007ffe0ff */
        /* <DEDUP_REMOVED lines=12> */
[----:B------:R-:W-:Y:S02]  /*3c3b0*/  IMAD R97, R230, 0x7effffff, RZ ;  /* 0x7effffffe6617824 */ /* 0x000fe400078e02ff */
[----:B------:R-:W-:-:S04]  /*3c3c0*/  IMAD.WIDE.U32 R48, R225, R204, RZ ;  /* 0x000000cce1307225 */ /* 0x000fc800078e00ff */
[----:B------:R-:W-:-:S04]  /*3c3d0*/  IMAD.HI.U32 R231, R97, 0x7f000001, R230 ;  /* 0x7f00000161e77827 */ /* 0x000fc800078e00e6 */
[----:B------:R-:W-:-:S04]  /*3c3e0*/  IMAD R97, R48, 0x7effffff, RZ ;  /* 0x7effffff30617824 */ /* 0x000fc800078e02ff */
[----:B------:R-:W-:-:S04]  /*3c3f0*/  IMAD.HI.U32 R222, R97, 0x7f000001, R48 ;  /* 0x7f00000161de7827 */ /* 0x000fc800078e0030 */
[----:B------:R-:W-:-:S04]  /*3c400*/  IMAD.WIDE.U32 R48, R43, R204, RZ ;  /* 0x000000cc2b307225 */ /* 0x000fc800078e00ff */
        /* <DEDUP_REMOVED lines=18> */
[----:B------:R-:W-:Y:S01]  /*3c530*/  IMAD R243, R48, 0x7effffff, RZ ;  /* 0x7effffff30f37824 */ /* 0x000fe200078e02ff */
[----:B------:R-:W-:-:S03]  /*3c540*/  ISETP.GE.U32.AND P0, PT, R218, 0x7f000001, PT ;  /* 0x7f000001da00780c */ /* 0x000fc60003f06070 */
[----:B------:R-:W-:-:S04]  /*3c550*/  IMAD.HI.U32 R240, R243, 0x7f000001, R48 ;  /* 0x7f000001f3f07827 */ /* 0x000fc800078e0030 */
[----:B------:R-:W-:-:S04]  /*3c560*/  IMAD.WIDE.U32 R48, R226, R203, RZ ;  /* 0x000000cbe2307225 */ /* 0x000fc800078e00ff */
[----:B------:R-:W-:-:S04]  /*3c570*/  IMAD R243, R48, 0x7effffff, RZ ;  /* 0x7effffff30f37824 */ /* 0x000fc800078e02ff */
[----:B---3--:R-:W-:-:S04]  /*3c580*/  IMAD.HI.U32 R238, R243, 0x7f000001, R48 ;  /* 0x7f000001f3ee7827 */ /* 0x008fc800078e0030 */
[----:B------:R-:W-:Y:S01]  /*3c590*/  IMAD.WIDE.U32 R48, R225, R202, RZ ;  /* 0x000000cae1307225 */ /* 0x000fe200078e00ff */
[----:B------:R-:W-:-:S03]  /*3c5a0*/  @P0 IADD3 R218, PT, PT, R218, -0x7f000001, RZ ;  /* 0x80ffffffdada0810 */ /* 0x000fc60007ffe0ff */
[----:B------:R-:W-:-:S04]  /*3c5b0*/  IMAD R243, R48, 0x7effffff, RZ ;  /* 0x7effffff30f37824 */ /* 0x000fc800078e02ff */
[----:B------:R-:W-:-:S04]  /*3c5c0*/  IMAD.HI.U32 R236, R243, 0x7f000001, R48 ;  /* 0x7f000001f3ec7827 */ /* 0x000fc800078e0030 */
[----:B----4-:R-:W-:-:S04]  /*3c5d0*/  IMAD.WIDE.U32 R48, R241, R218, RZ ;  /* 0x000000daf1307225 */ /* 0x010fc800078e00ff */
[----:B------:R-:W-:-:S04]  /*3c5e0*/  IMAD R241, R48, 0x7effffff, RZ ;  /* 0x7effffff30f17824 */ /* 0x000fc800078e02ff */
[----:B------:R-:W-:-:S04]  /*3c5f0*/  IMAD.HI.U32 R241, R241, 0x7f000001, R48 ;  /* 0x7f000001f1f17827 */ /* 0x000fc800078e0030 */
[----:B------:R-:W-:-:S04]  /*3c600*/  IMAD.WIDE.U32 R48, R239, R218, RZ ;  /* 0x000000daef307225 */ /* 0x000fc800078e00ff */
[----:B------:R-:W-:Y:S01]  /*3c610*/  IMAD R239, R48, 0x7effffff, RZ ;  /* 0x7effffff30ef7824 */ /* 0x000fe200078e02ff */
[----:B------:R-:W-:Y:S01]  /*3c620*/  ISETP.GE.U32.AND P0, PT, R241, 0x7f000001, PT ;  /* 0x7f000001f100780c */ /* 0x000fe20003f06070 */
[----:B------:R-:W-:Y:S02]  /*3c630*/  ISETP.GE.U32.AND P1, PT, R235, 0x7f000001, PT ;  /* 0x7f000001eb00780c */ /* 0x000fe40003f26070 */
[----:B------:R-:W-:-:S04]  /*3c640*/  IMAD.HI.U32 R242, R239, 0x7f000001, R48 ;  /* 0x7f000001eff27827 */ /* 0x000fc800078e0030 */
[----:B------:R-:W-:-:S04]  /*3c650*/  IMAD.WIDE.U32 R48, R237, R218, RZ ;  /* 0x000000daed307225 */ /* 0x000fc800078e00ff */
[----:B------:R-:W-:-:S04]  /*3c660*/  IMAD R237, R48, 0x7effffff, RZ ;  /* 0x7effffff30ed7824 */ /* 0x000fc800078e02ff */
[----:B------:R-:W-:Y:S01]  /*3c670*/  IMAD.HI.U32 R237, R237, 0x7f000001, R48 ;  /* 0x7f000001eded7827 */ /* 0x000fe200078e0030 */
[----:B------:R-:W-:Y:S02]  /*3c680*/  @P0 IADD3 R241, PT, PT, R241, -0x7f000001, RZ ;  /* 0x80fffffff1f10810 */ /* 0x000fe40007ffe0ff */
[----:B------:R-:W-:Y:S01]  /*3c690*/  @P1 IADD3 R235, PT, PT, R235, -0x7f000001, RZ ;  /* 0x80ffffffebeb1810 */ /* 0x000fe20007ffe0ff */
[----:B------:R-:W-:Y:S01]  /*3c6a0*/  ISETP.GE.U32.AND P0, PT, R242, 0x7f000001, PT ;  /* 0x7f000001f200780c */ /* 0x000fe20003f06070 */
[----:B------:R-:W-:Y:S01]  /*3c6b0*/  ISETP.GE.U32.AND P1, PT, R237, 0x7f000001, PT ;  /* 0x7f000001ed00780c */ /* 0x000fe20003f26070 */
[----:B------:R-:W-:-:S04]  /*3c6c0*/  IMAD.WIDE.U32 R48, R229, R218, RZ ;  /* 0x000000dae5307225 */ /* 0x000fc800078e00ff */
[----:B------:R-:W-:Y:S01]  /*3c6d0*/  IMAD R229, R48, 0x7effffff, RZ ;  /* 0x7effffff30e57824 */ /* 0x000fe200078e02ff */
[----:B------:R-:W-:-:S03]  /*3c6e0*/  IADD3 R228, PT, PT, R241, R228, RZ ;  /* 0x000000e4f1e47210 */ /* 0x000fc60007ffe0ff */
[----:B------:R-:W-:-:S03]  /*3c6f0*/  IMAD.HI.U32 R229, R229, 0x7f000001, R48 ;  /* 0x7f000001e5e57827 */ /* 0x000fc600078e0030 */
[----:B------:R-:W-:Y:S01]  /*3c700*/  @P0 IADD3 R242, PT, PT, R242, -0x7f000001, RZ ;  /* 0x80fffffff2f20810 */ /* 0x000fe20007ffe0ff */
[----:B------:R-:W-:Y:S01]  /*3c710*/  IMAD.WIDE.U32 R48, R235, 0x5fffffa, RZ ;  /* 0x05fffffaeb307825 */ /* 0x000fe200078e00ff */
[----:B------:R-:W-:Y:S01]  /*3c720*/  @P1 IADD3 R237, PT, PT, R237, -0x7f000001, RZ ;  /* 0x80ffffffeded1810 */ /* 0x000fe20007ffe0ff */
[----:B------:R-:W-:Y:S02]  /*3c730*/  ISETP.GE.U32.AND P3, PT, R228, 0x7f000001, PT ;  /* 0x7f000001e400780c */ /* 0x000fe40003f66070 */
[----:B------:R-:W-:Y:S01]  /*3c740*/  IMAD R235, R235, 0x6, RZ ;  /* 0x00000006ebeb7824 */ /* 0x000fe200078e02ff */
[----:B------:R-:W-:Y:S01]  /*3c750*/  ISETP.GE.U32.AND P2, PT, R229, 0x7f000001, PT ;  /* 0x7f000001e500780c */ /* 0x000fe20003f46070 */
[----:B------:R-:W-:Y:S02]  /*3c760*/  IADD3 R52, PT, PT, R237, R52, RZ ;  /* 0x00000034ed347210 */ /* 0x000fe40007ffe0ff */
[----:B------:R-:W-:Y:S01]  /*3c770*/  IMAD.HI.U32 R218, R235, 0x7f000001, R48 ;  /* 0x7f000001ebda7827 */ /* 0x000fe200078e0030 */
[----:B------:R-:W-:Y:S01]  /*3c780*/  IADD3 R48, PT, PT, R242, R227, RZ ;  /* 0x000000e3f2307210 */ /* 0x000fe20007ffe0ff */
[----:B------:R-:W-:Y:S01]  /*3c790*/  ISETP.GE.U32.AND P6, PT, R217, 0x7f000001, PT ;  /* 0x7f000001d900780c */ /* 0x000fe20003fc6070 */
[----:B------:R-:W-:-:S03]  /*3c7a0*/  ISETP.GE.U32.AND P1, PT, R52, 0x7f000001, PT ;  /* 0x7f0000013400780c */ /* 0x000fc60003f26070 */
[----:B------:R-:W-:Y:S01]  /*3c7b0*/  ISETP.GE.U32.AND P5, PT, R48, 0x7f000001, PT ;  /* 0x7f0000013000780c */ /* 0x000fe20003fa6070 */
[----:B------:R0:W-:Y:S01]  /*3c7c0*/  STL [R1+0x110], R228 ;  /* 0x000110e401007387 */ /* 0x0001e20000100800 */
[----:B------:R-:W-:Y:S01]  /*3c7d0*/  ISETP.GE.U32.AND P0, PT, R97, 0x7f000001, PT ;  /* 0x7f0000016100780c */ /* 0x000fe20003f06070 */
[----:B------:R-:W-:Y:S01]  /*3c7e0*/  ISETP.GE.U32.AND P4, PT, R222, 0x7f000001, PT ;  /* 0x7f000001de00780c */ /* 0x000fe20003f86070 */
[----:B------:R-:W-:Y:S02]  /*3c7f0*/  @P2 IADD3 R229, PT, PT, R229, -0x7f000001, RZ ;  /* 0x80ffffffe5e52810 */ /* 0x000fe40007ffe0ff */
[----:B0-----:R-:W-:-:S03]  /*3c800*/  @P3 IADD3 R228, PT, PT, R228, -0x7f000001, RZ ;  /* 0x80ffffffe4e43810 */ /* 0x001fc60007ffe0ff */
[----:B------:R-:W-:Y:S02]  /*3c810*/  @P6 IADD3 R217, PT, PT, R217, -0x7f000001, RZ ;  /* 0x80ffffffd9d96810 */ /* 0x000fe40007ffe0ff */
[----:B------:R-:W-:Y:S01]  /*3c820*/  IADD3 R50, PT, PT, R229, R50, RZ ;  /* 0x00000032e5327210 */ /* 0x000fe20007ffe0ff */
[----:B------:R-:W-:Y:S01]  /*3c830*/  STL [R1+0x110], R228 ;  /* 0x000110e401007387 */ /* 0x000fe20000100800 */
[----:B------:R-:W-:-:S03]  /*3c840*/  ISETP.GE.U32.AND P3, PT, R220, 0x7f000001, PT ;  /* 0x7f000001dc00780c */ /* 0x000fc60003f66070 */
[----:B------:R0:W-:Y:S04]  /*3c850*/  STL [R1+0x114], R48 ;  /* 0x0001143001007387 */ /* 0x0001e80000100800 */
[----:B------:R1:W-:Y:S01]  /*3c860*/  STL [R1+0x118], R52 ;  /* 0x0001183401007387 */ /* 0x0003e20000100800 */
[----:B------:R-:W-:Y:S01]  /*3c870*/  ISETP.GE.U32.AND P2, PT, R50, 0x7f000001, PT ;  /* 0x7f0000013200780c */ /* 0x000fe20003f46070 */
[----:B0-----:R-:W-:Y:S01]  /*3c880*/  @P5 IADD3 R48, PT, PT, R48, -0x7f000001, RZ ;  /* 0x80ffffff30305810 */ /* 0x001fe20007ffe0ff */
[----:B------:R-:W-:Y:S01]  /*3c890*/  ISETP.GE.U32.AND P5, PT, R221, 0x7f000001, PT ;  /* 0x7f000001dd00780c */ /* 0x000fe20003fa6070 */
[----:B-1----:R-:W-:Y:S01]  /*3c8a0*/  @P1 IADD3 R52, PT, PT, R52, -0x7f000001, RZ ;  /* 0x80ffffff34341810 */ /* 0x002fe20007ffe0ff */
[----:B------:R-:W-:Y:S01]  /*3c8b0*/  ISETP.GE.U32.AND P1, PT, R217, 0x7f000001, PT ;  /* 0x7f000001d900780c */ /* 0x000fe20003f26070 */
[----:B------:R-:W-:-:S02]  /*3c8c0*/  @P0 IADD3 R97, PT, PT, R97, -0x7f000001, RZ ;  /* 0x80ffffff61610810 */ /* 0x000fc40007ffe0ff */
[----:B------:R-:W-:Y:S01]  /*3c8d0*/  @P4 IADD3 R222, PT, PT, R222, -0x7f000001, RZ ;  /* 0x80ffffffdede4810 */ /* 0x000fe20007ffe0ff */
[----:B------:R-:W-:Y:S01]  /*3c8e0*/  ISETP.GE.U32.AND P0, PT, R230, 0x7f000001, PT ;  /* 0x7f000001e600780c */ /* 0x000fe20003f06070 */
[----:B------:R-:W-:Y:S01]  /*3c8f0*/  ISETP.GE.U32.AND P4, PT, R240, 0x7f000001, PT ;  /* 0x7f000001f000780c */ /* 0x000fe20003f86070 */
[----:B------:R-:W-:Y:S01]  /*3c900*/  @P3 IADD3 R220, PT, PT, R220, -0x7f000001, RZ ;  /* 0x80ffffffdcdc3810 */ /* 0x000fe20007ffe0ff */
[----:B------:R0:W-:Y:S04]  /*3c910*/  STL [R1+0x11c], R50 ;  /* 0x00011c3201007387 */ /* 0x0001e80000100800 */
[----:B------:R-:W-:Y:S02]  /*3c920*/  @P5 IADD3 R221, PT, PT, R221, -0x7f000001, RZ ;  /* 0x80ffffffdddd5810 */ /* 0x000fe40007ffe0ff */
[----:B------:R-:W-:Y:S01]  /*3c930*/  @P1 IADD3 R217, PT, PT, R217, -0x7f000001, RZ ;  /* 0x80ffffffd9d91810 */ /* 0x000fe20007ffe0ff */
[----:B------:R-:W-:-:S02]  /*3c940*/  ISETP.GE.U32.AND P6, PT, R219, 0x7f000001, PT ;  /* 0x7f000001db00780c */ /* 0x000fc40003fc6070 */
[----:B------:R-:W-:Y:S01]  /*3c950*/  ISETP.GE.U32.AND P3, PT, R221, 0x7f000001, PT ;  /* 0x7f000001dd00780c */ /* 0x000fe20003f66070 */
[----:B0-----:R-:W-:Y:S01]  /*3c960*/  @P2 IADD3 R50, PT, PT, R50, -0x7f000001, RZ ;  /* 0x80ffffff32322810 */ /* 0x001fe20007ffe0ff */
[----:B------:R-:W-:Y:S01]  /*3c970*/  ISETP.GE.U32.AND P2, PT, R97, 0x7f000001, PT ;  /* 0x7f0000016100780c */ /* 0x000fe20003f46070 */
[----:B------:R-:W-:Y:S02]  /*3c980*/  IADD3 R217, PT, PT, R217, R220, RZ ;  /* 0x000000dcd9d97210 */ /* 0x000fe40007ffe0ff */
[----:B------:R-:W-:Y:S02]  /*3c990*/  @P0 IADD3 R230, PT, PT, R230, -0x7f000001, RZ ;  /* 0x80ffffffe6e60810 */ /* 0x000fe40007ffe0ff */
[----:B------:R-:W-:Y:S01]  /*3c9a0*/  @P4 IADD3 R240, PT, PT, R240, -0x7f000001, RZ ;  /* 0x80fffffff0f04810 */ /* 0x000fe20007ffe0ff */
[----:B------:R-:W-:Y:S01]  /*3c9b0*/  ISETP.GE.U32.AND P4, PT, R218, 0x7f000001, PT ;  /* 0x7f000001da00780c */ /* 0x000fe20003f86070 */
[----:B------:R-:W-:Y:S01]  /*3c9c0*/  ISETP.GE.U32.AND P0, PT, R217, 0x7f000001, PT ;  /* 0x7f000001d900780c */ /* 0x000fe20003f06070 */
[----:B------:R-:W-:Y:S01]  /*3c9d0*/  ISETP.GE.U32.AND P1, PT, R234, 0x7f000001, PT ;  /* 0x7f000001ea00780c */ /* 0x000fe20003f26070 */
[----:B------:R-:W-:-:S02]  /*3c9e0*/  @P6 IADD3 R219, PT, PT, R219, -0x7f000001, RZ ;  /* 0x80ffffffdbdb6810 */ /* 0x000fc40007ffe0ff */
[----:B------:R-:W-:Y:S01]  /*3c9f0*/  @P3 IADD3 R221, PT, PT, R221, -0x7f000001, RZ ;  /* 0x80ffffffdddd3810 */ /* 0x000fe20007ffe0ff */
[----:B------:R-:W-:Y:S01]  /*3ca00*/  ISETP.GE.U32.AND P3, PT, R238, 0x7f000001, PT ;  /* 0x7f000001ee00780c */ /* 0x000fe20003f66070 */
[----:B------:R-:W-:Y:S01]  /*3ca10*/  @P2 IADD3 R97, PT, PT, R97, -0x7f000001, RZ ;  /* 0x80ffffff61612810 */ /* 0x000fe20007ffe0ff */
[----:B------:R0:W-:Y:S01]  /*3ca20*/  STL [R1+0x114], R48 ;  /* 0x0001143001007387 */ /* 0x0001e20000100800 */
[----:B------:R-:W-:-:S04]  /*3ca30*/  IMAD R229, R222, 0x6, RZ ;  /* 0x00000006dee57824 */ /* 0x000fc800078e02ff */
[----:B------:R-:W-:Y:S02]  /*3ca40*/  @P4 IADD3 R218, PT, PT, R218, -0x7f000001, RZ ;  /* 0x80ffffffdada4810 */ /* 0x000fe40007ffe0ff */
[----:B------:R-:W-:Y:S02]  /*3ca50*/  IADD3 R97, PT, PT, R97, R219, RZ ;  /* 0x000000db61617210 */ /* 0x000fe40007ffe0ff */
[----:B------:R-:W-:Y:S01]  /*3ca60*/  @P0 IADD3 R217, PT, PT, R217, -0x7f000001, RZ ;  /* 0x80ffffffd9d90810 */ /* 0x000fe20007ffe0ff */
[----:B------:R-:W-:Y:S01]  /*3ca70*/  STL [R1+0x118], R52 ;  /* 0x0001183401007387 */ /* 0x000fe20000100800 */
[----:B0-----:R-:W-:-:S03]  /*3ca80*/  IMAD.WIDE.U32 R48, R222, 0x5fffffa, RZ ;  /* 0x05fffffade307825 */ /* 0x001fc600078e00ff */
[----:B------:R0:W-:Y:S01]  /*3ca90*/  STL [R1+0x11c], R50 ;  /* 0x00011c3201007387 */ /* 0x0001e20000100800 */
[----:B------:R-:W-:Y:S01]  /*3caa0*/  IADD3 R221, PT, PT, R221, R240, RZ ;  /* 0x000000f0dddd7210 */ /* 0x000fe20007ffe0ff */
[----:B------:R-:W-:Y:S01]  /*3cab0*/  ISETP.GE.U32.AND P2, PT, R97, 0x7f000001, PT ;  /* 0x7f0000016100780c */ /* 0x000fe20003f46070 */
[----:B------:R-:W-:Y:S02]  /*3cac0*/  IADD3 R235, PT, PT, R217, R218, RZ ;  /* 0x000000dad9eb7210 */ /* 0x000fe40007ffe0ff */
[----:B------:R-:W-:Y:S01]  /*3cad0*/  @P1 IADD3 R234, PT, PT, R234, -0x7f000001, RZ ;  /* 0x80ffffffeaea1810 */ /* 0x000fe20007ffe0ff */
[----:B------:R-:W-:Y:S01]  /*3cae0*/  ISETP.GE.U32.AND P0, PT, R233, 0x7f000001, PT ;  /* 0x7f000001e900780c */ /* 0x000fe20003f06070 */
[----:B------:R-:W-:Y:S01]  /*3caf0*/  ISETP.GE.U32.AND P1, PT, R221, 0x7f000001, PT ;  /* 0x7f000001dd00780c */ /* 0x000fe20003f26070 */
[----:B------:R-:W-:Y:S01]  /*3cb00*/  @P3 IADD3 R238, PT, PT, R238, -0x7f000001, RZ ;  /* 0x80ffffffeeee3810 */ /* 0x000fe20007ffe0ff */
[----:B0-----:R-:W-:Y:S01]  /*3cb10*/  IMAD.HI.U32 R50, R229, 0x7f000001, R48 ;  /* 0x7f000001e5327827 */ /* 0x001fe200078e0030 */
[----:B------:R-:W-:Y:S01]  /*3cb20*/  ISETP.GE.U32.AND P5, PT, R235, 0x7f000001, PT ;  /* 0x7f000001eb00780c */ /* 0x000fe20003fa6070 */
[----:B--2---:R-:W2:Y:S03]  /*3cb30*/  LD.E R227, desc[UR12][R46.64+0x7e0] ;  /* 0x0007e00c2ee37980 */ /* 0x004ea6000c101900 */
[----:B------:R-:W-:Y:S01]  /*3cb40*/  ISETP.GE.U32.AND P3, PT, R50, 0x7f000001, PT ;  /* 0x7f0000013200780c */ /* 0x000fe20003f66070 */
[C---:B------:R-:W-:Y:S01]  /*3cb50*/  IMAD.WIDE.U32 R48, R230.reuse, 0x5fffffa, RZ ;  /* 0x05fffffae6307825 */ /* 0x040fe200078e00ff */
[----:B------:R-:W3:Y:S03]  /*3cb60*/  LD.E R229, desc[UR12][R46.64+0x7e4] ;  /* 0x0007e40c2ee57980 */ /* 0x000ee6000c101900 */
[----:B------:R-:W-:Y:S01]  /*3cb70*/  IMAD R219, R230, 0x6, RZ ;  /* 0x00000006e6db7824 */ /* 0x000fe200078e02ff */
[----:B------:R-:W4:Y:S01]  /*3cb80*/  LD.E R228, desc[UR12][R46.64+0x7ec] ;  /* 0x0007ec0c2ee47980 */ /* 0x000f22000c101900 */
[----:B------:R-:W-:-:S03]  /*3cb90*/  @P2 IADD3 R97, PT, PT, R97, -0x7f000001, RZ ;  /* 0x80ffffff61612810 */ /* 0x000fc60007ffe0ff */
[----:B------:R0:W2:Y:S01]  /*3cba0*/  LD.E R230, desc[UR12][R46.64+0x7e8] ;  /* 0x0007e80c2ee67980 */ /* 0x0000a2000c101900 */
[----:B------:R-:W-:Y:S01]  /*3cbb0*/  IMAD.HI.U32 R237, R219, 0x7f000001, R48 ;  /* 0x7f000001dbed7827 */ /* 0x000fe200078e0030 */
[----:B------:R-:W-:Y:S01]  /*3cbc0*/  ISETP.GE.U32.AND P2, PT, R223, 0x7f000001, PT ;  /* 0x7f000001df00780c */ /* 0x000fe20003f46070 */
[----:B------:R-:W-:Y:S02]  /*3cbd0*/  @P0 IADD3 R233, PT, PT, R233, -0x7f000001, RZ ;  /* 0x80ffffffe9e90810 */ /* 0x000fe40007ffe0ff */
[----:B------:R-:W-:Y:S01]  /*3cbe0*/  @P1 IADD3 R221, PT, PT, R221, -0x7f000001, RZ ;  /* 0x80ffffffdddd1810 */ /* 0x000fe20007ffe0ff */
[----:B------:R-:W2:Y:S01]  /*3cbf0*/  LDL R218, [R1+0x11c] ;  /* 0x00011c0001da7983 */ /* 0x000ea20000100800 */
[----:B0-----:R-:W-:Y:S01]  /*3cc00*/  IMAD.WIDE.U32 R46, R224, R98, RZ ;  /* 0x00000062e02e7225 */ /* 0x001fe200078e00ff */
[----:B------:R-:W-:Y:S01]  /*3cc10*/  ISETP.GE.U32.AND P1, PT, R232, 0x7f000001, PT ;  /* 0x7f000001e800780c */ /* 0x000fe20003f26070 */
[----:B------:R-:W-:Y:S02]  /*3cc20*/  ISETP.GE.U32.AND P0, PT, R236, 0x7f000001, PT ;  /* 0x7f000001ec00780c */ /* 0x000fe40003f06070 */
[----:B------:R-:W-:Y:S01]  /*3cc30*/  IMAD R217, R46, 0x7effffff, RZ ;  /* 0x7effffff2ed97824 */ /* 0x000fe200078e02ff */
[----:B------:R-:W-:-:S02]  /*3cc40*/  @P3 IADD3 R50, PT, PT, R50, -0x7f000001, RZ ;  /* 0x80ffffff32323810 */ /* 0x000fc40007ffe0ff */
[----:B------:R-:W-:Y:S01]  /*3cc50*/  @P5 IADD3 R235, PT, PT, R235, -0x7f000001, RZ ;  /* 0x80ffffffebeb5810 */ /* 0x000fe20007ffe0ff */
[----:B------:R-:W-:Y:S01]  /*3cc60*/  ISETP.GE.U32.AND P4, PT, R237, 0x7f000001, PT ;  /* 0x7f000001ed00780c */ /* 0x000fe20003f86070 */
[----:B------:R-:W-:-:S04]  /*3cc70*/  IMAD.HI.U32 R217, R217, 0x7f000001, R46 ;  /* 0x7f000001d9d97827 */ /* 0x000fc800078e002e */
[----:B------:R-:W-:-:S04]  /*3cc80*/  IMAD.WIDE.U32 R46, R233, 0x5fffffa, RZ ;  /* 0x05fffffae92e7825 */ /* 0x000fc800078e00ff */
[----:B------:R-:W-:Y:S01]  /*3cc90*/  IMAD.WIDE.U32 R48, R226, R98, RZ ;  /* 0x00000062e2307225 */ /* 0x000fe200078e00ff */
[----:B------:R-:W-:-:S03]  /*3cca0*/  IADD3 R226, PT, PT, R235, R50, RZ ;  /* 0x00000032ebe27210 */ /* 0x000fc60007ffe0ff */
[----:B------:R-:W-:Y:S01]  /*3ccb0*/  IMAD R219, R233, 0x6, RZ ;  /* 0x00000006e9db7824 */ /* 0x000fe200078e02ff */
[----:B------:R-:W-:Y:S02]  /*3ccc0*/  @P2 IADD3 R223, PT, PT, R223, -0x7f000001, RZ ;  /* 0x80ffffffdfdf2810 */ /* 0x000fe40007ffe0ff */
[----:B------:R-:W-:Y:S01]  /*3ccd0*/  IADD3 R221, PT, PT, R221, R238, RZ ;  /* 0x000000eedddd7210 */ /* 0x000fe20007ffe0ff */
[----:B------:R-:W-:Y:S01]  /*3cce0*/  ISETP.GE.U32.AND P2, PT, R226, 0x7f000001, PT ;  /* 0x7f000001e200780c */ /* 0x000fe20003f46070 */
[----:B------:R-:W-:Y:S01]  /*3ccf0*/  IMAD.HI.U32 R52, R219, 0x7f000001, R46 ;  /* 0x7f000001db347827 */ /* 0x000fe200078e002e */
[----:B------:R-:W-:Y:S02]  /*3cd00*/  IADD3 R224, PT, PT, R97, R234, RZ ;  /* 0x000000ea61e07210 */ /* 0x000fe40007ffe0ff */
[----:B------:R-:W-:Y:S02]  /*3cd10*/  @P1 IADD3 R232, PT, PT, R232, -0x7f000001, RZ ;  /* 0x80ffffffe8e81810 */ /* 0x000fe40007ffe0ff */
[----:B------:R-:W-:Y:S01]  /*3cd20*/  @P0 IADD3 R236, PT, PT, R236, -0x7f000001, RZ ;  /* 0x80ffffffecec0810 */ /* 0x000fe20007ffe0ff */
[----:B------:R-:W-:Y:S01]  /*3cd30*/  IMAD R97, R48, 0x7effffff, RZ ;  /* 0x7effffff30617824 */ /* 0x000fe200078e02ff */
[----:B------:R-:W-:Y:S01]  /*3cd40*/  @P4 IADD3 R237, PT, PT, R237, -0x7f000001, RZ ;  /* 0x80ffffffeded4810 */ /* 0x000fe20007ffe0ff */
[----:B------:R-:W-:Y:S01]  /*3cd50*/  ISETP.GE.U32.AND P0, PT, R223, 0x7f000001, PT ;  /* 0x7f000001df00780c */ /* 0x000fe20003f06070 */
[----:B------:R-:W-:Y:S01]  /*3cd60*/  ISETP.GE.U32.AND P1, PT, R52, 0x7f000001, PT ;  /* 0x7f0000013400780c */ /* 0x000fe20003f26070 */
[----:B------:R-:W-:Y:S01]  /*3cd70*/  ISETP.GE.U32.AND P4, PT, R221, 0x7f000001, PT ;  /* 0x7f000001dd00780c */ /* 0x000fe20003f86070 */
[----:B------:R-:W-:Y:S01]  /*3cd80*/  ISETP.GE.U32.AND P3, PT, R231, 0x7f000001, PT ;  /* 0x7f000001e700780c */ /* 0x000fe20003f66070 */
[----:B------:R-:W-:Y:S01]  /*3cd90*/  ISETP.GE.U32.AND P6, PT, R224, 0x7f000001, PT ;  /* 0x7f000001e000780c */ /* 0x000fe20003fc6070 */
[----:B------:R-:W-:-:S04]  /*3cda0*/  IMAD.HI.U32 R97, R97, 0x7f000001, R48 ;  /* 0x7f00000161617827 */ /* 0x000fc800078e0030 */
[----:B------:R-:W-:Y:S01]  /*3cdb0*/  IMAD.WIDE.U32 R48, R225, R98, RZ ;  /* 0x00000062e1307225 */ /* 0x000fe200078e00ff */
[----:B------:R-:W-:-:S03]  /*3cdc0*/  @P2 IADD3 R226, PT, PT, R226, -0x7f000001, RZ ;  /* 0x80ffffffe2e22810 */ /* 0x000fc60007ffe0ff */
[----:B------:R-:W-:Y:S01]  /*3cdd0*/  IMAD R225, R48, 0x7effffff, RZ ;  /* 0x7effffff30e17824 */ /* 0x000fe200078e02ff */
[----:B------:R-:W-:Y:S01]  /*3cde0*/  @P0 IADD3 R223, PT, PT, R223, -0x7f000001, RZ ;  /* 0x80ffffffdfdf0810 */ /* 0x000fe20007ffe0ff */
[----:B------:R-:W-:Y:S01]  /*3cdf0*/  IMAD.WIDE.U32 R46, R232, 0x5fffffa, RZ ;  /* 0x05fffffae82e7825 */ /* 0x000fe200078e00ff */
[----:B------:R-:W-:Y:S02]  /*3ce00*/  @P1 IADD3 R52, PT, PT, R52, -0x7f000001, RZ ;  /* 0x80ffffff34341810 */ /* 0x000fe40007ffe0ff */
[----:B------:R-:W-:Y:S01]  /*3ce10*/  @P4 IADD3 R221, PT, PT, R221, -0x7f000001, RZ ;  /* 0x80ffffffdddd4810 */ /* 0x000fe20007ffe0ff */
[----:B------:R-:W-:Y:S01]  /*3ce20*/  IMAD.HI.U32 R98, R225, 0x7f000001, R48 ;  /* 0x7f000001e1627827 */ /* 0x000fe200078e0030 */
[----:B------:R-:W-:-:S03]  /*3ce30*/  @P3 IADD3 R231, PT, PT, R231, -0x7f000001, RZ ;  /* 0x80ffffffe7e73810 */ /* 0x000fc60007ffe0ff */
[----:B------:R-:W-:Y:S02]  /*3ce40*/  IMAD R219, R232, 0x6, RZ ;  /* 0x00000006e8db7824 */ /* 0x000fe400078e02ff */
[----:B------:R-:W-:Y:S01]  /*3ce50*/  IMAD.WIDE.U32 R48, R226, R205, RZ ;  /* 0x000000cde2307225 */ /* 0x000fe200078e00ff */
[----:B------:R-:W-:Y:S02]  /*3ce60*/  @P6 IADD3 R224, PT, PT, R224, -0x7f000001, RZ ;  /* 0x80ffffffe0e06810 */ /* 0x000fe40007ffe0ff */
[----:B------:R-:W-:Y:S02]  /*3ce70*/  IADD3 R223, PT, PT, R223, R52, RZ ;  /* 0x00000034dfdf7210 */ /* 0x000fe40007ffe0ff */
[----:B------:R-:W-:Y:S01]  /*3ce80*/  IADD3 R225, PT, PT, R221, R236, RZ ;  /* 0x000000ecdde17210 */ /* 0x000fe20007ffe0ff */
[----:B------:R-:W-:Y:S01]  /*3ce90*/  IMAD.HI.U32 R50, R219, 0x7f000001, R46 ;  /* 0x7f000001db327827 */ /* 0x000fe200078e002e */
[----:B------:R-:W4:Y:S03]  /*3cea0*/  LDL R52, [R1+0x118] ;  /* 0x0001180001347983 */ /* 0x000f260000100800 */
[----:B------:R-:W-:-:S02]  /*3ceb0*/  IMAD R243, R48, 0x7effffff, RZ ;  /* 0x7effffff30f37824 */ /* 0x000fc400078e02ff */
[----:B------:R-:W-:Y:S01]  /*3cec0*/  IMAD.WIDE.U32 R232, R226, R202, RZ ;  /* 0x000000cae2e87225 */ /* 0x000fe200078e00ff */
[----:B------:R-:W-:-:S03]  /*3ced0*/  IADD3 R224, PT, PT, R224, R237, RZ ;  /* 0x000000ede0e07210 */ /* 0x000fc60007ffe0ff */
[C---:B------:R-:W-:Y:S02]  /*3cee0*/  IMAD R47, R231.reuse, 0x6, RZ ;  /* 0x00000006e72f7824 */ /* 0x040fe400078e02ff */
[----:B------:R-:W-:Y:S02]  /*3cef0*/  IMAD.WIDE.U32 R220, R231, 0x5fffffa, RZ ;  /* 0x05fffffae7dc7825 */ /* 0x000fe400078e00ff */
[----:B------:R-:W4:Y:S01]  /*3cf00*/  LDL R231, [R1+0x110] ;  /* 0x0001100001e77983 */ /* 0x000f220000100800 */
[----:B------:R-:W-:Y:S01]  /*3cf10*/  ISETP.GE.U32.AND P1, PT, R50, 0x7f000001, PT ;  /* 0x7f0000013200780c */ /* 0x000fe20003f26070 */
[----:B------:R-:W-:Y:S01]  /*3cf20*/  IMAD.HI.U32 R243, R243, 0x7f000001, R48 ;  /* 0x7f000001f3f37827 */ /* 0x000fe200078e0030 */
[----:B------:R-:W-:-:S03]  /*3cf30*/  ISETP.GE.U32.AND P0, PT, R223, 0x7f000001, PT ;  /* 0x7f000001df00780c */ /* 0x000fc60003f06070 */
[----:B------:R-:W-:Y:S01]  /*3cf40*/  IMAD R49, R232, 0x7effffff, RZ ;  /* 0x7effffffe8317824 */ /* 0x000fe200078e02ff */
[----:B------:R-:W-:-:S03]  /*3cf50*/  ISETP.GE.U32.AND P5, PT, R224, 0x7f000001, PT ;  /* 0x7f000001e000780c */ /* 0x000fc60003fa6070 */
[----:B------:R-:W-:Y:S02]  /*3cf60*/  IMAD.HI.U32 R232, R49, 0x7f000001, R232 ;  /* 0x7f00000131e87827 */ /* 0x000fe400078e00e8 */
[----:B------:R-:W4:Y:S01]  /*3cf70*/  LDL R233, [R1+0x114] ;  /* 0x0001140001e97983 */ /* 0x000f220000100800 */
[----:B------:R-:W-:Y:S01]  /*3cf80*/  ISETP.GE.U32.AND P2, PT, R225, 0x7f000001, PT ;  /* 0x7f000001e100780c */ /* 0x000fe20003f46070 */
[----:B------:R-:W-:Y:S02]  /*3cf90*/  @P1 IADD3 R50, PT, PT, R50, -0x7f000001, RZ ;  /* 0x80ffffff32321810 */ /* 0x000fe40007ffe0ff */
[----:B------:R-:W-:Y:S01]  /*3cfa0*/  @P0 IADD3 R223, PT, PT, R223, -0x7f000001, RZ ;  /* 0x80ffffffdfdf0810 */ /* 0x000fe20007ffe0ff */
[----:B------:R-:W-:-:S03]  /*3cfb0*/  IMAD.HI.U32 R220, R47, 0x7f000001, R220 ;  /* 0x7f0000012fdc7827 */ /* 0x000fc600078e00dc */
[----:B------:R-:W-:Y:S02]  /*3cfc0*/  @P5 IADD3 R224, PT, PT, R224, -0x7f000001, RZ ;  /* 0x80ffffffe0e05810 */ /* 0x000fe40007ffe0ff */
[----:B------:R-:W-:Y:S01]  /*3cfd0*/  IADD3 R221, PT, PT, R223, R50, RZ ;  /* 0x00000032dfdd7210 */ /* 0x000fe20007ffe0ff */
[----:B------:R-:W-:Y:S02]  /*3cfe0*/  ISETP.GE.U32.AND P1, PT, R220, 0x7f000001, PT ;  /* 0x7f000001dc00780c */ /* 0x000fe40003f26070 */
[----:B------:R-:W-:Y:S01]  /*3cff0*/  IMAD.WIDE.U32 R46, R224, R204, RZ ;  /* 0x000000cce02e7225 */ /* 0x000fe200078e00ff */
[----:B------:R-:W-:Y:S01]  /*3d000*/  @P2 IADD3 R225, PT, PT, R225, -0x7f000001, RZ ;  /* 0x80ffffffe1e12810 */ /* 0x000fe20007ffe0ff */
[----:B------:R-:W-:Y:S02]  /*3d010*/  ISETP.GE.U32.AND P0, PT, R221, 0x7f000001, PT ;  /* 0x7f000001dd00780c */ /* 0x000fe40003f06070 */
[----:B------:R-:W-:Y:S02]  /*3d020*/  IMAD R219, R46, 0x7effffff, RZ ;  /* 0x7effffff2edb7824 */ /* 0x000fe400078e02ff */
[----:B------:R-:W-:-:S04]  /*3d030*/  IMAD.WIDE.U32 R236, R225, R203, RZ ;  /* 0x000000cbe1ec7225 */ /* 0x000fc800078e00ff */
[----:B------:R-:W-:-:S04]  /*3d040*/  IMAD.HI.U32 R242, R219, 0x7f000001, R46 ;  /* 0x7f000001dbf27827 */ /* 0x000fc800078e002e */
[----:B------:R-:W-:Y:S02]  /*3d050*/  IMAD R219, R236, 0x7effffff, RZ ;  /* 0x7effffffecdb7824 */ /* 0x000fe400078e02ff */
[----:B------:R-:W-:Y:S01]  /*3d060*/  IMAD.WIDE.U32 R48, R226, R203, RZ ;  /* 0x000000cbe2307225 */ /* 0x000fe200078e00ff */
[----:B------:R-:W-:Y:S02]  /*3d070*/  @P1 IADD3 R220, PT, PT, R220, -0x7f000001, RZ ;  /* 0x80ffffffdcdc1810 */ /* 0x000fe40007ffe0ff */
[----:B------:R-:W-:Y:S01]  /*3d080*/  @P0 IADD3 R221, PT, PT, R221, -0x7f000001, RZ ;  /* 0x80ffffffdddd0810 */ /* 0x000fe20007ffe0ff */
[----:B------:R-:W-:-:S04]  /*3d090*/  IMAD.HI.U32 R236, R219, 0x7f000001, R236 ;  /* 0x7f000001dbec7827 */ /* 0x000fc800078e00ec */
[----:B------:R-:W-:-:S04]  /*3d0a0*/  IMAD R219, R48, 0x7effffff, RZ ;  /* 0x7effffff30db7824 */ /* 0x000fc800078e02ff */
[----:B------:R-:W-:Y:S01]  /*3d0b0*/  IMAD.HI.U32 R49, R219, 0x7f000001, R48 ;  /* 0x7f000001db317827 */ /* 0x000fe200078e0030 */
[----:B------:R-:W-:Y:S02]  /*3d0c0*/  IADD3 R48, PT, PT, R221, R220, RZ ;  /* 0x000000dcdd307210 */ /* 0x000fe40007ffe0ff */
[----:B------:R-:W4:Y:S01]  /*3d0d0*/  LDL.64 R220, [R1+0x100] ;  /* 0x0001000001dc7983 */ /* 0x000f220000100a00 */
[----:B------:R-:W-:-:S04]  /*3d0e0*/  IMAD.WIDE.U32 R240, R224, R205, RZ ;  /* 0x000000cde0f07225 */ /* 0x000fc800078e00ff */
        /* <DEDUP_REMOVED lines=9> */
[----:B------:R-:W-:Y:S02]  /*3d180*/  IMAD R219, R46, 0x7effffff, RZ ;  /* 0x7effffff2edb7824 */ /* 0x000fe400078e02ff */
[----:B------:R-:W-:Y:S01]  /*3d190*/  IMAD.WIDE.U32 R222, R226, R204, RZ ;  /* 0x000000cce2de7225 */ /* 0x000fe200078e00ff */
[----:B------:R-:W-:-:S03]  /*3d1a0*/  ISETP.GE.U32.AND P0, PT, R48, 0x7f000001, PT ;  /* 0x7f0000013000780c */ /* 0x000fc60003f06070 */
[----:B------:R-:W-:-:S04]  /*3d1b0*/  IMAD.HI.U32 R219, R219, 0x7f000001, R46 ;  /* 0x7f000001dbdb7827 */ /* 0x000fc800078e002e */
[----:B------:R-:W-:-:S04]  /*3d1c0*/  IMAD R47, R222, 0x7effffff, RZ ;  /* 0x7effffffde2f7824 */ /* 0x000fc800078e02ff */
[----:B------:R-:W-:-:S04]  /*3d1d0*/  IMAD.HI.U32 R222, R47, 0x7f000001, R222 ;  /* 0x7f0000012fde7827 */ /* 0x000fc800078e00de */
[----:B------:R-:W-:-:S04]  /*3d1e0*/  IMAD.WIDE.U32 R46, R224, R203, RZ ;  /* 0x000000cbe02e7225 */ /* 0x000fc800078e00ff */
[----:B------:R-:W-:Y:S02]  /*3d1f0*/  IMAD R223, R46, 0x7effffff, RZ ;  /* 0x7effffff2edf7824 */ /* 0x000fe400078e02ff */
[----:B------:R-:W-:Y:S01]  /*3d200*/  IMAD.WIDE.U32 R238, R225, R202, RZ ;  /* 0x000000cae1ee7225 */ /* 0x000fe200078e00ff */
[----:B------:R-:W-:-:S03]  /*3d210*/  @P0 IADD3 R48, PT, PT, R48, -0x7f000001, RZ ;  /* 0x80ffffff30300810 */ /* 0x000fc60007ffe0ff */
[----:B------:R-:W-:Y:S01]  /*3d220*/  IMAD.HI.U32 R223, R223, 0x7f000001, R46 ;  /* 0x7f000001dfdf7827 */ /* 0x000fe200078e002e */
[----:B------:R-:W-:-:S03]  /*3d230*/  ISETP.GE.U32.AND P0, PT, R243, 0x7f000001, PT ;  /* 0x7f000001f300780c */ /* 0x000fc60003f06070 */
[----:B------:R-:W-:-:S04]  /*3d240*/  IMAD R47, R238, 0x7effffff, RZ ;  /* 0x7effffffee2f7824 */ /* 0x000fc800078e02ff */
[----:B------:R-:W-:-:S04]  /*3d250*/  IMAD.HI.U32 R238, R47, 0x7f000001, R238 ;  /* 0x7f0000012fee7827 */ /* 0x000fc800078e00ee */
[----:B------:R-:W-:Y:S01]  /*3d260*/  IMAD.WIDE.U32 R46, R48, R202, RZ ;  /* 0x000000ca302e7225 */ /* 0x000fe200078e00ff */
[----:B------:R-:W-:-:S03]  /*3d270*/  ISETP.GE.U32.AND P1, PT, R242, 0x7f000001, PT ;  /* 0x7f000001f200780c */ /* 0x000fc60003f26070 */
[----:B------:R-:W-:Y:S01]  /*3d280*/  IMAD R235, R46, 0x7effffff, RZ ;  /* 0x7effffff2eeb7824 */ /* 0x000fe200078e02ff */
[----:B------:R-:W-:-:S03]  /*3d290*/  @P0 IADD3 R243, PT, PT, R243, -0x7f000001, RZ ;  /* 0x80fffffff3f30810 */ /* 0x000fc60007ffe0ff */
[----:B------:R-:W-:Y:S01]  /*3d2a0*/  IMAD.HI.U32 R235, R235, 0x7f000001, R46 ;  /* 0x7f000001ebeb7827 */ /* 0x000fe200078e002e */
[----:B------:R-:W-:-:S03]  /*3d2b0*/  ISETP.GE.U32.AND P0, PT, R240, 0x7f000001, PT ;  /* 0x7f000001f000780c */ /* 0x000fc60003f06070 */
[----:B------:R-:W-:-:S04]  /*3d2c0*/  IMAD.WIDE.U32 R46, R48, R203, RZ ;  /* 0x000000cb302e7225 */ /* 0x000fc800078e00ff */
[----:B------:R-:W-:Y:S01]  /*3d2d0*/  IMAD R237, R46, 0x7effffff, RZ ;  /* 0x7effffff2eed7824 */ /* 0x000fe200078e02ff */
[----:B------:R-:W-:-:S03]  /*3d2e0*/  @P1 IADD3 R242, PT, PT, R242, -0x7f000001, RZ ;  /* 0x80fffffff2f21810 */ /* 0x000fc60007ffe0ff */
[----:B------:R-:W-:Y:S01]  /*3d2f0*/  IMAD.HI.U32 R237, R237, 0x7f000001, R46 ;  /* 0x7f000001eded7827 */ /* 0x000fe200078e002e */
[----:B------:R-:W-:-:S03]  /*3d300*/  ISETP.GE.U32.AND P1, PT, R236, 0x7f000001, PT ;  /* 0x7f000001ec00780c */ /* 0x000fc60003f26070 */
[----:B------:R-:W-:Y:S01]  /*3d310*/  IMAD.WIDE.U32 R46, R48, R204, RZ ;  /* 0x000000cc302e7225 */ /* 0x000fe200078e00ff */
[----:B------:R-:W-:-:S03]  /*3d320*/  @P0 IADD3 R240, PT, PT, R240, -0x7f000001, RZ ;  /* 0x80fffffff0f00810 */ /* 0x000fc60007ffe0ff */
[----:B------:R-:W-:Y:S01]  /*3d330*/  IMAD R239, R46, 0x7effffff, RZ ;  /* 0x7effffff2eef7824 */ /* 0x000fe200078e02ff */
[----:B------:R-:W-:-:S03]  /*3d340*/  ISETP.GE.U32.AND P0, PT, R234, 0x7f000001, PT ;  /* 0x7f000001ea00780c */ /* 0x000fc60003f06070 */
[----:B------:R-:W-:-:S04]  /*3d350*/  IMAD.HI.U32 R239, R239, 0x7f000001, R46 ;  /* 0x7f000001efef7827 */ /* 0x000fc800078e002e */
[----:B------:R-:W-:Y:S01]  /*3d360*/  IMAD.WIDE.U32 R46, R48, R205, RZ ;  /* 0x000000cd302e7225 */ /* 0x000fe200078e00ff */
[----:B------:R-:W-:-:S03]  /*3d370*/  @P1 IADD3 R236, PT, PT, R236, -0x7f000001, RZ ;  /* 0x80ffffffecec1810 */ /* 0x000fc60007ffe0ff */
[----:B------:R-:W-:Y:S01]  /*3d380*/  IMAD R241, R46, 0x7effffff, RZ ;  /* 0x7effffff2ef17824 */ /* 0x000fe200078e02ff */
[----:B------:R-:W-:-:S03]  /*3d390*/  ISETP.GE.U32.AND P1, PT, R219, 0x7f000001, PT ;  /* 0x7f000001db00780c */ /* 0x000fc60003f26070 */
[----:B------:R-:W-:Y:S01]  /*3d3a0*/  IMAD.HI.U32 R241, R241, 0x7f000001, R46 ;  /* 0x7f000001f1f17827 */ /* 0x000fe200078e002e */
[----:B------:R-:W-:-:S03]  /*3d3b0*/  @P0 IADD3 R234, PT, PT, R234, -0x7f000001, RZ ;  /* 0x80ffffffeaea0810 */ /* 0x000fc60007ffe0ff */
[----:B------:R-:W-:Y:S01]  /*3d3c0*/  IMAD.WIDE.U32 R46, R243, 0x5fffffa, RZ ;  /* 0x05fffffaf32e7825 */ /* 0x000fe200078e00ff */
[----:B------:R-:W-:-:S03]  /*3d3d0*/  ISETP.GE.U32.AND P0, PT, R45, 0x7f000001, PT ;  /* 0x7f0000012d00780c */ /* 0x000fc60003f06070 */
[----:B------:R-:W-:-:S04]  /*3d3e0*/  IMAD R243, R243, 0x6, RZ ;  /* 0x00000006f3f37824 */ /* 0x000fc800078e02ff */
[----:B------:R-:W-:-:S04]  /*3d3f0*/  IMAD.HI.U32 R243, R243, 0x7f000001, R46 ;  /* 0x7f000001f3f37827 */ /* 0x000fc800078e002e */
[----:B------:R-:W-:Y:S01]  /*3d400*/  IMAD.WIDE.U32 R46, R242, 0x5fffffa, RZ ;  /* 0x05fffffaf22e7825 */ /* 0x000fe200078e00ff */
[----:B------:R-:W-:-:S03]  /*3d410*/  @P1 IADD3 R219, PT, PT, R219, -0x7f000001, RZ ;  /* 0x80ffffffdbdb1810 */ /* 0x000fc60007ffe0ff */
[----:B------:R-:W-:Y:S01]  /*3d420*/  IMAD R245, R242, 0x6, RZ ;  /* 0x00000006f2f57824 */ /* 0x000fe200078e02ff */
[----:B------:R-:W-:Y:S01]  /*3d430*/  ISETP.GE.U32.AND P1, PT, R237, 0x7f000001, PT ;  /* 0x7f000001ed00780c */ /* 0x000fe20003f26070 */
[----:B------:R-:W-:Y:S02]  /*3d440*/  ISETP.GE.U32.AND P2, PT, R239, 0x7f000001, PT ;  /* 0x7f000001ef00780c */ /* 0x000fe40003f46070 */
        /* <DEDUP_REMOVED lines=10> */
[----:B------:R-:W-:Y:S02]  /*3d4f0*/  @P2 IADD3 R239, PT, PT, R239, -0x7f000001, RZ ;  /* 0x80ffffffefef2810 */ /* 0x000fe40007ffe0ff */
[----:B------:R-:W-:Y:S01]  /*3d500*/  IMAD.HI.U32 R236, R245, 0x7f000001, R46 ;  /* 0x7f000001f5ec7827 */ /* 0x000fe200078e002e */
[----:B------:R-:W-:-:S03]  /*3d510*/  @P0 IADD3 R235, PT, PT, R235, -0x7f000001, RZ ;  /* 0x80ffffffebeb0810 */ /* 0x000fc60007ffe0ff */
[C---:B------:R-:W-:Y:S01]  /*3d520*/  IMAD.WIDE.U32 R46, R234.reuse, 0x5fffffa, RZ ;  /* 0x05fffffaea2e7825 */ /* 0x040fe200078e00ff */
[----:B------:R-:W-:Y:S01]  /*3d530*/  ISETP.GE.U32.AND P0, PT, R49, 0x7f000001, PT ;  /* 0x7f0000013100780c */ /* 0x000fe20003f06070 */
[----:B------:R-:W-:Y:S02]  /*3d540*/  ISETP.GE.U32.AND P2, PT, R239, 0x7f000001, PT ;  /* 0x7f000001ef00780c */ /* 0x000fe40003f46070 */
[----:B------:R-:W-:Y:S01]  /*3d550*/  IMAD R245, R234, 0x6, RZ ;  /* 0x00000006eaf57824 */ /* 0x000fe200078e02ff */
[----:B------:R-:W-:Y:S01]  /*3d560*/  ISETP.GE.U32.AND P6, PT, R232, 0x7f000001, PT ;  /* 0x7f000001e800780c */ /* 0x000fe20003fc6070 */
[----:B------:R-:W-:Y:S02]  /*3d570*/  ISETP.GE.U32.AND P4, PT, R237, 0x7f000001, PT ;  /* 0x7f000001ed00780c */ /* 0x000fe40003f86070 */
[----:B------:R-:W-:Y:S01]  /*3d580*/  IMAD.HI.U32 R234, R245, 0x7f000001, R46 ;  /* 0x7f000001f5ea7827 */ /* 0x000fe200078e002e */
[----:B------:R-:W-:-:S03]  /*3d590*/  ISETP.GE.U32.AND P3, PT, R235, 0x7f000001, PT ;  /* 0x7f000001eb00780c */ /* 0x000fc60003f66070 */
[----:B------:R-:W-:Y:S01]  /*3d5a0*/  IMAD.WIDE.U32 R46, R219, 0x5fffffa, RZ ;  /* 0x05fffffadb2e7825 */ /* 0x000fe200078e00ff */
[----:B------:R-:W-:Y:S01]  /*3d5b0*/  ISETP.GE.U32.AND P5, PT, R241, 0x7f000001, PT ;  /* 0x7f000001f100780c */ /* 0x000fe20003fa6070 */
[----:B------:R-:W-:Y:S02]  /*3d5c0*/  @P1 IADD3 R243, PT, PT, R243, -0x7f000001, RZ ;  /* 0x80fffffff3f31810 */ /* 0x000fe40007ffe0ff */
[----:B------:R-:W-:Y:S01]  /*3d5d0*/  IMAD R219, R219, 0x6, RZ ;  /* 0x00000006dbdb7824 */ /* 0x000fe200078e02ff */
[----:B------:R-:W-:-:S03]  /*3d5e0*/  ISETP.GE.U32.AND P1, PT, R222, 0x7f000001, PT ;  /* 0x7f000001de00780c */ /* 0x000fc60003f26070 */
[----:B------:R-:W-:Y:S01]  /*3d5f0*/  IMAD.HI.U32 R219, R219, 0x7f000001, R46 ;  /* 0x7f000001dbdb7827 */ /* 0x000fe200078e002e */
[----:B------:R-:W-:Y:S02]  /*3d600*/  @P0 IADD3 R49, PT, PT, R49, -0x7f000001, RZ ;  /* 0x80ffffff31310810 */ /* 0x000fe40007ffe0ff */
[----:B------:R-:W-:Y:S01]  /*3d610*/  @P2 IADD3 R239, PT, PT, R239, -0x7f000001, RZ ;  /* 0x80ffffffefef2810 */ /* 0x000fe20007ffe0ff */
[----:B--2---:R-:W-:Y:S01]  /*3d620*/  IMAD.WIDE.U32 R46, R227, R45, RZ ;  /* 0x0000002de32e7225 */ /* 0x004fe200078e00ff */
[----:B------:R-:W-:Y:S01]  /*3d630*/  ISETP.GE.U32.AND P0, PT, R240, 0x7f000001, PT ;  /* 0x7f000001f000780c */ /* 0x000fe20003f06070 */
[----:B------:R-:W-:Y:S02]  /*3d640*/  @P6 IADD3 R232, PT, PT, R232, -0x7f000001, RZ ;  /* 0x80ffffffe8e86810 */ /* 0x000fe40007ffe0ff */
[----:B------:R-:W-:Y:S01]  /*3d650*/  @P4 IADD3 R237, PT, PT, R237, -0x7f000001, RZ ;  /* 0x80ffffffeded4810 */ /* 0x000fe20007ffe0ff */
[----:B------:R-:W-:Y:S01]  /*3d660*/  IMAD R227, R46, 0x7effffff, RZ ;  /* 0x7effffff2ee37824 */ /* 0x000fe200078e02ff */
[----:B------:R-:W-:-:S02]  /*3d670*/  @P3 IADD3 R235, PT, PT, R235, -0x7f000001, RZ ;  /* 0x80ffffffebeb3810 */ /* 0x000fc40007ffe0ff */
[----:B------:R-:W-:Y:S01]  /*3d680*/  IADD3 R49, PT, PT, R239, R49, RZ ;  /* 0x00000031ef317210 */ /* 0x000fe20007ffe0ff */
[----:B------:R-:W-:Y:S01]  /*3d690*/  IMAD.HI.U32 R244, R227, 0x7f000001, R46 ;  /* 0x7f000001e3f47827 */ /* 0x000fe200078e002e */
[----:B------:R-:W-:Y:S02]  /*3d6a0*/  IADD3 R237, PT, PT, R237, R232, RZ ;  /* 0x000000e8eded7210 */ /* 0x000fe40007ffe0ff */
[----:B------:R-:W-:Y:S01]  /*3d6b0*/  @P5 IADD3 R241, PT, PT, R241, -0x7f000001, RZ ;  /* 0x80fffffff1f15810 */ /* 0x000fe20007ffe0ff */
[----:B------:R-:W-:Y:S01]  /*3d6c0*/  ISETP.GE.U32.AND P6, PT, R242, 0x7f000001, PT ;  /* 0x7f000001f200780c */ /* 0x000fe20003fc6070 */
[----:B---3--:R-:W-:Y:S01]  /*3d6d0*/  IMAD.WIDE.U32 R46, R229, R45, RZ ;  /* 0x0000002de52e7225 */ /* 0x008fe200078e00ff */
[----:B------:R-:W-:Y:S02]  /*3d6e0*/  @P1 IADD3 R222, PT, PT, R222, -0x7f000001, RZ ;  /* 0x80ffffffdede1810 */ /* 0x000fe40007ffe0ff */
[----:B------:R-:W-:Y:S01]  /*3d6f0*/  IADD3 R235, PT, PT, R235, R243, RZ ;  /* 0x000000f3ebeb7210 */ /* 0x000fe20007ffe0ff */
[----:B------:R-:W-:Y:S01]  /*3d700*/  ISETP.GE.U32.AND P1, PT, R49, 0x7f000001, PT ;  /* 0x7f0000013100780c */ /* 0x000fe20003f26070 */
[----:B------:R-:W-:Y:S01]  /*3d710*/  IMAD R227, R46, 0x7effffff, RZ ;  /* 0x7effffff2ee37824 */ /* 0x000fe200078e02ff */
[----:B------:R-:W-:Y:S01]  /*3d720*/  ISETP.GE.U32.AND P3, PT, R237, 0x7f000001, PT ;  /* 0x7f000001ed00780c */ /* 0x000fe20003f66070 */
[----:B----4-:R-:W-:Y:S01]  /*3d730*/  IMAD.WIDE.U32 R228, R228, R45, RZ ;  /* 0x0000002de4e47225 */ /* 0x010fe200078e00ff */
[----:B------:R-:W-:Y:S01]  /*3d740*/  ISETP.GE.U32.AND P5, PT, R241, 0x7f000001, PT ;  /* 0x7f000001f100780c */ /* 0x000fe20003fa6070 */
[----:B------:R-:W-:Y:S01]  /*3d750*/  @P0 IADD3 R240, PT, PT, R240, -0x7f000001, RZ ;  /* 0x80fffffff0f00810 */ /* 0x000fe20007ffe0ff */
[----:B------:R-:W-:Y:S01]  /*3d760*/  ISETP.GE.U32.AND P2, PT, R235, 0x7f000001, PT ;  /* 0x7f000001eb00780c */ /* 0x000fe20003f46070 */
[----:B------:R-:W-:Y:S01]  /*3d770*/  IMAD.HI.U32 R246, R227, 0x7f000001, R46 ;  /* 0x7f000001e3f67827 */ /* 0x000fe200078e002e */
[----:B------:R-:W-:-:S03]  /*3d780*/  ISETP.GE.U32.AND P0, PT, R244, 0x7f000001, PT ;  /* 0x7f000001f400780c */ /* 0x000fc60003f06070 */
[----:B------:R-:W-:Y:S01]  /*3d790*/  IMAD.WIDE.U32 R46, R230, R45, RZ ;  /* 0x0000002de62e7225 */ /* 0x000fe200078e00ff */
[----:B------:R-:W-:-:S03]  /*3d7a0*/  ISETP.GE.U32.AND P4, PT, R50, 0x7f000001, PT ;  /* 0x7f0000013200780c */ /* 0x000fc60003f86070 */
[----:B------:R-:W-:Y:S01]  /*3d7b0*/  IMAD R45, R228, 0x7effffff, RZ ;  /* 0x7effffffe42d7824 */ /* 0x000fe200078e02ff */
[----:B------:R-:W-:Y:S01]  /*3d7c0*/  @P6 IADD3 R242, PT, PT, R242, -0x7f000001, RZ ;  /* 0x80fffffff2f26810 */ /* 0x000fe20007ffe0ff */
[----:B------:R-:W-:Y:S02]  /*3d7d0*/  ISETP.GE.U32.AND P6, PT, R246, 0x7f000001, PT ;  /* 0x7f000001f600780c */ /* 0x000fe40003fc6070 */
[----:B------:R-:W-:Y:S01]  /*3d7e0*/  IMAD.HI.U32 R45, R45, 0x7f000001, R228 ;  /* 0x7f0000012d2d7827 */ /* 0x000fe200078e00e4 */
[----:B------:R-:W-:Y:S01]  /*3d7f0*/  @P1 IADD3 R49, PT, PT, R49, -0x7f000001, RZ ;  /* 0x80ffffff31311810 */ /* 0x000fe20007ffe0ff */
[----:B------:R-:W-:Y:S01]  /*3d800*/  ISETP.GE.U32.AND P1, PT, R234, 0x7f000001, PT ;  /* 0x7f000001ea00780c */ /* 0x000fe20003f26070 */
[----:B------:R-:W-:Y:S01]  /*3d810*/  @P3 IADD3 R237, PT, PT, R237, -0x7f000001, RZ ;  /* 0x80ffffffeded3810 */ /* 0x000fe20007ffe0ff */
[----:B------:R-:W-:Y:S01]  /*3d820*/  IMAD R227, R46, 0x7effffff, RZ ;  /* 0x7effffff2ee37824 */ /* 0x000fe200078e02ff */
[----:B------:R-:W-:Y:S01]  /*3d830*/  @P5 IADD3 R241, PT, PT, R241, -0x7f000001, RZ ;  /* 0x80fffffff1f15810 */ /* 0x000fe20007ffe0ff */
[----:B------:R-:W-:Y:S01]  /*3d840*/  ISETP.GE.U32.AND P3, PT, R45, 0x7f000001, PT ;  /* 0x7f0000012d00780c */ /* 0x000fe20003f66070 */
[----:B------:R-:W-:-:S02]  /*3d850*/  @P2 IADD3 R235, PT, PT, R235, -0x7f000001, RZ ;  /* 0x80ffffffebeb2810 */ /* 0x000fc40007ffe0ff */
[----:B------:R-:W-:Y:S01]  /*3d860*/  @P0 IADD3 R244, PT, PT, R244, -0x7f000001, RZ ;  /* 0x80fffffff4f40810 */ /* 0x000fe20007ffe0ff */
[----:B------:R-:W-:Y:S01]  /*3d870*/  IMAD.HI.U32 R47, R227, 0x7f000001, R46 ;  /* 0x7f000001e32f7827 */ /* 0x000fe200078e002e */
[----:B------:R-:W-:Y:S01]  /*3d880*/  ISETP.GE.U32.AND P2, PT, R236, 0x7f000001, PT ;  /* 0x7f000001ec00780c */ /* 0x000fe20003f46070 */
[----:B------:R-:W-:Y:S01]  /*3d890*/  IADD3 R46, PT, PT, R241, R222, RZ ;  /* 0x000000def12e7210 */ /* 0x000fe20007ffe0ff */
[----:B------:R-:W-:Y:S01]  /*3d8a0*/  ISETP.GE.U32.AND P0, PT, R223, 0x7f000001, PT ;  /* 0x7f000001df00780c */ /* 0x000fe20003f06070 */
[----:B------:R-:W-:Y:S02]  /*3d8b0*/  @P4 IADD3 R50, PT, PT, R50, -0x7f000001, RZ ;  /* 0x80ffffff32324810 */ /* 0x000fe40007ffe0ff */
[----:B------:R-:W-:Y:S01]  /*3d8c0*/  IADD3 R222, PT, PT, R244, R231, RZ ;  /* 0x000000e7f4de7210 */ /* 0x000fe20007ffe0ff */
[----:B------:R-:W-:Y:S01]  /*3d8d0*/  ISETP.GE.U32.AND P5, PT, R47, 0x7f000001, PT ;  /* 0x7f0000012f00780c */ /* 0x000fe20003fa6070 */
[----:B------:R-:W-:Y:S02]  /*3d8e0*/  IADD3 R237, PT, PT, R237, R240, RZ ;  /* 0x000000f0eded7210 */ /* 0x000fe40007ffe0ff */
[----:B------:R-:W-:Y:S01]  /*3d8f0*/  @P6 IADD3 R246, PT, PT, R246, -0x7f000001, RZ ;  /* 0x80fffffff6f66810 */ /* 0x000fe20007ffe0ff */
[----:B------:R-:W-:Y:S01]  /*3d900*/  ISETP.GE.U32.AND P6, PT, R46, 0x7f000001, PT ;  /* 0x7f0000012e00780c */ /* 0x000fe20003fc6070 */
[----:B------:R-:W-:-:S02]  /*3d910*/  @P1 IADD3 R234, PT, PT, R234, -0x7f000001, RZ ;  /* 0x80ffffffeaea1810 */ /* 0x000fc40007ffe0ff */
[----:B------:R-:W-:Y:S01]  /*3d920*/  IADD3 R232, PT, PT, R49, R50, RZ ;  /* 0x0000003231e87210 */ /* 0x000fe20007ffe0ff */
[----:B------:R-:W-:Y:S01]  /*3d930*/  ISETP.GE.U32.AND P1, PT, R222, 0x7f000001, PT ;  /* 0x7f000001de00780c */ /* 0x000fe20003f26070 */
[----:B------:R-:W-:Y:S01]  /*3d940*/  @P3 IADD3 R45, PT, PT, R45, -0x7f000001, RZ ;  /* 0x80ffffff2d2d3810 */ /* 0x000fe20007ffe0ff */
[----:B------:R-:W-:Y:S01]  /*3d950*/  ISETP.GE.U32.AND P3, PT, R237, 0x7f000001, PT ;  /* 0x7f000001ed00780c */ /* 0x000fe20003f66070 */
[----:B------:R-:W-:Y:S02]  /*3d960*/  IADD3 R228, PT, PT, R246, R233, RZ ;  /* 0x000000e9f6e47210 */ /* 0x000fe40007ffe0ff */
[----:B------:R-:W-:Y:S01]  /*3d970*/  @P2 IADD3 R236, PT, PT, R236, -0x7f000001, RZ ;  /* 0x80ffffffecec2810 */ /* 0x000fe20007ffe0ff */
        /* <DEDUP_REMOVED lines=8> */
[----:B------:R-:W-:Y:S01]  /*3da00*/  @P6 IADD3 R46, PT, PT, R46, -0x7f000001, RZ ;  /* 0x80ffffff2e2e6810 */ /* 0x000fe20007ffe0ff */
[----:B------:R0:W-:Y:S01]  /*3da10*/  STL [R1+0x110], R222 ;  /* 0x000110de01007387 */ /* 0x0001e20000100800 */
[----:B------:R-:W-:Y:S02]  /*3da20*/  IADD3 R52, PT, PT, R47, R52, RZ ;  /* 0x000000342f347210 */ /* 0x000fe40007ffe0ff */
[----:B------:R-:W-:Y:S01]  /*3da30*/  @P3 IADD3 R237, PT, PT, R237, -0x7f000001, RZ ;  /* 0x80ffffffeded3810 */ /* 0x000fe20007ffe0ff */
[----:B------:R-:W-:Y:S01]  /*3da40*/  ISETP.GE.U32.AND P3, PT, R230, 0x7f000001, PT ;  /* 0x7f000001e600780c */ /* 0x000fe20003f66070 */
[----:B------:R-:W-:Y:S02]  /*3da50*/  IADD3 R47, PT, PT, R46, R223, RZ ;  /* 0x000000df2e2f7210 */ /* 0x000fe40007ffe0ff */
[----:B------:R-:W-:Y:S02]  /*3da60*/  @P2 IADD3 R232, PT, PT, R232, -0x7f000001, RZ ;  /* 0x80ffffffe8e82810 */ /* 0x000fe40007ffe0ff */
[----:B0-----:R-:W-:Y:S01]  /*3da70*/  @P1 IADD3 R222, PT, PT, R222, -0x7f000001, RZ ;  /* 0x80ffffffdede1810 */ /* 0x001fe20007ffe0ff */
[----:B------:R-:W-:Y:S01]  /*3da80*/  ISETP.GE.U32.AND P2, PT, R52, 0x7f000001, PT ;  /* 0x7f0000013400780c */ /* 0x000fe20003f46070 */
[----:B------:R-:W-:-:S03]  /*3da90*/  ISETP.GE.U32.AND P1, PT, R238, 0x7f000001, PT ;  /* 0x7f000001ee00780c */ /* 0x000fc60003f26070 */
[----:B------:R-:W-:Y:S04]  /*3daa0*/  STL [R1+0x110], R222 ;  /* 0x000110de01007387 */ /* 0x000fe80000100800 */
[----:B------:R0:W-:Y:S01]  /*3dab0*/  STL [R1+0x114], R228 ;  /* 0x000114e401007387 */ /* 0x0001e20000100800 */
[----:B------:R-:W-:Y:S02]  /*3dac0*/  @P4 IADD3 R219, PT, PT, R219, -0x7f000001, RZ ;  /* 0x80ffffffdbdb4810 */ /* 0x000fe40007ffe0ff */
[----:B------:R-:W-:Y:S02]  /*3dad0*/  @P5 IADD3 R235, PT, PT, R235, -0x7f000001, RZ ;  /* 0x80ffffffebeb5810 */ /* 0x000fe40007ffe0ff */
[----:B------:R-:W-:Y:S02]  /*3dae0*/  IADD3 R46, PT, PT, R237, R234, RZ ;  /* 0x000000eaed2e7210 */ /* 0x000fe40007ffe0ff */
[----:B0-----:R-:W-:Y:S01]  /*3daf0*/  @P0 IADD3 R228, PT, PT, R228, -0x7f000001, RZ ;  /* 0x80ffffffe4e40810 */ /* 0x001fe20007ffe0ff */
[----:B------:R-:W-:Y:S01]  /*3db00*/  ISETP.GE.U32.AND P0, PT, R47, 0x7f000001, PT ;  /* 0x7f0000012f00780c */ /* 0x000fe20003f06070 */
[----:B------:R0:W-:Y:S01]  /*3db10*/  STL [R1+0x118], R52 ;  /* 0x0001183401007387 */ /* 0x0001e20000100800 */
[----:B------:R-:W-:-:S02]  /*3db20*/  IADD3 R50, PT, PT, R235, R236, RZ ;  /* 0x000000eceb327210 */ /* 0x000fc40007ffe0ff */
[----:B------:R-:W-:Y:S01]  /*3db30*/  IADD3 R49, PT, PT, R232, R219, RZ ;  /* 0x000000dbe8317210 */ /* 0x000fe20007ffe0ff */
[----:B------:R1:W-:Y:S01]  /*3db40*/  STL [R1+0x11c], R230 ;  /* 0x00011ce601007387 */ /* 0x0003e20000100800 */
[----:B------:R-:W-:Y:S01]  /*3db50*/  @P1 IADD3 R238, PT, PT, R238, -0x7f000001, RZ ;  /* 0x80ffffffeeee1810 */ /* 0x000fe20007ffe0ff */
[-C--:B------:R-:W-:Y:S02]  /*3db60*/  IMAD.WIDE.U32 R218, R226, R99.reuse, RZ ;  /* 0x00000063e2da7225 */ /* 0x080fe400078e00ff */
[----:B------:R-:W-:Y:S01]  /*3db70*/  ISETP.GE.U32.AND P1, PT, R49, 0x7f000001, PT ;  /* 0x7f0000013100780c */ /* 0x000fe20003f26070 */
[----:B0-----:R-:W-:Y:S02]  /*3db80*/  @P2 IADD3 R52, PT, PT, R52, -0x7f000001, RZ ;  /* 0x80ffffff34342810 */ /* 0x001fe40007ffe0ff */
[----:B-1----:R-:W-:Y:S01]  /*3db90*/  @P3 IADD3 R230, PT, PT, R230, -0x7f000001, RZ ;  /* 0x80ffffffe6e63810 */ /* 0x002fe20007ffe0ff */
[----:B------:R-:W-:Y:S01]  /*3dba0*/  ISETP.GE.U32.AND P3, PT, R46, 0x7f000001, PT ;  /* 0x7f0000012e00780c */ /* 0x000fe20003f66070 */
[----:B------:R-:W-:Y:S01]  /*3dbb0*/  ISETP.GE.U32.AND P2, PT, R50, 0x7f000001, PT ;  /* 0x7f0000013200780c */ /* 0x000fe20003f46070 */
[----:B------:R-:W-:Y:S01]  /*3dbc0*/  @P0 IADD3 R47, PT, PT, R47, -0x7f000001, RZ ;  /* 0x80ffffff2f2f0810 */ /* 0x000fe20007ffe0ff */
[----:B------:R-:W-:Y:S01]  /*3dbd0*/  IMAD.WIDE.U32 R222, R224, R99, RZ ;  /* 0x00000063e0de7225 */ /* 0x000fe200078e00ff */
[----:B------:R-:W-:Y:S03]  /*3dbe0*/  STL [R1+0x114], R228 ;  /* 0x000114e401007387 */ /* 0x000fe60000100800 */
[----:B------:R-:W-:Y:S01]  /*3dbf0*/  IMAD R45, R218, 0x7effffff, RZ ;  /* 0x7effffffda2d7824 */ /* 0x000fe200078e02ff */
[----:B------:R-:W-:Y:S01]  /*3dc00*/  STL [R1+0x118], R52 ;  /* 0x0001183401007387 */ /* 0x000fe20000100800 */
[----:B------:R-:W-:Y:S01]  /*3dc10*/  IMAD R227, R222, 0x7effffff, RZ ;  /* 0x7effffffdee37824 */ /* 0x000fe200078e02ff */
[----:B------:R-:W-:-:S02]  /*3dc20*/  IADD3 R238, PT, PT, R47, R238, RZ ;  /* 0x000000ee2fee7210 */ /* 0x000fc40007ffe0ff */
[----:B------:R0:W-:Y:S01]  /*3dc30*/  STL [R1+0x11c], R230 ;  /* 0x00011ce601007387 */ /* 0x0001e20000100800 */
[----:B------:R-:W-:-:S03]  /*3dc40*/  IMAD.HI.U32 R218, R45, 0x7f000001, R218 ;  /* 0x7f0000012dda7827 */ /* 0x000fc600078e00da */
[----:B------:R-:W2:Y:S01]  /*3dc50*/  LD.E R246, desc[UR12][R220.64+0x7f0] ;  /* 0x0007f00cdcf67980 */ /* 0x000ea2000c101900 */
[-C--:B------:R-:W-:Y:S01]  /*3dc60*/  IMAD.WIDE.U32 R224, R225, R99.reuse, RZ ;  /* 0x00000063e1e07225 */ /* 0x080fe200078e00ff */
[----:B------:R-:W-:Y:S01]  /*3dc70*/  @P3 IADD3 R46, PT, PT, R46, -0x7f000001, RZ ;  /* 0x80ffffff2e2e3810 */ /* 0x000fe20007ffe0ff */
[----:B------:R-:W-:Y:S01]  /*3dc80*/  ISETP.GE.U32.AND P0, PT, R238, 0x7f000001, PT ;  /* 0x7f000001ee00780c */ /* 0x000fe20003f06070 */
[----:B------:R-:W-:Y:S01]  /*3dc90*/  @P2 IADD3 R50, PT, PT, R50, -0x7f000001, RZ ;  /* 0x80ffffff32322810 */ /* 0x000fe20007ffe0ff */
[----:B------:R-:W-:Y:S01]  /*3dca0*/  IMAD.HI.U32 R45, R227, 0x7f000001, R222 ;  /* 0x7f000001e32d7827 */ /* 0x000fe200078e00de */
[----:B------:R-:W-:Y:S01]  /*3dcb0*/  @P1 IADD3 R49, PT, PT, R49, -0x7f000001, RZ ;  /* 0x80ffffff31311810 */ /* 0x000fe20007ffe0ff */
[----:B------:R-:W3:Y:S02]  /*3dcc0*/  LD.E R245, desc[UR12][R220.64+0x7f4] ;  /* 0x0007f40cdcf57980 */ /* 0x000ee4000c101900 */
[----:B------:R-:W-:Y:S02]  /*3dcd0*/  IMAD.WIDE.U32 R222, R48, R99, RZ ;  /* 0x0000006330de7225 */ /* 0x000fe400078e00ff */
[----:B------:R-:W4:Y:S02]  /*3dce0*/  LD.E R243, desc[UR12][R220.64+0x7f8] ;  /* 0x0007f80cdcf37980 */ /* 0x000f24000c101900 */
[----:B------:R-:W-:-:S02]  /*3dcf0*/  IMAD R219, R224, 0x7effffff, RZ ;  /* 0x7effffffe0db7824 */ /* 0x000fc400078e02ff */
[----:B------:R-:W-:Y:S01]  /*3dd00*/  IMAD R99, R222, 0x7effffff, RZ ;  /* 0x7effffffde637824 */ /* 0x000fe200078e02ff */
[----:B------:R1:W2:Y:S01]  /*3dd10*/  LD.E R241, desc[UR12][R220.64+0x7fc] ;  /* 0x0007fc0cdcf17980 */ /* 0x0002a2000c101900 */
[----:B------:R-:W-:-:S03]  /*3dd20*/  IMAD.WIDE.U32 R226, R46, R205, RZ ;  /* 0x000000cd2ee27225 */ /* 0x000fc600078e00ff */
[----:B------:R-:W2:Y:S01]  /*3dd30*/  LDL R244, [R1+0x110] ;  /* 0x0001100001f47983 */ /* 0x000ea20000100800 */
[----:B------:R-:W-:-:S03]  /*3dd40*/  IMAD.HI.U32 R47, R219, 0x7f000001, R224 ;  /* 0x7f000001db2f7827 */ /* 0x000fc600078e00e0 */
[----:B------:R-:W2:Y:S01]  /*3dd50*/  LDL R234, [R1+0x114] ;  /* 0x0001140001ea7983 */ /* 0x000ea20000100800 */
[----:B------:R-:W-:-:S03]  /*3dd60*/  IMAD.WIDE.U32 R224, R50, R202, RZ ;  /* 0x000000ca32e07225 */ /* 0x000fc600078e00ff */
[----:B------:R-:W2:Y:S01]  /*3dd70*/  LDL R235, [R1+0x118] ;  /* 0x0001180001eb7983 */ /* 0x000ea20000100800 */
[----:B------:R-:W-:-:S03]  /*3dd80*/  IMAD.HI.U32 R48, R99, 0x7f000001, R222 ;  /* 0x7f00000163307827 */ /* 0x000fc600078e00de */
[----:B------:R-:W2:Y:S01]  /*3dd90*/  LDL R236, [R1+0x11c] ;  /* 0x00011c0001ec7983 */ /* 0x000ea20000100800 */
[----:B0-----:R-:W-:-:S04]  /*3dda0*/  IMAD.WIDE.U32 R230, R49, R204, RZ ;  /* 0x000000cc31e67225 */ /* 0x001fc800078e00ff */
[----:B------:R-:W-:Y:S02]  /*3ddb0*/  IMAD R229, R226, 0x7effffff, RZ ;  /* 0x7effffffe2e57824 */ /* 0x000fe400078e02ff */
[----:B------:R-:W-:Y:S01]  /*3ddc0*/  IMAD.WIDE.U32 R222, R50, R203, RZ ;  /* 0x000000cb32de7225 */ /* 0x000fe200078e00ff */
[----:B------:R-:W-:-:S03]  /*3ddd0*/  @P0 IADD3 R238, PT, PT, R238, -0x7f000001, RZ ;  /* 0x80ffffffeeee0810 */ /* 0x000fc60007ffe0ff */
[----:B------:R-:W-:Y:S02]  /*3dde0*/  IMAD R219, R224, 0x7effffff, RZ ;  /* 0x7effffffe0db7824 */ /* 0x000fe400078e02ff */
[----:B------:R-:W-:Y:S02]  /*3ddf0*/  IMAD R99, R230, 0x7effffff, RZ ;  /* 0x7effffffe6637824 */ /* 0x000fe400078e02ff */
[----:B------:R-:W-:-:S04]  /*3de00*/  IMAD.HI.U32 R229, R229, 0x7f000001, R226 ;  /* 0x7f000001e5e57827 */ /* 0x000fc800078e00e2 */
        /* <DEDUP_REMOVED lines=11> */
[----:B-1----:R-:W-:-:S04]  /*3dec0*/  IMAD.WIDE.U32 R220, R238, R204, RZ ;  /* 0x000000cceedc7225 */ /* 0x002fc800078e00ff */
        /* <DEDUP_REMOVED lines=21> */
[----:B------:R-:W-:Y:S02]  /*3e020*/  IMAD.HI.U32 R50, R223, 0x7f000001, R220 ;  /* 0x7f000001df327827 */ /* 0x000fe400078e00dc */
[----:B------:R-:W4:Y:S02]  /*3e030*/  LDL.64 R220, [R1+0x100] ;  /* 0x0001000001dc7983 */ /* 0x000f240000100a00 */
[----:B------:R-:W-:-:S04]  /*3e040*/  IMAD.WIDE.U32 R222, R46, R204, RZ ;  /* 0x000000cc2ede7225 */ /* 0x000fc800078e00ff */
[----:B------:R-:W-:-:S04]  /*3e050*/  IMAD R247, R222, 0x7effffff, RZ ;  /* 0x7effffffdef77824 */ /* 0x000fc800078e02ff */
[----:B------:R-:W-:-:S04]  /*3e060*/  IMAD.HI.U32 R228, R247, 0x7f000001, R222 ;  /* 0x7f000001f7e47827 */ /* 0x000fc800078e00de */
[----:B------:R-:W-:Y:S01]  /*3e070*/  IMAD.WIDE.U32 R222, R49, R203, RZ ;  /* 0x000000cb31de7225 */ /* 0x000fe200078e00ff */
[----:B------:R-:W-:-:S03]  /*3e080*/  ISETP.GE.U32.AND P0, PT, R237, 0x7f000001, PT ;  /* 0x7f000001ed00780c */ /* 0x000fc60003f06070 */
[----:B------:R-:W-:-:S04]  /*3e090*/  IMAD R247, R222, 0x7effffff, RZ ;  /* 0x7effffffdef77824 */ /* 0x000fc800078e02ff */
[----:B------:R-:W-:-:S04]  /*3e0a0*/  IMAD.HI.U32 R226, R247, 0x7f000001, R222 ;  /* 0x7f000001f7e27827 */ /* 0x000fc800078e00de */
[----:B------:R-:W-:-:S04]  /*3e0b0*/  IMAD.WIDE.U32 R222, R238, R202, RZ ;  /* 0x000000caeede7225 */ /* 0x000fc800078e00ff */
[----:B------:R-:W-:Y:S01]  /*3e0c0*/  IMAD R247, R222, 0x7effffff, RZ ;  /* 0x7effffffdef77824 */ /* 0x000fe200078e02ff */
[----:B------:R-:W-:Y:S01]  /*3e0d0*/  ISETP.GE.U32.AND P2, PT, R239, 0x7f000001, PT ;  /* 0x7f000001ef00780c */ /* 0x000fe20003f46070 */
[----:B------:R-:W-:Y:S02]  /*3e0e0*/  @P0 IADD3 R237, PT, PT, R237, -0x7f000001, RZ ;  /* 0x80ffffffeded0810 */ /* 0x000fe40007ffe0ff */
[----:B------:R-:W-:-:S04]  /*3e0f0*/  IMAD.HI.U32 R52, R247, 0x7f000001, R222 ;  /* 0x7f000001f7347827 */ /* 0x000fc800078e00de */
[----:B------:R-:W-:Y:S01]  /*3e100*/  IMAD.WIDE.U32 R222, R46, R100, RZ ;  /* 0x000000642ede7225 */ /* 0x000fe200078e00ff */
[----:B------:R-:W-:Y:S01]  /*3e110*/  ISETP.GE.U32.AND P1, PT, R99, 0x7f000001, PT ;  /* 0x7f0000016300780c */ /* 0x000fe20003f26070 */
[----:B------:R-:W-:Y:S02]  /*3e120*/  ISETP.GE.U32.AND P0, PT, R237, 0x7f000001, PT ;  /* 0x7f000001ed00780c */ /* 0x000fe40003f06070 */
[----:B------:R-:W-:-:S04]  /*3e130*/  IMAD R247, R222, 0x7effffff, RZ ;  /* 0x7effffffdef77824 */ /* 0x000fc800078e02ff */
[----:B------:R-:W-:-:S04]  /*3e140*/  IMAD.HI.U32 R46, R247, 0x7f000001, R222 ;  /* 0x7f000001f72e7827 */ /* 0x000fc800078e00de */
[----:B------:R-:W-:Y:S01]  /*3e150*/  IMAD.WIDE.U32 R222, R49, R100, RZ ;  /* 0x0000006431de7225 */ /* 0x000fe200078e00ff */
[----:B------:R-:W-:-:S03]  /*3e160*/  @P2 IADD3 R239, PT, PT, R239, -0x7f000001, RZ ;  /* 0x80ffffffefef2810 */ /* 0x000fc60007ffe0ff */
[----:B------:R-:W-:Y:S01]  /*3e170*/  IMAD R49, R222, 0x7effffff, RZ ;  /* 0x7effffffde317824 */ /* 0x000fe200078e02ff */
[----:B------:R-:W-:Y:S02]  /*3e180*/  @P1 IADD3 R99, PT, PT, R99, -0x7f000001, RZ ;  /* 0x80ffffff63631810 */ /* 0x000fe40007ffe0ff */
[----:B------:R-:W-:Y:S01]  /*3e190*/  @P0 IADD3 R237, PT, PT, R237, -0x7f000001, RZ ;  /* 0x80ffffffeded0810 */ /* 0x000fe20007ffe0ff */
[----:B------:R-:W-:-:S04]  /*3e1a0*/  IMAD.HI.U32 R49, R49, 0x7f000001, R222 ;  /* 0x7f00000131317827 */ /* 0x000fc800078e00de */
[----:B------:R-:W-:Y:S01]  /*3e1b0*/  IMAD.WIDE.U32 R222, R239, 0x5fffffa, RZ ;  /* 0x05fffffaefde7825 */ /* 0x000fe200078e00ff */
[----:B------:R-:W-:-:S03]  /*3e1c0*/  ISETP.GE.U32.AND P2, PT, R233, 0x7f000001, PT ;  /* 0x7f000001e900780c */ /* 0x000fc60003f46070 */
[----:B------:R-:W-:Y:S01]  /*3e1d0*/  IMAD R239, R239, 0x6, RZ ;  /* 0x00000006efef7824 */ /* 0x000fe200078e02ff */
[----:B------:R-:W-:-:S03]  /*3e1e0*/  IADD3 R237, PT, PT, R237, R99, RZ ;  /* 0x00000063eded7210 */ /* 0x000fc60007ffe0ff */
[----:B------:R-:W-:Y:S02]  /*3e1f0*/  IMAD.HI.U32 R240, R239, 0x7f000001, R222 ;  /* 0x7f000001eff07827 */ /* 0x000fe400078e00de */
[----:B------:R-:W-:-:S03]  /*3e200*/  ISETP.GE.U32.AND P0, PT, R237, 0x7f000001, PT ;  /* 0x7f000001ed00780c */ /* 0x000fc60003f06070 */
[----:B------:R-:W-:Y:S01]  /*3e210*/  ISETP.GE.U32.AND P3, PT, R240, 0x7f000001, PT ;  /* 0x7f000001f000780c */ /* 0x000fe20003f66070 */
[----:B------:R-:W-:Y:S01]  /*3e220*/  IMAD.WIDE.U32 R222, R238, R100, RZ ;  /* 0x00000064eede7225 */ /* 0x000fe200078e00ff */
[----:B------:R-:W-:Y:S01]  /*3e230*/  @P2 IADD3 R233, PT, PT, R233, -0x7f000001, RZ ;  /* 0x80ffffffe9e92810 */ /* 0x000fe20007ffe0ff */
[----:B------:R-:W-:Y:S02]  /*3e240*/  ISETP.GE.U32.AND P1, PT, R229, 0x7f000001, PT ;  /* 0x7f000001e500780c */ /* 0x000fe40003f26070 */
[----:B------:R-:W-:Y:S01]  /*3e250*/  IMAD R99, R222, 0x7effffff, RZ ;  /* 0x7effffffde637824 */ /* 0x000fe200078e02ff */
[----:B------:R-:W-:-:S03]  /*3e260*/  ISETP.GE.U32.AND P2, PT, R230, 0x7f000001, PT ;  /* 0x7f000001e600780c */ /* 0x000fc60003f46070 */
[----:B------:R-:W-:Y:S01]  /*3e270*/  IMAD.HI.U32 R99, R99, 0x7f000001, R222 ;  /* 0x7f00000163637827 */ /* 0x000fe200078e00de */
[----:B------:R-:W-:-:S03]  /*3e280*/  @P0 IADD3 R237, PT, PT, R237, -0x7f000001, RZ ;  /* 0x80ffffffeded0810 */ /* 0x000fc60007ffe0ff */
[----:B------:R-:W-:Y:S01]  /*3e290*/  IMAD.WIDE.U32 R222, R233, 0x5fffffa, RZ ;  /* 0x05fffffae9de7825 */ /* 0x000fe200078e00ff */
[----:B------:R-:W-:-:S03]  /*3e2a0*/  @P3 IADD3 R240, PT, PT, R240, -0x7f000001, RZ ;  /* 0x80fffffff0f03810 */ /* 0x000fc60007ffe0ff */
[----:B------:R-:W-:Y:S01]  /*3e2b0*/  IMAD R233, R233, 0x6, RZ ;  /* 0x00000006e9e97824 */ /* 0x000fe200078e02ff */
[----:B------:R-:W-:-:S03]  /*3e2c0*/  IADD3 R237, PT, PT, R237, R240, RZ ;  /* 0x000000f0eded7210 */ /* 0x000fc60007ffe0ff */
[----:B------:R-:W-:Y:S01]  /*3e2d0*/  IMAD.HI.U32 R238, R233, 0x7f000001, R222 ;  /* 0x7f000001e9ee7827 */ /* 0x000fe200078e00de */
[----:B------:R-:W-:Y:S02]  /*3e2e0*/  @P1 IADD3 R229, PT, PT, R229, -0x7f000001, RZ ;  /* 0x80ffffffe5e51810 */ /* 0x000fe40007ffe0ff */
[----:B------:R-:W-:Y:S01]  /*3e2f0*/  @P2 IADD3 R230, PT, PT, R230, -0x7f000001, RZ ;  /* 0x80ffffffe6e62810 */ /* 0x000fe20007ffe0ff */
[----:B------:R-:W-:Y:S01]  /*3e300*/  ISETP.GE.U32.AND P0, PT, R237, 0x7f000001, PT ;  /* 0x7f000001ed00780c */ /* 0x000fe20003f06070 */
[----:B------:R-:W-:Y:S01]  /*3e310*/  ISETP.GE.U32.AND P2, PT, R238, 0x7f000001, PT ;  /* 0x7f000001ee00780c */ /* 0x000fe20003f46070 */
[----:B------:R-:W-:Y:S01]  /*3e320*/  IMAD.WIDE.U32 R222, R229, 0x5fffffa, RZ ;  /* 0x05fffffae5de7825 */ /* 0x000fe200078e00ff */
[----:B------:R-:W-:-:S03]  /*3e330*/  ISETP.GE.U32.AND P1, PT, R225, 0x7f000001, PT ;  /* 0x7f000001e100780c */ /* 0x000fc60003f26070 */
[----:B------:R-:W-:-:S04]  /*3e340*/  IMAD R229, R229, 0x6, RZ ;  /* 0x00000006e5e57824 */ /* 0x000fc800078e02ff */
[----:B------:R-:W-:-:S03]  /*3e350*/  IMAD.HI.U32 R229, R229, 0x7f000001, R222 ;  /* 0x7f000001e5e57827 */ /* 0x000fc600078e00de */
[----:B------:R-:W-:Y:S01]  /*3e360*/  @P0 IADD3 R237, PT, PT, R237, -0x7f000001, RZ ;  /* 0x80ffffffeded0810 */ /* 0x000fe20007ffe0ff */
[----:B------:R-:W-:Y:S01]  /*3e370*/  IMAD.WIDE.U32 R222, R230, 0x5fffffa, RZ ;  /* 0x05fffffae6de7825 */ /* 0x000fe200078e00ff */
[----:B------:R-:W-:-:S03]  /*3e380*/  @P2 IADD3 R238, PT, PT, R238, -0x7f000001, RZ ;  /* 0x80ffffffeeee2810 */ /* 0x000fc60007ffe0ff */
[----:B------:R-:W-:Y:S01]  /*3e390*/  IMAD R233, R230, 0x6, RZ ;  /* 0x00000006e6e97824 */ /* 0x000fe200078e02ff */
[----:B------:R-:W-:-:S03]  /*3e3a0*/  ISETP.GE.U32.AND P3, PT, R224, 0x7f000001, PT ;  /* 0x7f000001e000780c */ /* 0x000fc60003f66070 */
[----:B------:R-:W-:Y:S01]  /*3e3b0*/  IMAD.HI.U32 R100, R233, 0x7f000001, R222 ;  /* 0x7f000001e9647827 */ /* 0x000fe200078e00de */
[----:B------:R-:W-:Y:S02]  /*3e3c0*/  IADD3 R233, PT, PT, R237, R238, RZ ;  /* 0x000000eeede97210 */ /* 0x000fe40007ffe0ff */
[----:B------:R-:W-:-:S03]  /*3e3d0*/  @P1 IADD3 R225, PT, PT, R225, -0x7f000001, RZ ;  /* 0x80ffffffe1e11810 */ /* 0x000fc60007ffe0ff */
[----:B------:R-:W-:Y:S02]  /*3e3e0*/  ISETP.GE.U32.AND P0, PT, R233, 0x7f000001, PT ;  /* 0x7f000001e900780c */ /* 0x000fe40003f06070 */
[C---:B------:R-:W-:Y:S02]  /*3e3f0*/  IMAD.WIDE.U32 R222, R225.reuse, 0x5fffffa, RZ ;  /* 0x05fffffae1de7825 */ /* 0x040fe400078e00ff */
[----:B------:R-:W-:Y:S02]  /*3e400*/  @P3 IADD3 R224, PT, PT, R224, -0x7f000001, RZ ;  /* 0x80ffffffe0e03810 */ /* 0x000fe40007ffe0ff */
[----:B------:R-:W-:-:S04]  /*3e410*/  IMAD R225, R225, 0x6, RZ ;  /* 0x00000006e1e17824 */ /* 0x000fc800078e02ff */
[----:B------:R-:W-:-:S04]  /*3e420*/  IMAD.HI.U32 R230, R225, 0x7f000001, R222 ;  /* 0x7f000001e1e67827 */ /* 0x000fc800078e00de */
[----:B------:R-:W-:Y:S01]  /*3e430*/  IMAD.WIDE.U32 R222, R224, 0x5fffffa, RZ ;  /* 0x05fffffae0de7825 */ /* 0x000fe200078e00ff */
[----:B------:R-:W-:-:S03]  /*3e440*/  @P0 IADD3 R233, PT, PT, R233, -0x7f000001, RZ ;  /* 0x80ffffffe9e90810 */ /* 0x000fc60007ffe0ff */
[----:B------:R-:W-:-:S04]  /*3e450*/  IMAD R225, R224, 0x6, RZ ;  /* 0x00000006e0e17824 */ /* 0x000fc800078e02ff */
[----:B------:R-:W-:-:S04]  /*3e460*/  IMAD.HI.U32 R240, R225, 0x7f000001, R222 ;  /* 0x7f000001e1f07827 */ /* 0x000fc800078e00de */
[----:B------:R-:W-:Y:S01]  /*3e470*/  IMAD.WIDE.U32 R222, R233, R205, RZ ;  /* 0x000000cde9de7225 */ /* 0x000fe200078e00ff */
[----:B------:R-:W-:-:S03]  /*3e480*/  ISETP.GE.U32.AND P0, PT, R51, 0x7f000001, PT ;  /* 0x7f0000013300780c */ /* 0x000fc60003f06070 */
[----:B------:R-:W-:-:S04]  /*3e490*/  IMAD R225, R222, 0x7effffff, RZ ;  /* 0x7effffffdee17824 */ /* 0x000fc800078e02ff */
[----:B------:R-:W-:-:S04]  /*3e4a0*/  IMAD.HI.U32 R223, R225, 0x7f000001, R222 ;  /* 0x7f000001e1df7827 */ /* 0x000fc800078e00de */
[----:B------:R-:W-:-:S04]  /*3e4b0*/  IMAD.WIDE.U32 R224, R233, R202, RZ ;  /* 0x000000cae9e07225 */ /* 0x000fc800078e00ff */
[----:B------:R-:W-:Y:S02]  /*3e4c0*/  IMAD R237, R224, 0x7effffff, RZ ;  /* 0x7effffffe0ed7824 */ /* 0x000fe400078e02ff */
[----:B------:R-:W-:Y:S01]  /*3e4d0*/  IMAD.WIDE.U32 R238, R233, R203, RZ ;  /* 0x000000cbe9ee7225 */ /* 0x000fe200078e00ff */
[----:B------:R-:W-:-:S03]  /*3e4e0*/  @P0 IADD3 R51, PT, PT, R51, -0x7f000001, RZ ;  /* 0x80ffffff33330810 */ /* 0x000fc60007ffe0ff */
[----:B------:R-:W-:-:S04]  /*3e4f0*/  IMAD.HI.U32 R237, R237, 0x7f000001, R224 ;  /* 0x7f000001eded7827 */ /* 0x000fc800078e00e0 */
[----:B------:R-:W-:-:S04]  /*3e500*/  IMAD R225, R238, 0x7effffff, RZ ;  /* 0x7effffffeee17824 */ /* 0x000fc800078e02ff */
[----:B------:R-:W-:-:S04]  /*3e510*/  IMAD.HI.U32 R238, R225, 0x7f000001, R238 ;  /* 0x7f000001e1ee7827 */ /* 0x000fc800078e00ee */
[----:B--2---:R-:W-:Y:S01]  /*3e520*/  IMAD.WIDE.U32 R224, R246, R51, RZ ;  /* 0x00000033f6e07225 */ /* 0x004fe200078e00ff */
[----:B------:R-:W-:-:S03]  /*3e530*/  ISETP.GE.U32.AND P0, PT, R242, 0x7f000001, PT ;  /* 0x7f000001f200780c */ /* 0x000fc60003f06070 */
[----:B------:R-:W-:-:S04]  /*3e540*/  IMAD R247, R224, 0x7effffff, RZ ;  /* 0x7effffffe0f77824 */ /* 0x000fc800078e02ff */
[----:B------:R-:W-:-:S04]  /*3e550*/  IMAD.HI.U32 R247, R247, 0x7f000001, R224 ;  /* 0x7f000001f7f77827 */ /* 0x000fc800078e00e0 */
[----:B---3--:R-:W-:-:S04]  /*3e560*/  IMAD.WIDE.U32 R224, R245, R51, RZ ;  /* 0x00000033f5e07225 */ /* 0x008fc800078e00ff */
[----:B------:R-:W-:Y:S01]  /*3e570*/  IMAD R239, R224, 0x7effffff, RZ ;  /* 0x7effffffe0ef7824 */ /* 0x000fe200078e02ff */
[----:B------:R-:W-:-:S03]  /*3e580*/  @P0 IADD3 R242, PT, PT, R242, -0x7f000001, RZ ;  /* 0x80fffffff2f20810 */ /* 0x000fc60007ffe0ff */
[----:B------:R-:W-:-:S04]  /*3e590*/  IMAD.HI.U32 R239, R239, 0x7f000001, R224 ;  /* 0x7f000001efef7827 */ /* 0x000fc800078e00e0 */
[----:B----4-:R-:W-:Y:S01]  /*3e5a0*/  IMAD.WIDE.U32 R224, R243, R51, RZ ;  /* 0x00000033f3e07225 */ /* 0x010fe200078e00ff */
[----:B------:R-:W-:-:S03]  /*3e5b0*/  ISETP.GE.U32.AND P0, PT, R247, 0x7f000001, PT ;  /* 0x7f000001f700780c */ /* 0x000fc60003f06070 */
[----:B------:R-:W-:Y:S01]  /*3e5c0*/  IMAD R243, R224, 0x7effffff, RZ ;  /* 0x7effffffe0f37824 */ /* 0x000fe200078e02ff */
[----:B------:R-:W-:Y:S01]  /*3e5d0*/  ISETP.GE.U32.AND P2, PT, R232, 0x7f000001, PT ;  /* 0x7f000001e800780c */ /* 0x000fe20003f46070 */
[----:B------:R-:W-:Y:S02]  /*3e5e0*/  ISETP.GE.U32.AND P1, PT, R242, 0x7f000001, PT ;  /* 0x7f000001f200780c */ /* 0x000fe40003f26070 */
[----:B------:R-:W-:-:S04]  /*3e5f0*/  IMAD.HI.U32 R222, R243, 0x7f000001, R224 ;  /* 0x7f000001f3de7827 */ /* 0x000fc800078e00e0 */
[----:B------:R-:W-:-:S04]  /*3e600*/  IMAD.WIDE.U32 R224, R241, R51, RZ ;  /* 0x00000033f1e07225 */ /* 0x000fc800078e00ff */
[----:B------:R-:W-:Y:S01]  /*3e610*/  IMAD R51, R224, 0x7effffff, RZ ;  /* 0x7effffffe0337824 */ /* 0x000fe200078e02ff */
[----:B------:R-:W-:-:S03]  /*3e620*/  @P0 IADD3 R247, PT, PT, R247, -0x7f000001, RZ ;  /* 0x80fffffff7f70810 */ /* 0x000fc60007ffe0ff */
        /* <DEDUP_REMOVED lines=9> */
[----:B------:R-:W-:-:S04]  /*3e6c0*/  ISETP.GE.U32.AND P4, PT, R242, 0x7f000001, PT ;  /* 0x7f000001f200780c */ /* 0x000fc80003f86070 */
[----:B------:R-:W-:Y:S02]  /*3e6d0*/  @P0 IADD3 R239, PT, PT, R239, -0x7f000001, RZ ;  /* 0x80ffffffefef0810 */ /* 0x000fe40007ffe0ff */
[----:B------:R-:W-:Y:S02]  /*3e6e0*/  @P1 IADD3 R222, PT, PT, R222, -0x7f000001, RZ ;  /* 0x80ffffffdede1810 */ /* 0x000fe40007ffe0ff */
[----:B------:R-:W-:Y:S02]  /*3e6f0*/  @P3 IADD3 R231, PT, PT, R231, -0x7f000001, RZ ;  /* 0x80ffffffe7e73810 */ /* 0x000fe40007ffe0ff */
[----:B------:R-:W-:Y:S01]  /*3e700*/  @P2 IADD3 R241, PT, PT, R241, -0x7f000001, RZ ;  /* 0x80fffffff1f12810 */ /* 0x000fe20007ffe0ff */
[----:B------:R-:W-:Y:S01]  /*3e710*/  ISETP.GE.U32.AND P3, PT, R244, 0x7f000001, PT ;  /* 0x7f000001f400780c */ /* 0x000fe20003f66070 */
[----:B------:R-:W-:Y:S01]  /*3e720*/  IADD3 R234, PT, PT, R239, R234, RZ ;  /* 0x000000eaefea7210 */ /* 0x000fe20007ffe0ff */
[----:B------:R-:W-:Y:S01]  /*3e730*/  IMAD.WIDE.U32 R224, R233, R204, RZ ;  /* 0x000000cce9e07225 */ /* 0x000fe200078e00ff */
[----:B------:R-:W-:-:S02]  /*3e740*/  IADD3 R222, PT, PT, R222, R235, RZ ;  /* 0x000000ebdede7210 */ /* 0x000fc40007ffe0ff */
[----:B------:R-:W-:Y:S02]  /*3e750*/  IADD3 R236, PT, PT, R241, R236, RZ ;  /* 0x000000ecf1ec7210 */ /* 0x000fe40007ffe0ff */
        /* <DEDUP_REMOVED lines=8> */
[----:B------:R-:W-:-:S03]  /*3e7e0*/  ISETP.GE.U32.AND P5, PT, R240, 0x7f000001, PT ;  /* 0x7f000001f000780c */ /* 0x000fc60003fa6070 */
[----:B------:R-:W-:Y:S01]  /*3e7f0*/  ISETP.GE.U32.AND P4, PT, R51, 0x7f000001, PT ;  /* 0x7f0000013300780c */ /* 0x000fe20003f86070 */
[----:B0-----:R-:W-:Y:S01]  /*3e800*/  @P3 IADD3 R244, PT, PT, R244, -0x7f000001, RZ ;  /* 0x80fffffff4f43810 */ /* 0x001fe20007ffe0ff */
[----:B------:R-:W-:-:S04]  /*3e810*/  ISETP.GE.U32.AND P3, PT, R227, 0x7f000001, PT ;  /* 0x7f000001e300780c */ /* 0x000fc80003f66070 */
[----:B------:R-:W-:Y:S04]  /*3e820*/  STL [R1+0x110], R244 ;  /* 0x000110f401007387 */ /* 0x000fe80000100800 */
[----:B------:R0:W-:Y:S04]  /*3e830*/  STL [R1+0x114], R234 ;  /* 0x000114ea01007387 */ /* 0x0001e80000100800 */
[----:B------:R1:W-:Y:S04]  /*3e840*/  STL [R1+0x118], R222 ;  /* 0x000118de01007387 */ /* 0x0003e80000100800 */
[----:B------:R2:W-:Y:S01]  /*3e850*/  STL [R1+0x11c], R236 ;  /* 0x00011cec01007387 */ /* 0x0005e20000100800 */
[----:B0-----:R-:W-:-:S02]  /*3e860*/  @P0 IADD3 R234, PT, PT, R234, -0x7f000001, RZ ;  /* 0x80ffffffeaea0810 */ /* 0x001fc40007ffe0ff */
[----:B-1----:R-:W-:-:S03]  /*3e870*/  @P1 IADD3 R222, PT, PT, R222, -0x7f000001, RZ ;  /* 0x80ffffffdede1810 */ /* 0x002fc60007ffe0ff */
[----:B------:R0:W-:Y:S01]  /*3e880*/  STL [R1+0x114], R234 ;  /* 0x000114ea01007387 */ /* 0x0001e20000100800 */
[----:B--2---:R-:W-:-:S03]  /*3e890*/  @P2 IADD3 R236, PT, PT, R236, -0x7f000001, RZ ;  /* 0x80ffffffecec2810 */ /* 0x004fc60007ffe0ff */
[----:B------:R-:W-:Y:S01]  /*3e8a0*/  STL [R1+0x118], R222 ;  /* 0x000118de01007387 */ /* 0x000fe20000100800 */
[----:B------:R-:W-:-:S03]  /*3e8b0*/  @P5 IADD3 R240, PT, PT, R240, -0x7f000001, RZ ;  /* 0x80fffffff0f05810 */ /* 0x000fc60007ffe0ff */
[----:B------:R1:W-:Y:S01]  /*3e8c0*/  STL [R1+0x11c], R236 ;  /* 0x00011cec01007387 */ /* 0x0003e20000100800 */
[----:B------:R-:W-:Y:S02]  /*3e8d0*/  @P4 IADD3 R51, PT, PT, R51, -0x7f000001, RZ ;  /* 0x80ffffff33334810 */ /* 0x000fe40007ffe0ff */
[----:B------:R-:W-:Y:S01]  /*3e8e0*/  @P3 IADD3 R227, PT, PT, R227, -0x7f000001, RZ ;  /* 0x80ffffffe3e33810 */ /* 0x000fe20007ffe0ff */
[----:B------:R-:W2:Y:S01]  /*3e8f0*/  LD.E R243, desc[UR12][R220.64+0x800] ;  /* 0x0008000cdcf37980 */ /* 0x000ea2000c101900 */
[----:B------:R-:W-:Y:S01]  /*3e900*/  ISETP.GE.U32.AND P1, PT, R228, 0x7f000001, PT ;  /* 0x7f000001e400780c */ /* 0x000fe20003f26070 */
[----:B------:R-:W-:Y:S02]  /*3e910*/  IADD3 R51, PT, PT, R51, R240, RZ ;  /* 0x000000f033337210 */ /* 0x000fe40007ffe0ff */
[----:B------:R-:W-:Y:S01]  /*3e920*/  ISETP.GE.U32.AND P0, PT, R227, 0x7f000001, PT ;  /* 0x7f000001e300780c */ /* 0x000fe20003f06070 */
[----:B------:R-:W3:Y:S02]  /*3e930*/  LD.E R242, desc[UR12][R220.64+0x804] ;  /* 0x0008040cdcf27980 */ /* 0x000ee4000c101900 */
[----:B------:R-:W-:-:S02]  /*3e940*/  ISETP.GE.U32.AND P2, PT, R51, 0x7f000001, PT ;  /* 0x7f0000013300780c */ /* 0x000fc40003f46070 */
[----:B------:R-:W4:Y:S04]  /*3e950*/  LD.E R224, desc[UR12][R220.64+0x808] ;  /* 0x0008080cdce07980 */ /* 0x000f28000c101900 */
[----:B------:R0:W4:Y:S01]  /*3e960*/  LD.E R235, desc[UR12][R220.64+0x80c] ;  /* 0x00080c0cdceb7980 */ /* 0x000122000c101900 */
[----:B------:R-:W-:-:S03]  /*3e970*/  @P1 IADD3 R228, PT, PT, R228, -0x7f000001, RZ ;  /* 0x80ffffffe4e41810 */ /* 0x000fc60007ffe0ff */
[----:B------:R-:W-:Y:S01]  /*3e980*/  @P0 IADD3 R227, PT, PT, R227, -0x7f000001, RZ ;  /* 0x80ffffffe3e30810 */ /* 0x000fe20007ffe0ff */
[----:B------:R-:W4:Y:S02]  /*3e990*/  LDL R240, [R1+0x110] ;  /* 0x0001100001f07983 */ /* 0x000f240000100800 */
[----:B------:R-:W-:Y:S02]  /*3e9a0*/  @P2 IADD3 R51, PT, PT, R51, -0x7f000001, RZ ;  /* 0x80ffffff33332810 */ /* 0x000fe40007ffe0ff */
[----:B------:R-:W-:Y:S01]  /*3e9b0*/  IADD3 R227, PT, PT, R227, R228, RZ ;  /* 0x000000e4e3e37210 */ /* 0x000fe20007ffe0ff */
[----:B------:R-:W-:Y:S01]  /*3e9c0*/  ISETP.GE.U32.AND P1, PT, R226, 0x7f000001, PT ;  /* 0x7f000001e200780c */ /* 0x000fe20003f26070 */
[----:B------:R-:W4:Y:S01]  /*3e9d0*/  LDL R228, [R1+0x11c] ;  /* 0x00011c0001e47983 */ /* 0x000f220000100800 */
[----:B0-----:R-:W-:Y:S02]  /*3e9e0*/  IMAD.WIDE.U32 R220, R51, R202, RZ ;  /* 0x000000ca33dc7225 */ /* 0x001fe400078e00ff */
[----:B------:R-:W-:Y:S01]  /*3e9f0*/  ISETP.GE.U32.AND P0, PT, R227, 0x7f000001, PT ;  /* 0x7f000001e300780c */ /* 0x000fe20003f06070 */
[----:B------:R-:W4:Y:S01]  /*3ea00*/  LDL.64 R246, [R1+0x100] ;  /* 0x0001000001f67983 */ /* 0x000f220000100a00 */
[----:B------:R-:W-:-:S04]  /*3ea10*/  IMAD R225, R220, 0x7effffff, RZ ;  /* 0x7effffffdce17824 */ /* 0x000fc800078e02ff */
[----:B------:R-:W-:-:S04]  /*3ea20*/  IMAD.HI.U32 R234, R225, 0x7f000001, R220 ;  /* 0x7f000001e1ea7827 */ /* 0x000fc800078e00dc */
[----:B------:R-:W-:Y:S01]  /*3ea30*/  IMAD.WIDE.U32 R220, R51, R204, RZ ;  /* 0x000000cc33dc7225 */ /* 0x000fe200078e00ff */
[----:B------:R-:W-:Y:S02]  /*3ea40*/  @P1 IADD3 R226, PT, PT, R226, -0x7f000001, RZ ;  /* 0x80ffffffe2e21810 */ /* 0x000fe40007ffe0ff */
[----:B------:R-:W-:Y:S01]  /*3ea50*/  @P0 IADD3 R227, PT, PT, R227, -0x7f000001, RZ ;  /* 0x80ffffffe3e30810 */ /* 0x000fe20007ffe0ff */
[----:B------:R-:W-:-:S04]  /*3ea60*/  IMAD R225, R220, 0x7effffff, RZ ;  /* 0x7effffffdce17824 */ /* 0x000fc800078e02ff */
[----:B-1----:R-:W-:Y:S01]  /*3ea70*/  IMAD.HI.U32 R236, R225, 0x7f000001, R220 ;  /* 0x7f000001e1ec7827 */ /* 0x002fe200078e00dc */
[----:B------:R-:W-:Y:S01]  /*3ea80*/  IADD3 R221, PT, PT, R227, R226, RZ ;  /* 0x000000e2e3dd7210 */ /* 0x000fe20007ffe0ff */
[----:B------:R-:W4:Y:S04]  /*3ea90*/  LDL R225, [R1+0x114] ;  /* 0x0001140001e17983 */ /* 0x000f280000100800 */
[----:B------:R-:W4:Y:S01]  /*3eaa0*/  LDL R227, [R1+0x118] ;  /* 0x0001180001e37983 */ /* 0x000f220000100800 */
[----:B------:R-:W-:Y:S01]  /*3eab0*/  ISETP.GE.U32.AND P0, PT, R219, 0x7f000001, PT ;  /* 0x7f000001db00780c */ /* 0x000fe20003f06070 */
[----:B------:R-:W-:Y:S01]  /*3eac0*/  ISETP.GE.U32.AND P2, PT, R52, 0x7f000001, PT ;  /* 0x7f0000013400780c */ /* 0x000fe20003f46070 */
[----:B------:R-:W-:-:S11]  /*3ead0*/  ISETP.GE.U32.AND P1, PT, R221, 0x7f000001, PT ;  /* 0x7f000001dd00780c */ /* 0x000fd60003f26070 */
[----:B------:R-:W-:Y:S02]  /*3eae0*/  @P0 IADD3 R219, PT, PT, R219, -0x7f000001, RZ ;  /* 0x80ffffffdbdb0810 */ /* 0x000fe40007ffe0ff */
[----:B------:R-:W-:-:S03]  /*3eaf0*/  @P2 IADD3 R52, PT, PT, R52, -0x7f000001, RZ ;  /* 0x80ffffff34342810 */ /* 0x000fc60007ffe0ff */
[----:B------:R-:W-:Y:S01]  /*3eb00*/  ISETP.GE.U32.AND P0, PT, R219, 0x7f000001, PT ;  /* 0x7f000001db00780c */ /* 0x000fe20003f06070 */
[----:B------:R-:W-:Y:S01]  /*3eb10*/  @P1 IADD3 R221, PT, PT, R221, -0x7f000001, RZ ;  /* 0x80ffffffdddd1810 */ /* 0x000fe20007ffe0ff */
[----:B------:R-:W-:-:S03]  /*3eb20*/  ISETP.GE.U32.AND P1, PT, R229, 0x7f000001, PT ;  /* 0x7f000001e500780c */ /* 0x000fc60003f26070 */
[----:B------:R-:W-:-:S08]  /*3eb30*/  IADD3 R52, PT, PT, R221, R52, RZ ;  /* 0x00000034dd347210 */ /* 0x000fd00007ffe0ff */
[----:B------:R-:W-:Y:S01]  /*3eb40*/  @P0 IADD3 R219, PT, PT, R219, -0x7f000001, RZ ;  /* 0x80ffffffdbdb0810 */ /* 0x000fe20007ffe0ff */
[----:B------:R-:W-:Y:S01]  /*3eb50*/  ISETP.GE.U32.AND P0, PT, R52, 0x7f000001, PT ;  /* 0x7f0000013400780c */ /* 0x000fe20003f06070 */
[----:B------:R-:W-:-:S04]  /*3eb60*/  @P1 IADD3 R229, PT, PT, R229, -0x7f000001, RZ ;  /* 0x80ffffffe5e51810 */ /* 0x000fc80007ffe0ff */
[----:B------:R-:W-:Y:S01]  /*3eb70*/  IADD3 R219, PT, PT, R219, R229, RZ ;  /* 0x000000e5dbdb7210 */ /* 0x000fe20007ffe0ff */
[----:B------:R-:W-:-:S07]  /*3eb80*/  ISETP.GE.U32.AND P1, PT, R100, 0x7f000001, PT ;  /* 0x7f0000016400780c */ /* 0x000fce0003f26070 */
[----:B------:R-:W-:Y:S01]  /*3eb90*/  @P0 IADD3 R52, PT, PT, R52, -0x7f000001, RZ ;  /* 0x80ffffff34340810 */ /* 0x000fe20007ffe0ff */
[----:B------:R-:W-:Y:S01]  /*3eba0*/  ISETP.GE.U32.AND P0, PT, R219, 0x7f000001, PT ;  /* 0x7f000001db00780c */ /* 0x000fe20003f06070 */
[----:B------:R-:W-:-:S04]  /*3ebb0*/  IMAD.WIDE.U32 R220, R51, R205, RZ ;  /* 0x000000cd33dc7225 */ /* 0x000fc800078e00ff */
[----:B------:R-:W-:Y:S01]  /*3ebc0*/  IMAD R239, R220, 0x7effffff, RZ ;  /* 0x7effffffdcef7824 */ /* 0x000fe200078e02ff */
[----:B------:R-:W-:-:S07]  /*3ebd0*/  @P1 IADD3 R100, PT, PT, R100, -0x7f000001, RZ ;  /* 0x80ffffff64641810 */ /* 0x000fce0007ffe0ff */
[----:B------:R-:W-:Y:S01]  /*3ebe0*/  @P0 IADD3 R219, PT, PT, R219, -0x7f000001, RZ ;  /* 0x80ffffffdbdb0810 */ /* 0x000fe20007ffe0ff */
[----:B------:R-:W-:-:S03]  /*3ebf0*/  IMAD.HI.U32 R239, R239, 0x7f000001, R220 ;  /* 0x7f000001efef7827 */ /* 0x000fc600078e00dc */
[----:B------:R-:W-:Y:S01]  /*3ec00*/  IADD3 R219, PT, PT, R219, R100, RZ ;  /* 0x00000064dbdb7210 */ /* 0x000fe20007ffe0ff */
[----:B------:R-:W-:Y:S01]  /*3ec10*/  IMAD.WIDE.U32 R220, R52, R203, RZ ;  /* 0x000000cb34dc7225 */ /* 0x000fe200078e00ff */
[----:B------:R-:W-:-:S03]  /*3ec20*/  ISETP.GE.U32.AND P1, PT, R230, 0x7f000001, PT ;  /* 0x7f000001e600780c */ /* 0x000fc60003f26070 */
[----:B------:R-:W-:Y:S01]  /*3ec30*/  IMAD R245, R220, 0x7effffff, RZ ;  /* 0x7effffffdcf57824 */ /* 0x000fe200078e02ff */
[----:B------:R-:W-:-:S03]  /*3ec40*/  ISETP.GE.U32.AND P0, PT, R219, 0x7f000001, PT ;  /* 0x7f000001db00780c */ /* 0x000fc60003f06070 */
        /* <DEDUP_REMOVED lines=8> */
[----:B------:R-:W-:Y:S02]  /*3ecd0*/  IMAD R241, R220, 0x7effffff, RZ ;  /* 0x7effffffdcf17824 */ /* 0x000fe400078e02ff */
[----:B------:R-:W-:Y:S02]  /*3ece0*/  ISETP.GE.U32.AND P0, PT, R230, 0x7f000001, PT ;  /* 0x7f000001e600780c */ /* 0x000fe40003f06070 */
[----:B------:R-:W-:-:S04]  /*3ecf0*/  IMAD.HI.U32 R241, R241, 0x7f000001, R220 ;  /* 0x7f000001f1f17827 */ /* 0x000fc800078e00dc */
[----:B------:R-:W-:-:S04]  /*3ed00*/  IMAD.WIDE.U32 R220, R51, R203, RZ ;  /* 0x000000cb33dc7225 */ /* 0x000fc800078e00ff */
[----:B------:R-:W-:-:S04]  /*3ed10*/  IMAD R229, R220, 0x7effffff, RZ ;  /* 0x7effffffdce57824 */ /* 0x000fc800078e02ff */
[----:B------:R-:W-:-:S04]  /*3ed20*/  IMAD.HI.U32 R229, R229, 0x7f000001, R220 ;  /* 0x7f000001e5e57827 */ /* 0x000fc800078e00dc */
[----:B------:R-:W-:Y:S01]  /*3ed30*/  IMAD.WIDE.U32 R220, R52, R202, RZ ;  /* 0x000000ca34dc7225 */ /* 0x000fe200078e00ff */
[----:B------:R-:W-:-:S03]  /*3ed40*/  @P0 IADD3 R230, PT, PT, R230, -0x7f000001, RZ ;  /* 0x80ffffffe6e60810 */ /* 0x000fc60007ffe0ff */
        /* <DEDUP_REMOVED lines=17> */
[----:B------:R-:W-:-:S03]  /*3ee60*/  @P1 IADD3 R236, PT, PT, R236, -0x7f000001, RZ ;  /* 0x80ffffffecec1810 */ /* 0x000fc60007ffe0ff */
[----:B------:R-:W-:Y:S01]  /*3ee70*/  IMAD.HI.U32 R231, R231, 0x7f000001, R220 ;  /* 0x7f000001e7e77827 */ /* 0x000fe200078e00dc */
[----:B------:R-:W-:-:S03]  /*3ee80*/  ISETP.GE.U32.AND P1, PT, R245, 0x7f000001, PT ;  /* 0x7f000001f500780c */ /* 0x000fc60003f26070 */
[----:B------:R-:W-:-:S04]  /*3ee90*/  IMAD.WIDE.U32 R220, R223, 0x5fffffa, RZ ;  /* 0x05fffffadfdc7825 */ /* 0x000fc800078e00ff */
        /* <DEDUP_REMOVED lines=12> */
[----:B------:R-:W-:-:S04]  /*3ef60*/  IMAD.HI.U32 R239, R239, 0x7f000001, R220 ;  /* 0x7f000001efef7827 */ /* 0x000fc800078e00dc */
[----:B------:R-:W-:-:S04]  /*3ef70*/  IMAD.WIDE.U32 R220, R245, 0x5fffffa, RZ ;  /* 0x05fffffaf5dc7825 */ /* 0x000fc800078e00ff */
[----:B------:R-:W-:Y:S01]  /*3ef80*/  IMAD R245, R245, 0x6, RZ ;  /* 0x00000006f5f57824 */ /* 0x000fe200078e02ff */
[----:B------:R-:W-:-:S03]  /*3ef90*/  @P0 IADD3 R54, PT, PT, R54, -0x7f000001, RZ ;  /* 0x80ffffff36360810 */ /* 0x000fc60007ffe0ff */
[----:B------:R-:W-:-:S04]  /*3efa0*/  IMAD.HI.U32 R248, R245, 0x7f000001, R220 ;  /* 0x7f000001f5f87827 */ /* 0x000fc800078e00dc */
[----:B------:R-:W-:-:S04]  /*3efb0*/  IMAD.WIDE.U32 R220, R244, 0x5fffffa, RZ ;  /* 0x05fffffaf4dc7825 */ /* 0x000fc800078e00ff */
[----:B------:R-:W-:-:S04]  /*3efc0*/  IMAD R245, R244, 0x6, RZ ;  /* 0x00000006f4f57824 */ /* 0x000fc800078e02ff */
[----:B------:R-:W-:-:S04]  /*3efd0*/  IMAD.HI.U32 R244, R245, 0x7f000001, R220 ;  /* 0x7f000001f5f47827 */ /* 0x000fc800078e00dc */
[----:B--2---:R-:W-:-:S04]  /*3efe0*/  IMAD.WIDE.U32 R220, R243, R54, RZ ;  /* 0x00000036f3dc7225 */ /* 0x004fc800078e00ff */
[----:B------:R-:W-:-:S04]  /*3eff0*/  IMAD R243, R220, 0x7effffff, RZ ;  /* 0x7effffffdcf37824 */ /* 0x000fc800078e02ff */
[----:B------:R-:W-:-:S04]  /*3f000*/  IMAD.HI.U32 R243, R243, 0x7f000001, R220 ;  /* 0x7f000001f3f37827 */ /* 0x000fc800078e00dc */
[----:B---3--:R-:W-:-:S04]  /*3f010*/  IMAD.WIDE.U32 R220, R242, R54, RZ ;  /* 0x00000036f2dc7225 */ /* 0x008fc800078e00ff */
[----:B------:R-:W-:-:S04]  /*3f020*/  IMAD R245, R220, 0x7effffff, RZ ;  /* 0x7effffffdcf57824 */ /* 0x000fc800078e02ff */
[----:B------:R-:W-:Y:S01]  /*3f030*/  IMAD.HI.U32 R242, R245, 0x7f000001, R220 ;  /* 0x7f000001f5f27827 */ /* 0x000fe200078e00dc */
[----:B------:R-:W-:-:S03]  /*3f040*/  ISETP.GE.U32.AND P0, PT, R241, 0x7f000001, PT ;  /* 0x7f000001f100780c */ /* 0x000fc60003f06070 */
[----:B----4-:R-:W-:-:S04]  /*3f050*/  IMAD.WIDE.U32 R220, R224, R54, RZ ;  /* 0x00000036e0dc7225 */ /* 0x010fc800078e00ff */
[----:B------:R-:W-:-:S04]  /*3f060*/  IMAD R245, R220, 0x7effffff, RZ ;  /* 0x7effffffdcf57824 */ /* 0x000fc800078e02ff */
[----:B------:R-:W-:Y:S02]  /*3f070*/  IMAD.HI.U32 R224, R245, 0x7f000001, R220 ;  /* 0x7f000001f5e07827 */ /* 0x000fe400078e00dc */
[----:B------:R-:W-:-:S03]  /*3f080*/  @P0 IADD3 R241, PT, PT, R241, -0x7f000001, RZ ;  /* 0x80fffffff1f10810 */ /* 0x000fc60007ffe0ff */
[----:B------:R-:W-:Y:S01]  /*3f090*/  ISETP.GE.U32.AND P2, PT, R224, 0x7f000001, PT ;  /* 0x7f000001e000780c */ /* 0x000fe20003f46070 */
[----:B------:R-:W-:Y:S01]  /*3f0a0*/  IMAD.WIDE.U32 R220, R235, R54, RZ ;  /* 0x00000036ebdc7225 */ /* 0x000fe200078e00ff */
[----:B------:R-:W-:Y:S01]  /*3f0b0*/  ISETP.GE.U32.AND P0, PT, R243, 0x7f000001, PT ;  /* 0x7f000001f300780c */ /* 0x000fe20003f06070 */
[----:B------:R-:W-:Y:S02]  /*3f0c0*/  ISETP.GE.U32.AND P1, PT, R242, 0x7f000001, PT ;  /* 0x7f000001f200780c */ /* 0x000fe40003f26070 */
[----:B------:R-:W-:-:S04]  /*3f0d0*/  IMAD R235, R220, 0x7effffff, RZ ;  /* 0x7effffffdceb7824 */ /* 0x000fc800078e02ff */
[----:B------:R-:W-:-:S04]  /*3f0e0*/  IMAD.HI.U32 R235, R235, 0x7f000001, R220 ;  /* 0x7f000001ebeb7827 */ /* 0x000fc800078e00dc */
[----:B------:R-:W-:Y:S01]  /*3f0f0*/  IMAD.WIDE.U32 R220, R241, 0x5fffffa, RZ ;  /* 0x05fffffaf1dc7825 */ /* 0x000fe200078e00ff */
[----:B------:R-:W-:Y:S01]  /*3f100*/  @P2 IADD3 R224, PT, PT, R224, -0x7f000001, RZ ;  /* 0x80ffffffe0e02810 */ /* 0x000fe20007ffe0ff */
[----:B------:R-:W-:Y:S02]  /*3f110*/  ISETP.GE.U32.AND P3, PT, R235, 0x7f000001, PT ;  /* 0x7f000001eb00780c */ /* 0x000fe40003f66070 */
[----:B------:R-:W-:Y:S01]  /*3f120*/  IMAD R241, R241, 0x6, RZ ;  /* 0x00000006f1f17824 */ /* 0x000fe200078e02ff */
[----:B------:R-:W-:-:S03]  /*3f130*/  @P0 IADD3 R243, PT, PT, R243, -0x7f000001, RZ ;  /* 0x80fffffff3f30810 */ /* 0x000fc60007ffe0ff */
[----:B------:R-:W-:Y:S01]  /*3f140*/  IMAD.HI.U32 R54, R241, 0x7f000001, R220 ;  /* 0x7f000001f1367827 */ /* 0x000fe200078e00dc */
[----:B------:R-:W-:Y:S02]  /*3f150*/  IADD3 R220, PT, PT, R224, R227, RZ ;  /* 0x000000e3e0dc7210 */ /* 0x000fe40007ffe0ff */
[----:B------:R-:W-:Y:S02]  /*3f160*/  @P1 IADD3 R242, PT, PT, R242, -0x7f000001, RZ ;  /* 0x80fffffff2f21810 */ /* 0x000fe40007ffe0ff */
[----:B------:R-:W-:Y:S01]  /*3f170*/  IADD3 R240, PT, PT, R243, R240, RZ ;  /* 0x000000f0f3f07210 */ /* 0x000fe20007ffe0ff */
[----:B------:R-:W-:Y:S01]  /*3f180*/  ISETP.GE.U32.AND P2, PT, R220, 0x7f000001, PT ;  /* 0x7f000001dc00780c */ /* 0x000fe20003f46070 */
[----:B------:R-:W-:-:S03]  /*3f190*/  IADD3 R242, PT, PT, R242, R225, RZ ;  /* 0x000000e1f2f27210 */ /* 0x000fc60007ffe0ff */
[----:B------:R-:W-:Y:S01]  /*3f1a0*/  ISETP.GE.U32.AND P0, PT, R240, 0x7f000001, PT ;  /* 0x7f000001f000780c */ /* 0x000fe20003f06070 */
[----:B------:R-:W-:Y:S01]  /*3f1b0*/  @P3 IADD3 R235, PT, PT, R235, -0x7f000001, RZ ;  /* 0x80ffffffebeb3810 */ /* 0x000fe20007ffe0ff */
[----:B------:R-:W-:Y:S01]  /*3f1c0*/  ISETP.GE.U32.AND P4, PT, R222, 0x7f000001, PT ;  /* 0x7f000001de00780c */ /* 0x000fe20003f86070 */
[----:B------:R-:W-:Y:S01]  /*3f1d0*/  ISETP.GE.U32.AND P1, PT, R242, 0x7f000001, PT ;  /* 0x7f000001f200780c */ /* 0x000fe20003f26070 */
[----:B------:R0:W-:Y:S01]  /*3f1e0*/  STL [R1+0x110], R240 ;  /* 0x000110f001007387 */ /* 0x0001e20000100800 */
[----:B------:R-:W-:-:S03]  /*3f1f0*/  IADD3 R228, PT, PT, R235, R228, RZ ;  /* 0x000000e4ebe47210 */ /* 0x000fc60007ffe0ff */
[----:B------:R-:W-:Y:S04]  /*3f200*/  STL [R1+0x114], R242 ;  /* 0x000114f201007387 */ /* 0x000fe80000100800 */
[----:B------:R1:W-:Y:S01]  /*3f210*/  STL [R1+0x118], R220 ;  /* 0x000118dc01007387 */ /* 0x0003e20000100800 */
[----:B------:R-:W-:Y:S01]  /*3f220*/  ISETP.GE.U32.AND P3, PT, R228, 0x7f000001, PT ;  /* 0x7f000001e400780c */ /* 0x000fe20003f66070 */
[----:B0-----:R-:W-:Y:S01]  /*3f230*/  @P0 IADD3 R240, PT, PT, R240, -0x7f000001, RZ ;  /* 0x80fffffff0f00810 */ /* 0x001fe20007ffe0ff */
[----:B------:R-:W-:Y:S01]  /*3f240*/  ISETP.GE.U32.AND P0, PT, R100, 0x7f000001, PT ;  /* 0x7f0000016400780c */ /* 0x000fe20003f06070 */
[----:B------:R-:W-:Y:S02]  /*3f250*/  @P4 IADD3 R222, PT, PT, R222, -0x7f000001, RZ ;  /* 0x80ffffffdede4810 */ /* 0x000fe40007ffe0ff */
[----:B-1----:R-:W-:Y:S01]  /*3f260*/  @P2 IADD3 R220, PT, PT, R220, -0x7f000001, RZ ;  /* 0x80ffffffdcdc2810 */ /* 0x002fe20007ffe0ff */
[----:B------:R-:W-:Y:S01]  /*3f270*/  ISETP.GE.U32.AND P2, PT, R219, 0x7f000001, PT ;  /* 0x7f000001db00780c */ /* 0x000fe20003f46070 */
[----:B------:R-:W-:Y:S01]  /*3f280*/  @P1 IADD3 R242, PT, PT, R242, -0x7f000001, RZ ;  /* 0x80fffffff2f21810 */ /* 0x000fe20007ffe0ff */
[----:B------:R-:W-:Y:S01]  /*3f290*/  ISETP.GE.U32.AND P4, PT, R223, 0x7f000001, PT ;  /* 0x7f000001df00780c */ /* 0x000fe20003f86070 */
[----:B------:R-:W-:Y:S01]  /*3f2a0*/  ISETP.GE.U32.AND P1, PT, R222, 0x7f000001, PT ;  /* 0x7f000001de00780c */ /* 0x000fe20003f26070 */
[----:B------:R-:W-:Y:S04]  /*3f2b0*/  STL [R1+0x110], R240 ;  /* 0x000110f001007387 */ /* 0x000fe80000100800 */
[----:B------:R-:W-:Y:S04]  /*3f2c0*/  STL [R1+0x114], R242 ;  /* 0x000114f201007387 */ /* 0x000fe80000100800 */
[----:B------:R-:W-:Y:S01]  /*3f2d0*/  STL [R1+0x118], R220 ;  /* 0x000118dc01007387 */ /* 0x000fe20000100800 */
[----:B------:R-:W-:-:S03]  /*3f2e0*/  @P2 IADD3 R219, PT, PT, R219, -0x7f000001, RZ ;  /* 0x80ffffffdbdb2810 */ /* 0x000fc60007ffe0ff */
[----:B------:R0:W-:Y:S01]  /*3f2f0*/  STL [R1+0x11c], R228 ;  /* 0x00011ce401007387 */ /* 0x0001e20000100800 */
[----:B------:R-:W-:Y:S01]  /*3f300*/  @P0 IADD3 R100, PT, PT, R100, -0x7f000001, RZ ;  /* 0x80ffffff64640810 */ /* 0x000fe20007ffe0ff */
[----:B------:R-:W-:Y:S01]  /*3f310*/  ISETP.GE.U32.AND P0, PT, R219, 0x7f000001, PT ;  /* 0x7f000001db00780c */ /* 0x000fe20003f06070 */
[----:B0-----:R-:W-:Y:S01]  /*3f320*/  @P3 IADD3 R228, PT, PT, R228, -0x7f000001, RZ ;  /* 0x80ffffffe4e43810 */ /* 0x001fe20007ffe0ff */
[----:B------:R-:W-:Y:S01]  /*3f330*/  ISETP.GE.U32.AND P3, PT, R238, 0x7f000001, PT ;  /* 0x7f000001ee00780c */ /* 0x000fe20003f66070 */
[----:B------:R-:W-:-:S03]  /*3f340*/  ISETP.GE.U32.AND P2, PT, R237, 0x7f000001, PT ;  /* 0x7f000001ed00780c */ /* 0x000fc60003f46070 */
[----:B------:R0:W-:Y:S01]  /*3f350*/  STL [R1+0x11c], R228 ;  /* 0x00011ce401007387 */ /* 0x0001e20000100800 */
[----:B------:R-:W-:Y:S02]  /*3f360*/  @P4 IADD3 R223, PT, PT, R223, -0x7f000001, RZ ;  /* 0x80ffffffdfdf4810 */ /* 0x000fe40007ffe0ff */
[----:B------:R-:W-:Y:S01]  /*3f370*/  @P1 IADD3 R222, PT, PT, R222, -0x7f000001, RZ ;  /* 0x80ffffffdede1810 */ /* 0x000fe20007ffe0ff */
[----:B------:R-:W2:Y:S01]  /*3f380*/  LD.E R243, desc[UR12][R246.64+0x810] ;  /* 0x0008100cf6f37980 */ /* 0x000ea2000c101900 */
[----:B------:R-:W-:Y:S02]  /*3f390*/  ISETP.GE.U32.AND P1, PT, R100, 0x7f000001, PT ;  /* 0x7f0000016400780c */ /* 0x000fe40003f26070 */
[----:B------:R-:W-:Y:S01]  /*3f3a0*/  IADD3 R223, PT, PT, R222, R223, RZ ;  /* 0x000000dfdedf7210 */ /* 0x000fe20007ffe0ff */
[----:B------:R-:W3:Y:S01]  /*3f3b0*/  LD.E R242, desc[UR12][R246.64+0x814] ;  /* 0x0008140cf6f27980 */ /* 0x000ee2000c101900 */
[----:B------:R-:W-:Y:S02]  /*3f3c0*/  @P3 IADD3 R238, PT, PT, R238, -0x7f000001, RZ ;  /* 0x80ffffffeeee3810 */ /* 0x000fe40007ffe0ff */
[----:B------:R-:W-:Y:S01]  /*3f3d0*/  @P0 IADD3 R219, PT, PT, R219, -0x7f000001, RZ ;  /* 0x80ffffffdbdb0810 */ /* 0x000fe20007ffe0ff */
[----:B------:R-:W-:Y:S01]  /*3f3e0*/  ISETP.GE.U32.AND P3, PT, R236, 0x7f000001, PT ;  /* 0x7f000001ec00780c */ /* 0x000fe20003f66070 */
[----:B------:R-:W-:Y:S01]  /*3f3f0*/  ISETP.GE.U32.AND P0, PT, R223, 0x7f000001, PT ;  /* 0x7f000001df00780c */ /* 0x000fe20003f06070 */
[----:B------:R-:W-:Y:S01]  /*3f400*/  @P2 IADD3 R237, PT, PT, R237, -0x7f000001, RZ ;  /* 0x80ffffffeded2810 */ /* 0x000fe20007ffe0ff */
[----:B------:R-:W4:Y:S03]  /*3f410*/  LD.E R235, desc[UR12][R246.64+0x818] ;  /* 0x0008180cf6eb7980 */ /* 0x000f26000c101900 */
[----:B------:R-:W-:-:S02]  /*3f420*/  @P1 IADD3 R100, PT, PT, R100, -0x7f000001, RZ ;  /* 0x80ffffff64641810 */ /* 0x000fc40007ffe0ff */
[----:B------:R-:W-:Y:S01]  /*3f430*/  IADD3 R220, PT, PT, R219, R237, RZ ;  /* 0x000000eddbdc7210 */ /* 0x000fe20007ffe0ff */
[----:B------:R-:W-:Y:S01]  /*3f440*/  ISETP.GE.U32.AND P1, PT, R231, 0x7f000001, PT ;  /* 0x7f000001e700780c */ /* 0x000fe20003f26070 */
[----:B------:R-:W-:Y:S01]  /*3f450*/  ISETP.GE.U32.AND P6, PT, R54, 0x7f000001, PT ;  /* 0x7f0000013600780c */ /* 0x000fe20003fc6070 */
[----:B0-----:R-:W2:Y:S01]  /*3f460*/  LDL R228, [R1+0x11c] ;  /* 0x00011c0001e47983 */ /* 0x001ea20000100800 */
[----:B------:R-:W-:Y:S02]  /*3f470*/  IADD3 R219, PT, PT, R100, R238, RZ ;  /* 0x000000ee64db7210 */ /* 0x000fe40007ffe0ff */
[----:B------:R-:W-:Y:S02]  /*3f480*/  @P3 IADD3 R236, PT, PT, R236, -0x7f000001, RZ ;  /* 0x80ffffffecec3810 */ /* 0x000fe40007ffe0ff */
[----:B------:R-:W-:Y:S01]  /*3f490*/  @P0 IADD3 R223, PT, PT, R223, -0x7f000001, RZ ;  /* 0x80ffffffdfdf0810 */ /* 0x000fe20007ffe0ff */
[----:B------:R-:W-:Y:S01]  /*3f4a0*/  ISETP.GE.U32.AND P3, PT, R234, 0x7f000001, PT ;  /* 0x7f000001ea00780c */ /* 0x000fe20003f66070 */
[----:B------:R0:W2:Y:S01]  /*3f4b0*/  LD.E R246, desc[UR12][R246.64+0x81c] ;  /* 0x00081c0cf6f67980 */ /* 0x0000a2000c101900 */
[----:B------:R-:W-:Y:S01]  /*3f4c0*/  ISETP.GE.U32.AND P0, PT, R219, 0x7f000001, PT ;  /* 0x7f000001db00780c */ /* 0x000fe20003f06070 */
[----:B------:R-:W-:Y:S01]  /*3f4d0*/  ISETP.GE.U32.AND P2, PT, R220, 0x7f000001, PT ;  /* 0x7f000001dc00780c */ /* 0x000fe20003f46070 */
[----:B------:R-:W-:-:S02]  /*3f4e0*/  IADD3 R223, PT, PT, R223, R236, RZ ;  /* 0x000000ecdfdf7210 */ /* 0x000fc40007ffe0ff */
[----:B------:R-:W-:Y:S01]  /*3f4f0*/  @P1 IADD3 R231, PT, PT, R231, -0x7f000001, RZ ;  /* 0x80ffffffe7e71810 */ /* 0x000fe20007ffe0ff */
[----:B------:R-:W-:-:S04]  /*3f500*/  ISETP.GE.U32.AND P1, PT, R232, 0x7f000001, PT ;  /* 0x7f000001e800780c */ /* 0x000fc80003f26070 */
[----:B------:R-:W-:Y:S02]  /*3f510*/  ISETP.GE.U32.AND P5, PT, R231, 0x7f000001, PT ;  /* 0x7f000001e700780c */ /* 0x000fe40003fa6070 */
[----:B------:R-:W-:Y:S02]  /*3f520*/  @P3 IADD3 R234, PT, PT, R234, -0x7f000001, RZ ;  /* 0x80ffffffeaea3810 */ /* 0x000fe40007ffe0ff */
[----:B------:R-:W-:Y:S02]  /*3f530*/  @P0 IADD3 R219, PT, PT, R219, -0x7f000001, RZ ;  /* 0x80ffffffdbdb0810 */ /* 0x000fe40007ffe0ff */
[----:B------:R-:W-:Y:S01]  /*3f540*/  @P2 IADD3 R220, PT, PT, R220, -0x7f000001, RZ ;  /* 0x80ffffffdcdc2810 */ /* 0x000fe20007ffe0ff */
[----:B------:R-:W-:Y:S01]  /*3f550*/  ISETP.GE.U32.AND P2, PT, R248, 0x7f000001, PT ;  /* 0x7f000001f800780c */ /* 0x000fe20003f46070 */
[----:B------:R-:W-:Y:S01]  /*3f560*/  ISETP.GE.U32.AND P0, PT, R223, 0x7f000001, PT ;  /* 0x7f000001df00780c */ /* 0x000fe20003f06070 */
[----:B------:R-:W-:Y:S01]  /*3f570*/  ISETP.GE.U32.AND P4, PT, R239, 0x7f000001, PT ;  /* 0x7f000001ef00780c */ /* 0x000fe20003f86070 */
[----:B------:R-:W-:-:S02]  /*3f580*/  IADD3 R225, PT, PT, R219, R234, RZ ;  /* 0x000000eadbe17210 */ /* 0x000fc40007ffe0ff */
[----:B------:R-:W-:-:S03]  /*3f590*/  @P1 IADD3 R232, PT, PT, R232, -0x7f000001, RZ ;  /* 0x80ffffffe8e81810 */ /* 0x000fc60007ffe0ff */
[----:B------:R-:W-:Y:S01]  /*3f5a0*/  ISETP.GE.U32.AND P1, PT, R225, 0x7f000001, PT ;  /* 0x7f000001e100780c */ /* 0x000fe20003f26070 */
[----:B------:R-:W-:-:S04]  /*3f5b0*/  @P5 IADD3 R231, PT, PT, R231, -0x7f000001, RZ ;  /* 0x80ffffffe7e75810 */ /* 0x000fc80007ffe0ff */
[----:B------:R-:W-:Y:S02]  /*3f5c0*/  @P2 IADD3 R248, PT, PT, R248, -0x7f000001, RZ ;  /* 0x80fffffff8f82810 */ /* 0x000fe40007ffe0ff */
[----:B------:R-:W-:Y:S02]  /*3f5d0*/  @P0 IADD3 R223, PT, PT, R223, -0x7f000001, RZ ;  /* 0x80ffffffdfdf0810 */ /* 0x000fe40007ffe0ff */
[----:B------:R-:W-:Y:S02]  /*3f5e0*/  @P4 IADD3 R239, PT, PT, R239, -0x7f000001, RZ ;  /* 0x80ffffffefef4810 */ /* 0x000fe40007ffe0ff */
[----:B------:R-:W-:Y:S02]  /*3f5f0*/  IADD3 R232, PT, PT, R231, R232, RZ ;  /* 0x000000e8e7e87210 */ /* 0x000fe40007ffe0ff */
[----:B------:R-:W-:Y:S02]  /*3f600*/  IADD3 R248, PT, PT, R223, R248, RZ ;  /* 0x000000f8dff87210 */ /* 0x000fe40007ffe0ff */
[----:B------:R-:W-:-:S02]  /*3f610*/  IADD3 R239, PT, PT, R220, R239, RZ ;  /* 0x000000efdcef7210 */ /* 0x000fc40007ffe0ff */
[----:B------:R-:W-:Y:S01]  /*3f620*/  @P1 IADD3 R225, PT, PT, R225, -0x7f000001, RZ ;  /* 0x80ffffffe1e11810 */ /* 0x000fe20007ffe0ff */
[----:B------:R-:W-:Y:S01]  /*3f630*/  ISETP.GE.U32.AND P1, PT, R229, 0x7f000001, PT ;  /* 0x7f000001e500780c */ /* 0x000fe20003f26070 */
[----:B------:R-:W-:Y:S01]  /*3f640*/  ISETP.GE.U32.AND P0, PT, R232, 0x7f000001, PT ;  /* 0x7f000001e800780c */ /* 0x000fe20003f06070 */
[-C--:B------:R-:W-:Y:S01]  /*3f650*/  IMAD.WIDE.U32 R220, R233, R101.reuse, RZ ;  /* 0x00000065e9dc7225 */ /* 0x080fe200078e00ff */
[----:B------:R-:W-:Y:S01]  /*3f660*/  ISETP.GE.U32.AND P2, PT, R248, 0x7f000001, PT ;  /* 0x7f000001f800780c */ /* 0x000fe20003f46070 */
[----:B------:R-:W-:Y:S01]  /*3f670*/  @P6 IADD3 R54, PT, PT, R54, -0x7f000001, RZ ;  /* 0x80ffffff36366810 */ /* 0x000fe20007ffe0ff */
[----:B------:R-:W-:Y:S01]  /*3f680*/  ISETP.GE.U32.AND P4, PT, R244, 0x7f000001, PT ;  /* 0x7f000001f400780c */ /* 0x000fe20003f86070 */
[----:B------:R-:W-:Y:S01]  /*3f690*/  IMAD R227, R220, 0x7effffff, RZ ;  /* 0x7effffffdce37824 */ /* 0x000fe200078e02ff */
[----:B------:R-:W-:Y:S01]  /*3f6a0*/  ISETP.GE.U32.AND P3, PT, R239, 0x7f000001, PT ;  /* 0x7f000001ef00780c */ /* 0x000fe20003f66070 */
[----:B------:R-:W-:Y:S01]  /*3f6b0*/  IMAD.WIDE.U32 R222, R51, R101, RZ ;  /* 0x0000006533de7225 */ /* 0x000fe200078e00ff */
[----:B------:R-:W-:-:S03]  /*3f6c0*/  IADD3 R100, PT, PT, R225, R54, RZ ;  /* 0x00000036e1647210 */ /* 0x000fc60007ffe0ff */
[----:B------:R-:W-:Y:S01]  /*3f6d0*/  IMAD.HI.U32 R51, R227, 0x7f000001, R220 ;  /* 0x7f000001e3337827 */ /* 0x000fe200078e00dc */
[----:B------:R-:W-:-:S03]  /*3f6e0*/  @P1 IADD3 R229, PT, PT, R229, -0x7f000001, RZ ;  /* 0x80ffffffe5e51810 */ /* 0x000fc60007ffe0ff */
[----:B------:R-:W-:Y:S02]  /*3f6f0*/  IMAD R225, R222, 0x7effffff, RZ ;  /* 0x7effffffdee17824 */ /* 0x000fe400078e02ff */
[----:B------:R-:W-:Y:S01]  /*3f700*/  IMAD.WIDE.U32 R220, R52, R101, RZ ;  /* 0x0000006534dc7225 */ /* 0x000fe200078e00ff */
[----:B------:R-:W-:-:S03]  /*3f710*/  @P0 IADD3 R232, PT, PT, R232, -0x7f000001, RZ ;  /* 0x80ffffffe8e80810 */ /* 0x000fc60007ffe0ff */
[----:B------:R-:W-:Y:S01]  /*3f720*/  IMAD.WIDE.U32 R230, R230, R101, RZ ;  /* 0x00000065e6e67225 */ /* 0x000fe200078e00ff */
[----:B------:R-:W-:-:S03]  /*3f730*/  @P2 IADD3 R248, PT, PT, R248, -0x7f000001, RZ ;  /* 0x80fffffff8f82810 */ /* 0x000fc60007ffe0ff */
[----:B------:R-:W-:-:S04]  /*3f740*/  IMAD.HI.U32 R52, R225, 0x7f000001, R222 ;  /* 0x7f000001e1347827 */ /* 0x000fc800078e00de */
[----:B------:R-:W-:Y:S02]  /*3f750*/  IMAD R101, R220, 0x7effffff, RZ ;  /* 0x7effffffdc657824 */ /* 0x000fe400078e02ff */
[----:B------:R-:W-:Y:S01]  /*3f760*/  IMAD R225, R230, 0x7effffff, RZ ;  /* 0x7effffffe6e17824 */ /* 0x000fe200078e02ff */
[----:B------:R-:W-:Y:S01]  /*3f770*/  IADD3 R229, PT, PT, R232, R229, RZ ;  /* 0x000000e5e8e57210 */ /* 0x000fe20007ffe0ff */
[----:B------:R-:W-:Y:S01]  /*3f780*/  IMAD.HI.U32 R101, R101, 0x7f000001, R220 ;  /* 0x7f00000165657827 */ /* 0x000fe200078e00dc */
[----:B------:R-:W-:Y:S02]  /*3f790*/  @P4 IADD3 R244, PT, PT, R244, -0x7f000001, RZ ;  /* 0x80fffffff4f44810 */ /* 0x000fe40007ffe0ff */
[----:B------:R-:W-:Y:S01]  /*3f7a0*/  @P3 IADD3 R239, PT, PT, R239, -0x7f000001, RZ ;  /* 0x80ffffffefef3810 */ /* 0x000fe20007ffe0ff */
[----:B------:R-:W-:Y:S01]  /*3f7b0*/  IMAD.HI.U32 R220, R225, 0x7f000001, R230 ;  /* 0x7f000001e1dc7827 */ /* 0x000fe200078e00e6 */
[----:B------:R-:W-:Y:S01]  /*3f7c0*/  ISETP.GE.U32.AND P1, PT, R226, 0x7f000001, PT ;  /* 0x7f000001e200780c */ /* 0x000fe20003f26070 */
[----:B------:R-:W-:Y:S01]  /*3f7d0*/  ISETP.GE.U32.AND P0, PT, R229, 0x7f000001, PT ;  /* 0x7f000001e500780c */ /* 0x000fe20003f06070 */
[----:B------:R-:W-:Y:S01]  /*3f7e0*/  IADD3 R219, PT, PT, R239, R244, RZ ;  /* 0x000000f4efdb7210 */ /* 0x000fe20007ffe0ff */
[----:B------:R-:W-:Y:S01]  /*3f7f0*/  IMAD.WIDE.U32 R224, R248, R202, RZ ;  /* 0x000000caf8e07225 */ /* 0x000fe200078e00ff */
[----:B------:R-:W-:Y:S01]  /*3f800*/  ISETP.GE.U32.AND P4, PT, R100, 0x7f000001, PT ;  /* 0x7f0000016400780c */ /* 0x000fe20003f86070 */
[----:B------:R-:W4:Y:S02]  /*3f810*/  LDL R231, [R1+0x114] ;  /* 0x0001140001e77983 */ /* 0x000f240000100800 */
[----:B------:R-:W-:-:S02]  /*3f820*/  IMAD R221, R224, 0x7effffff, RZ ;  /* 0x7effffffe0dd7824 */ /* 0x000fc400078e02ff */
[----:B------:R-:W-:Y:S01]  /*3f830*/  IMAD.WIDE.U32 R244, R248, R203, RZ ;  /* 0x000000cbf8f47225 */ /* 0x000fe200078e00ff */
[----:B------:R-:W-:-:S03]  /*3f840*/  ISETP.GE.U32.AND P3, PT, R219, 0x7f000001, PT ;  /* 0x7f000001db00780c */ /* 0x000fc60003f66070 */
[----:B------:R-:W-:-:S04]  /*3f850*/  IMAD.HI.U32 R232, R221, 0x7f000001, R224 ;  /* 0x7f000001dde87827 */ /* 0x000fc800078e00e0 */
[----:B------:R-:W-:Y:S01]  /*3f860*/  IMAD R221, R244, 0x7effffff, RZ ;  /* 0x7efffffff4dd7824 */ /* 0x000fe200078e02ff */
[----:B------:R-:W-:-:S03]  /*3f870*/  @P1 IADD3 R226, PT, PT, R226, -0x7f000001, RZ ;  /* 0x80ffffffe2e21810 */ /* 0x000fc60007ffe0ff */
[----:B------:R-:W-:Y:S02]  /*3f880*/  IMAD.HI.U32 R244, R221, 0x7f000001, R244 ;  /* 0x7f000001ddf47827 */ /* 0x000fe400078e00f4 */
[----:B------:R-:W4:Y:S01]  /*3f890*/  LDL R245, [R1+0x110] ;  /* 0x0001100001f57983 */ /* 0x000f220000100800 */
[----:B------:R-:W-:Y:S02]  /*3f8a0*/  @P0 IADD3 R229, PT, PT, R229, -0x7f000001, RZ ;  /* 0x80ffffffe5e50810 */ /* 0x000fe40007ffe0ff */
[----:B------:R-:W-:Y:S02]  /*3f8b0*/  @P3 IADD3 R219, PT, PT, R219, -0x7f000001, RZ ;  /* 0x80ffffffdbdb3810 */ /* 0x000fe40007ffe0ff */
[----:B0-----:R-:W-:Y:S02]  /*3f8c0*/  IADD3 R247, PT, PT, R229, R226, RZ ;  /* 0x000000e2e5f77210 */ /* 0x001fe40007ffe0ff */
[----:B------:R-:W4:Y:S01]  /*3f8d0*/  LDL R229, [R1+0x118] ;  /* 0x0001180001e57983 */ /* 0x000f220000100800 */
[----:B------:R-:W-:Y:S01]  /*3f8e0*/  IMAD.WIDE.U32 R222, R219, R205, RZ ;  /* 0x000000cddbde7225 */ /* 0x000fe200078e00ff */
[----:B------:R-:W-:-:S03]  /*3f8f0*/  @P4 IADD3 R100, PT, PT, R100, -0x7f000001, RZ ;  /* 0x80ffffff64644810 */ /* 0x000fc60007ffe0ff */
[----:B------:R-:W-:-:S04]  /*3f900*/  IMAD R233, R222, 0x7effffff, RZ ;  /* 0x7effffffdee97824 */ /* 0x000fc800078e02ff */
[----:B------:R-:W-:-:S04]  /*3f910*/  IMAD.HI.U32 R233, R233, 0x7f000001, R222 ;  /* 0x7f000001e9e97827 */ /* 0x000fc800078e00de */
[----:B------:R-:W-:-:S04]  /*3f920*/  IMAD.WIDE.U32 R222, R100, R204, RZ ;  /* 0x000000cc64de7225 */ /* 0x000fc800078e00ff */
[----:B------:R-:W-:-:S04]  /*3f930*/  IMAD R225, R222, 0x7effffff, RZ ;  /* 0x7effffffdee17824 */ /* 0x000fc800078e02ff */
[----:B------:R-:W-:Y:S02]  /*3f940*/  IMAD.HI.U32 R54, R225, 0x7f000001, R222 ;  /* 0x7f000001e1367827 */ /* 0x000fe400078e00de */
[----:B------:R-:W4:Y:S01]  /*3f950*/  LDL.64 R224, [R1+0x100] ;  /* 0x0001000001e07983 */ /* 0x000f220000100a00 */
[----:B------:R-:W-:Y:S01]  /*3f960*/  ISETP.GE.U32.AND P0, PT, R247, 0x7f000001, PT ;  /* 0x7f000001f700780c */ /* 0x000fe20003f06070 */
[----:B------:R-:W-:-:S04]  /*3f970*/  IMAD.WIDE.U32 R222, R219, R202, RZ ;  /* 0x000000cadbde7225 */ /* 0x000fc800078e00ff */
[----:B------:R-:W-:Y:S02]  /*3f980*/  IMAD R221, R222, 0x7effffff, RZ ;  /* 0x7effffffdedd7824 */ /* 0x000fe400078e02ff */
[----:B------:R-:W-:-:S06]  /*3f990*/  IMAD.WIDE.U32 R238, R100, R205, RZ ;  /* 0x000000cd64ee7225 */ /* 0x000fcc00078e00ff */
[----:B------:R-:W-:Y:S01]  /*3f9a0*/  @P0 IADD3 R247, PT, PT, R247, -0x7f000001, RZ ;  /* 0x80fffffff7f70810 */ /* 0x000fe20007ffe0ff */
[----:B------:R-:W-:-:S04]  /*3f9b0*/  IMAD.HI.U32 R234, R221, 0x7f000001, R222 ;  /* 0x7f000001ddea7827 */ /* 0x000fc800078e00de */
        /* <DEDUP_REMOVED lines=16> */
[----:B------:R-:W-:-:S04]  /*3fac0*/  IMAD.WIDE.U32 R236, R247, R205, RZ ;  /* 0x000000cdf7ec7225 */ /* 0x000fc800078e00ff */
[----:B------:R-:W-:-:S04]  /*3fad0*/  IMAD.HI.U32 R221, R221, 0x7f000001, R222 ;  /* 0x7f000001dddd7827 */ /* 0x000fc800078e00de */
        /* <DEDUP_REMOVED lines=16> */
[----:B------:R-:W-:-:S03]  /*3fbe0*/  ISETP.GE.U32.AND P2, PT, R236, 0x7f000001, PT ;  /* 0x7f000001ec00780c */ /* 0x000fc60003f46070 */
[----:B------:R-:W-:Y:S01]  /*3fbf0*/  IMAD.HI.U32 R233, R233, 0x7f000001, R222 ;  /* 0x7f000001e9e97827 */ /* 0x000fe200078e00de */
[----:B------:R-:W-:-:S03]  /*3fc00*/  @P0 IADD3 R238, PT, PT, R238, -0x7f000001, RZ ;  /* 0x80ffffffeeee0810 */ /* 0x000fc60007ffe0ff */
[----:B------:R-:W-:-:S04]  /*3fc10*/  IMAD.WIDE.U32 R222, R54, 0x5fffffa, RZ ;  /* 0x05fffffa36de7825 */ /* 0x000fc800078e00ff */
[----:B------:R-:W-:Y:S01]  /*3fc20*/  IMAD R241, R54, 0x6, RZ ;  /* 0x0000000636f17824 */ /* 0x000fe200078e02ff */
[----:B------:R-:W-:-:S03]  /*3fc30*/  ISETP.GE.U32.AND P0, PT, R53, 0x7f000001, PT ;  /* 0x7f0000013500780c */ /* 0x000fc60003f06070 */
[----:B------:R-:W-:Y:S01]  /*3fc40*/  IMAD.HI.U32 R54, R241, 0x7f000001, R222 ;  /* 0x7f000001f1367827 */ /* 0x000fe200078e00de */
[----:B------:R-:W-:-:S03]  /*3fc50*/  @P1 IADD3 R249, PT, PT, R249, -0x7f000001, RZ ;  /* 0x80fffffff9f91810 */ /* 0x000fc60007ffe0ff */
[----:B------:R-:W-:-:S04]  /*3fc60*/  IMAD.WIDE.U32 R222, R238, 0x5fffffa, RZ ;  /* 0x05fffffaeede7825 */ /* 0x000fc800078e00ff */
[----:B------:R-:W-:Y:S01]  /*3fc70*/  IMAD R241, R238, 0x6, RZ ;  /* 0x00000006eef17824 */ /* 0x000fe200078e02ff */
[----:B------:R-:W-:-:S03]  /*3fc80*/  @P2 IADD3 R236, PT, PT, R236, -0x7f000001, RZ ;  /* 0x80ffffffecec2810 */ /* 0x000fc60007ffe0ff */
[----:B------:R-:W-:-:S04]  /*3fc90*/  IMAD.HI.U32 R238, R241, 0x7f000001, R222 ;  /* 0x7f000001f1ee7827 */ /* 0x000fc800078e00de */
[----:B------:R-:W-:-:S04]  /*3fca0*/  IMAD.WIDE.U32 R240, R249, 0x5fffffa, RZ ;  /* 0x05fffffaf9f07825 */ /* 0x000fc800078e00ff */
[----:B------:R-:W-:Y:S02]  /*3fcb0*/  IMAD R249, R249, 0x6, RZ ;  /* 0x00000006f9f97824 */ /* 0x000fe400078e02ff */
[----:B------:R-:W-:Y:S01]  /*3fcc0*/  IMAD.WIDE.U32 R222, R236, 0x5fffffa, RZ ;  /* 0x05fffffaecde7825 */ /* 0x000fe200078e00ff */
[----:B------:R-:W-:-:S03]  /*3fcd0*/  @P0 IADD3 R53, PT, PT, R53, -0x7f000001, RZ ;  /* 0x80ffffff35350810 */ /* 0x000fc60007ffe0ff */
[----:B------:R-:W-:-:S04]  /*3fce0*/  IMAD.HI.U32 R240, R249, 0x7f000001, R240 ;  /* 0x7f000001f9f07827 */ /* 0x000fc800078e00f0 */
[----:B------:R-:W-:-:S04]  /*3fcf0*/  IMAD R241, R236, 0x6, RZ ;  /* 0x00000006ecf17824 */ /* 0x000fc800078e02ff */
[----:B------:R-:W-:-:S04]  /*3fd00*/  IMAD.HI.U32 R236, R241, 0x7f000001, R222 ;  /* 0x7f000001f1ec7827 */ /* 0x000fc800078e00de */
[----:B--2---:R-:W-:-:S04]  /*3fd10*/  IMAD.WIDE.U32 R222, R243, R53, RZ ;  /* 0x00000035f3de7225 */ /* 0x004fc800078e00ff */
[----:B------:R-:W-:-:S04]  /*3fd20*/  IMAD R243, R222, 0x7effffff, RZ ;  /* 0x7effffffdef37824 */ /* 0x000fc800078e02ff */
[----:B------:R-:W-:-:S04]  /*3fd30*/  IMAD.HI.U32 R243, R243, 0x7f000001, R222 ;  /* 0x7f000001f3f37827 */ /* 0x000fc800078e00de */
[----:B---3--:R-:W-:-:S04]  /*3fd40*/  IMAD.WIDE.U32 R222, R242, R53, RZ ;  /* 0x00000035f2de7225 */ /* 0x008fc800078e00ff */
[----:B------:R-:W-:-:S04]  /*3fd50*/  IMAD R241, R222, 0x7effffff, RZ ;  /* 0x7effffffdef17824 */ /* 0x000fc800078e02ff */
[----:B------:R-:W-:-:S04]  /*3fd60*/  IMAD.HI.U32 R242, R241, 0x7f000001, R222 ;  /* 0x7f000001f1f27827 */ /* 0x000fc800078e00de */
[----:B----4-:R-:W-:-:S04]  /*3fd70*/  IMAD.WIDE.U32 R222, R235, R53, RZ ;  /* 0x00000035ebde7225 */ /* 0x010fc800078e00ff */
        /* <DEDUP_REMOVED lines=14> */
[----:B------:R-:W-:-:S04]  /*3fe60*/  IMAD.HI.U32 R53, R53, 0x7f000001, R222 ;  /* 0x7f00000135357827 */ /* 0x000fc800078e00de */
[----:B------:R-:W-:Y:S01]  /*3fe70*/  IMAD.WIDE.U32 R222, R219, R102, RZ ;  /* 0x00000066dbde7225 */ /* 0x000fe200078e00ff */
[----:B------:R-:W-:-:S03]  /*3fe80*/  @P0 IADD3 R244, PT, PT, R244, -0x7f000001, RZ ;  /* 0x80fffffff4f40810 */ /* 0x000fc60007ffe0ff */
[----:B------:R-:W-:Y:S01]  /*3fe90*/  IMAD R219, R222, 0x7effffff, RZ ;  /* 0x7effffffdedb7824 */ /* 0x000fe200078e02ff */
[----:B------:R-:W-:Y:S01]  /*3fea0*/  ISETP.GE.U32.AND P3, PT, R234, 0x7f000001, PT ;  /* 0x7f000001ea00780c */ /* 0x000fe20003f66070 */
[----:B------:R-:W-:Y:S02]  /*3feb0*/  ISETP.GE.U32.AND P1, PT, R244, 0x7f000001, PT ;  /* 0x7f000001f400780c */ /* 0x000fe40003f26070 */
[----:B------:R-:W-:-:S04]  /*3fec0*/  IMAD.HI.U32 R219, R219, 0x7f000001, R222 ;  /* 0x7f000001dbdb7827 */ /* 0x000fc800078e00de */
[----:B------:R-:W-:Y:S01]  /*3fed0*/  IMAD.WIDE.U32 R222, R100, R102, RZ ;  /* 0x0000006664de7225 */ /* 0x000fe200078e00ff */
[----:B------:R-:W-:-:S03]  /*3fee0*/  ISETP.GE.U32.AND P0, PT, R243, 0x7f000001, PT ;  /* 0x7f000001f300780c */ /* 0x000fc60003f06070 */
[----:B------:R-:W-:Y:S01]  /*3fef0*/  IMAD R251, R222, 0x7effffff, RZ ;  /* 0x7effffffdefb7824 */ /* 0x000fe200078e02ff */
[----:B------:R-:W-:-:S03]  /*3ff00*/  ISETP.GE.U32.AND P2, PT, R230, 0x7f000001, PT ;  /* 0x7f000001e600780c */ /* 0x000fc60003f46070 */
[----:B------:R-:W-:-:S04]  /*3ff10*/  IMAD.HI.U32 R100, R251, 0x7f000001, R222 ;  /* 0x7f000001fb647827 */ /* 0x000fc800078e00de */
[----:B------:R-:W-:Y:S01]  /*3ff20*/  IMAD.WIDE.U32 R222, R247, R102, RZ ;  /* 0x00000066f7de7225 */ /* 0x000fe200078e00ff */
[----:B------:R-:W-:Y:S02]  /*3ff30*/  @P3 IADD3 R234, PT, PT, R234, -0x7f000001, RZ ;  /* 0x80ffffffeaea3810 */ /* 0x000fe40007ffe0ff */
[----:B------:R-:W-:Y:S01]  /*3ff40*/  @P1 IADD3 R244, PT, PT, R244, -0x7f000001, RZ ;  /* 0x80fffffff4f41810 */ /* 0x000fe20007ffe0ff */
[----:B------:R-:W-:Y:S01]  /*3ff50*/  ISETP.GE.U32.AND P4, PT, R242, 0x7f000001, PT ;  /* 0x7f000001f200780c */ /* 0x000fe20003f86070 */
[----:B------:R-:W-:Y:S01]  /*3ff60*/  IMAD R247, R222, 0x7effffff, RZ ;  /* 0x7effffffdef77824 */ /* 0x000fe200078e02ff */
[----:B------:R-:W-:Y:S01]  /*3ff70*/  ISETP.GE.U32.AND P5, PT, R241, 0x7f000001, PT ;  /* 0x7f000001f100780c */ /* 0x000fe20003fa6070 */
[----:B------:R-:W-:Y:S02]  /*3ff80*/  ISETP.GE.U32.AND P6, PT, R246, 0x7f000001, PT ;  /* 0x7f000001f600780c */ /* 0x000fe40003fc6070 */
[----:B------:R-:W-:Y:S01]  /*3ff90*/  IMAD.HI.U32 R222, R247, 0x7f000001, R222 ;  /* 0x7f000001f7de7827 */ /* 0x000fe200078e00de */
[----:B------:R-:W-:-:S02]  /*3ffa0*/  IADD3 R223, PT, PT, R244, R234, RZ ;  /* 0x000000eaf4df7210 */ /* 0x000fc40007ffe0ff */
[----:B------:R-:W-:Y:S02]  /*3ffb0*/  @P0 IADD3 R243, PT, PT, R243, -0x7f000001, RZ ;  /* 0x80fffffff3f30810 */ /* 0x000fe40007ffe0ff */
[----:B------:R-:W-:Y:S01]  /*3ffc0*/  @P2 IADD3 R230, PT, PT, R230, -0x7f000001, RZ ;  /* 0x80ffffffe6e62810 */ /* 0x000fe20007ffe0ff */
[----:B------:R-:W-:Y:S01]  /*3ffd0*/  ISETP.GE.U32.AND P1, PT, R238, 0x7f000001, PT ;  /* 0x7f000001ee00780c */ /* 0x000fe20003f26070 */
[----:B------:R-:W-:Y:S01]  /*3ffe0*/  ISETP.GE.U32.AND P0, PT, R223, 0x7f000001, PT ;  /* 0x7f000001df00780c */ /* 0x000fe20003f06070 */
[----:B------:R-:W-:Y:S02]  /*3fff0*/  IADD3 R102, PT, PT, R243, R245, RZ ;  /* 0x000000f5f3667210 */ /* 0x000fe40007ffe0ff */
[----:B------:R-:W-:Y:S01]  /*40000*/  ISETP.GE.U32.AND P2, PT, R230, 0x7f000001, PT ;  /* 0x7f000001e600780c */ /* 0x000fe20003f46070 */
[----:B------:R-:W-:Y:S02]  /*40010*/  @P4 IADD3 R242, PT, PT, R242, -0x7f000001, RZ ;  /* 0x80fffffff2f24810 */ /* 0x000fe40007ffe0ff */
        /* <DEDUP_REMOVED lines=9> */
[----:B------:R-:W-:Y:S01]  /*400b0*/  @P2 IADD3 R230, PT, PT, R230, -0x7f000001, RZ ;  /* 0x80ffffffe6e62810 */ /* 0x000fe20007ffe0ff */
[----:B------:R-:W-:Y:S01]  /*400c0*/  ISETP.GE.U32.AND P1, PT, R234, 0x7f000001, PT ;  /* 0x7f000001ea00780c */ /* 0x000fe20003f26070 */
[----:B------:R-:W-:Y:S01]  /*400d0*/  ISETP.GE.U32.AND P3, PT, R227, 0x7f000001, PT ;  /* 0x7f000001e300780c */ /* 0x000fe20003f66070 */
[----:B------:R-:W-:Y:S01]  /*400e0*/  ISETP.GE.U32.AND P2, PT, R228, 0x7f000001, PT ;  /* 0x7f000001e400780c */ /* 0x000fe20003f46070 */
[----:B------:R0:W-:Y:S02]  /*400f0*/  STL [R1+0x110], R102 ;  /* 0x0001106601007387 */ /* 0x0001e40000100800 */
[----:B0-----:R-:W-:-:S09]  /*40100*/  @P4 IADD3 R102, PT, PT, R102, -0x7f000001, RZ ;  /* 0x80ffffff66664810 */ /* 0x001fd20007ffe0ff */
[----:B------:R-:W-:Y:S01]  /*40110*/  @P3 IADD3 R227, PT, PT, R227, -0x7f000001, RZ ;  /* 0x80ffffffe3e33810 */ /* 0x000fe20007ffe0ff */
[----:B------:R-:W-:Y:S04]  /*40120*/  STL [R1+0x110], R102 ;  /* 0x0001106601007387 */ /* 0x000fe80000100800 */
[----:B------:R0:W-:Y:S04]  /*40130*/  STL [R1+0x114], R242 ;  /* 0x000114f201007387 */ /* 0x0001e80000100800 */
[----:B------:R1:W-:Y:S04]  /*40140*/  STL [R1+0x118], R234 ;  /* 0x000118ea01007387 */ /* 0x0003e80000100800 */
[----:B------:R2:W-:Y:S01]  /*40150*/  STL [R1+0x11c], R228 ;  /* 0x00011ce401007387 */ /* 0x0005e20000100800 */
[----:B0-----:R-:W-:-:S02]  /*40160*/  @P0 IADD3 R242, PT, PT, R242, -0x7f000001, RZ ;  /* 0x80fffffff2f20810 */ /* 0x001fc40007ffe0ff */
[----:B-1----:R-:W-:-:S03]  /*40170*/  @P1 IADD3 R234, PT, PT, R234, -0x7f000001, RZ ;  /* 0x80ffffffeaea1810 */ /* 0x002fc60007ffe0ff */
[----:B------:R-:W-:Y:S01]  /*40180*/  STL [R1+0x114], R242 ;  /* 0x000114f201007387 */ /* 0x000fe20000100800 */
[----:B--2---:R-:W-:-:S03]  /*40190*/  @P2 IADD3 R228, PT, PT, R228, -0x7f000001, RZ ;  /* 0x80ffffffe4e42810 */ /* 0x004fc60007ffe0ff */
[----:B------:R-:W-:Y:S01]  /*401a0*/  STL [R1+0x118], R234 ;  /* 0x000118ea01007387 */ /* 0x000fe20000100800 */
[----:B------:R-:W-:Y:S01]  /*401b0*/  IADD3 R230, PT, PT, R230, R227, RZ ;  /* 0x000000e3e6e67210 */ /* 0x000fe20007ffe0ff */
[----:B------:R-:W-:Y:S02]  /*401c0*/  ISETP.GE.U32.AND P0, PT, R239, 0x7f000001, PT ;  /* 0x7f000001ef00780c */ /* 0x000fe40003f06070 */
[----:B------:R0:W-:Y:S04]  /*401d0*/  STL [R1+0x11c], R228 ;  /* 0x00011ce401007387 */ /* 0x0001e80000100800 */
[----:B------:R-:W2:Y:S01]  /*401e0*/  LD.E R250, desc[UR12][R224.64+0x820] ;  /* 0x0008200ce0fa7980 */ /* 0x000ea2000c101900 */
[----:B------:R-:W-:Y:S01]  /*401f0*/  ISETP.GE.U32.AND P1, PT, R230, 0x7f000001, PT ;  /* 0x7f000001e600780c */ /* 0x000fe20003f26070 */
[----:B------:R-:W-:Y:S01]  /*40200*/  ISETP.GE.U32.AND P2, PT, R221, 0x7f000001, PT ;  /* 0x7f000001dd00780c */ /* 0x000fe20003f46070 */
[----:B------:R-:W-:Y:S01]  /*40210*/  IADD3 R223, PT, PT, R223, R238, RZ ;  /* 0x000000eedfdf7210 */ /* 0x000fe20007ffe0ff */
[----:B------:R-:W-:Y:S01]  /*40220*/  ISETP.GE.U32.AND P4, PT, R226, 0x7f000001, PT ;  /* 0x7f000001e200780c */ /* 0x000fe20003f86070 */
[----:B------:R-:W3:Y:S01]  /*40230*/  LD.E R238, desc[UR12][R224.64+0x824] ;  /* 0x0008240ce0ee7980 */ /* 0x000ee2000c101900 */
[----:B------:R-:W-:Y:S01]  /*40240*/  ISETP.GE.U32.AND P5, PT, R240, 0x7f000001, PT ;  /* 0x7f000001f000780c */ /* 0x000fe20003fa6070 */
[----:B------:R-:W-:Y:S01]  /*40250*/  @P0 IADD3 R239, PT, PT, R239, -0x7f000001, RZ ;  /* 0x80ffffffefef0810 */ /* 0x000fe20007ffe0ff */
[----:B------:R-:W-:Y:S01]  /*40260*/  ISETP.GE.U32.AND P3, PT, R223, 0x7f000001, PT ;  /* 0x7f000001df00780c */ /* 0x000fe20003f66070 */
[----:B------:R-:W4:Y:S03]  /*40270*/  LD.E R231, desc[UR12][R224.64+0x828] ;  /* 0x0008280ce0e77980 */ /* 0x000f26000c101900 */
[----:B------:R-:W-:-:S02]  /*40280*/  ISETP.GE.U32.AND P0, PT, R239, 0x7f000001, PT ;  /* 0x7f000001ef00780c */ /* 0x000fc40003f06070 */
[----:B------:R-:W-:Y:S02]  /*40290*/  @P1 IADD3 R230, PT, PT, R230, -0x7f000001, RZ ;  /* 0x80ffffffe6e61810 */ /* 0x000fe40007ffe0ff */
[----:B------:R-:W-:Y:S01]  /*402a0*/  @P2 IADD3 R221, PT, PT, R221, -0x7f000001, RZ ;  /* 0x80ffffffdddd2810 */ /* 0x000fe20007ffe0ff */
[----:B------:R-:W-:Y:S01]  /*402b0*/  ISETP.GE.U32.AND P1, PT, R237, 0x7f000001, PT ;  /* 0x7f000001ed00780c */ /* 0x000fe20003f26070 */
[----:B------:R-:W-:Y:S02]  /*402c0*/  @P4 IADD3 R226, PT, PT, R226, -0x7f000001, RZ ;  /* 0x80ffffffe2e24810 */ /* 0x000fe40007ffe0ff */
[----:B------:R-:W-:Y:S02]  /*402d0*/  IADD3 R227, PT, PT, R230, R221, RZ ;  /* 0x000000dde6e37210 */ /* 0x000fe40007ffe0ff */
[----:B------:R-:W-:Y:S02]  /*402e0*/  @P5 IADD3 R240, PT, PT, R240, -0x7f000001, RZ ;  /* 0x80fffffff0f05810 */ /* 0x000fe40007ffe0ff */
[----:B------:R-:W-:Y:S01]  /*402f0*/  @P3 IADD3 R223, PT, PT, R223, -0x7f000001, RZ ;  /* 0x80ffffffdfdf3810 */ /* 0x000fe20007ffe0ff */
[----:B------:R-:W-:Y:S01]  /*40300*/  ISETP.GE.U32.AND P4, PT, R236, 0x7f000001, PT ;  /* 0x7f000001ec00780c */ /* 0x000fe20003f86070 */
[----:B0-----:R-:W-:Y:S01]  /*40310*/  IMAD.WIDE.U32 R228, R226, 0x5fffffa, RZ ;  /* 0x05fffffae2e47825 */ /* 0x001fe200078e00ff */
[----:B------:R-:W-:Y:S01]  /*40320*/  ISETP.GE.U32.AND P2, PT, R227, 0x7f000001, PT ;  /* 0x7f000001e300780c */ /* 0x000fe20003f46070 */
[----:B------:R-:W-:-:S02]  /*40330*/  @P0 IADD3 R239, PT, PT, R239, -0x7f000001, RZ ;  /* 0x80ffffffefef0810 */ /* 0x000fc40007ffe0ff */
[----:B------:R-:W-:Y:S01]  /*40340*/  IADD3 R221, PT, PT, R223, R240, RZ ;  /* 0x000000f0dfdd7210 */ /* 0x000fe20007ffe0ff */
[----:B------:R-:W-:Y:S01]  /*40350*/  IMAD R223, R226, 0x6, RZ ;  /* 0x00000006e2df7824 */ /* 0x000fe200078e02ff */
[----:B------:R-:W-:Y:S01]  /*40360*/  @P1 IADD3 R237, PT, PT, R237, -0x7f000001, RZ ;  /* 0x80ffffffeded1810 */ /* 0x000fe20007ffe0ff */
[----:B------:R0:W4:Y:S02]  /*40370*/  LD.E R230, desc[UR12][R224.64+0x82c] ;  /* 0x00082c0ce0e67980 */ /* 0x000124000c101900 */
[----:B------:R-:W-:Y:S01]  /*40380*/  IMAD.HI.U32 R223, R223, 0x7f000001, R228 ;  /* 0x7f000001dfdf7827 */ /* 0x000fe200078e00e4 */
[----:B------:R-:W-:Y:S01]  /*40390*/  IADD3 R228, PT, PT, R239, R237, RZ ;  /* 0x000000edefe47210 */ /* 0x000fe20007ffe0ff */
[----:B------:R-:W-:Y:S01]  /*403a0*/  ISETP.GE.U32.AND P1, PT, R235, 0x7f000001, PT ;  /* 0x7f000001eb00780c */ /* 0x000fe20003f26070 */
[----:B------:R-:W-:Y:S01]  /*403b0*/  @P4 IADD3 R236, PT, PT, R236, -0x7f000001, RZ ;  /* 0x80ffffffecec4810 */ /* 0x000fe20007ffe0ff */
[----:B------:R-:W-:Y:S01]  /*403c0*/  ISETP.GE.U32.AND P3, PT, R221, 0x7f000001, PT ;  /* 0x7f000001dd00780c */ /* 0x000fe20003f66070 */
[----:B------:R-:W-:Y:S01]  /*403d0*/  @P2 IADD3 R227, PT, PT, R227, -0x7f000001, RZ ;  /* 0x80ffffffe3e32810 */ /* 0x000fe20007ffe0ff */
[----:B------:R-:W-:Y:S01]  /*403e0*/  ISETP.GE.U32.AND P0, PT, R228, 0x7f000001, PT ;  /* 0x7f000001e400780c */ /* 0x000fe20003f06070 */
[----:B------:R-:W4:Y:S02]  /*403f0*/  LDL R226, [R1+0x110] ;  /* 0x0001100001e27983 */ /* 0x000f240000100800 */
[----:B------:R-:W-:-:S02]  /*40400*/  IADD3 R102, PT, PT, R227, R236, RZ ;  /* 0x000000ece3667210 */ /* 0x000fc40007ffe0ff */
[----:B------:R-:W4:Y:S03]  /*40410*/  LDL R239, [R1+0x114] ;  /* 0x0001140001ef7983 */ /* 0x000f260000100800 */
[----:B------:R-:W-:Y:S01]  /*40420*/  ISETP.GE.U32.AND P2, PT, R102, 0x7f000001, PT ;  /* 0x7f0000016600780c */ /* 0x000fe20003f46070 */
[----:B------:R-:W-:Y:S02]  /*40430*/  @P1 IADD3 R235, PT, PT, R235, -0x7f000001, RZ ;  /* 0x80ffffffebeb1810 */ /* 0x000fe40007ffe0ff */
[----:B------:R-:W-:Y:S01]  /*40440*/  @P3 IADD3 R221, PT, PT, R221, -0x7f000001, RZ ;  /* 0x80ffffffdddd3810 */ /* 0x000fe20007ffe0ff */
[----:B------:R-:W4:Y:S01]  /*40450*/  LDL R237, [R1+0x118] ;  /* 0x0001180001ed7983 */ /* 0x000f220000100800 */
[----:B------:R-:W-:Y:S01]  /*40460*/  @P0 IADD3 R228, PT, PT, R228, -0x7f000001, RZ ;  /* 0x80ffffffe4e40810 */ /* 0x000fe20007ffe0ff */
[----:B------:R-:W-:Y:S02]  /*40470*/  ISETP.GE.U32.AND P0, PT, R232, 0x7f000001, PT ;  /* 0x7f000001e800780c */ /* 0x000fe40003f06070 */
[----:B0-----:R-:W-:Y:S01]  /*40480*/  IMAD.WIDE.U32 R224, R221, R205, RZ ;  /* 0x000000cddde07225 */ /* 0x001fe200078e00ff */
[----:B------:R-:W-:-:S03]  /*40490*/  IADD3 R228, PT, PT, R228, R235, RZ ;  /* 0x000000ebe4e47210 */ /* 0x000fc60007ffe0ff */
[----:B------:R-:W-:Y:S01]  /*404a0*/  IMAD R243, R224, 0x7effffff, RZ ;  /* 0x7effffffe0f37824 */ /* 0x000fe200078e02ff */
[----:B------:R-:W-:Y:S01]  /*404b0*/  @P2 IADD3 R102, PT, PT, R102, -0x7f000001, RZ ;  /* 0x80ffffff66662810 */ /* 0x000fe20007ffe0ff */
[----:B------:R-:W-:Y:S02]  /*404c0*/  ISETP.GE.U32.AND P1, PT, R228, 0x7f000001, PT ;  /* 0x7f000001e400780c */ /* 0x000fe40003f26070 */
[----:B------:R-:W-:Y:S01]  /*404d0*/  IMAD.HI.U32 R243, R243, 0x7f000001, R224 ;  /* 0x7f000001f3f37827 */ /* 0x000fe200078e00e0 */
[----:B------:R-:W-:-:S03]  /*404e0*/  ISETP.GE.U32.AND P2, PT, R249, 0x7f000001, PT ;  /* 0x7f000001f900780c */ /* 0x000fc60003f46070 */
[----:B------:R-:W-:Y:S01]  /*404f0*/  IMAD.WIDE.U32 R224, R102, R204, RZ ;  /* 0x000000cc66e07225 */ /* 0x000fe200078e00ff */
[----:B------:R-:W-:-:S03]  /*40500*/  @P0 IADD3 R232, PT, PT, R232, -0x7f000001, RZ ;  /* 0x80ffffffe8e80810 */ /* 0x000fc60007ffe0ff */
[----:B------:R-:W-:Y:S02]  /*40510*/  IMAD R247, R224, 0x7effffff, RZ ;  /* 0x7effffffe0f77824 */ /* 0x000fe400078e02ff */
[----:B------:R-:W-:Y:S02]  /*40520*/  ISETP.GE.U32.AND P0, PT, R232, 0x7f000001, PT ;  /* 0x7f000001e800780c */ /* 0x000fe40003f06070 */
[----:B------:R-:W-:Y:S01]  /*40530*/  IMAD.HI.U32 R247, R247, 0x7f000001, R224 ;  /* 0x7f000001f7f77827 */ /* 0x000fe200078e00e0 */
[----:B------:R-:W-:Y:S01]  /*40540*/  @P1 IADD3 R228, PT, PT, R228, -0x7f000001, RZ ;  /* 0x80ffffffe4e41810 */ /* 0x000fe20007ffe0ff */
[----:B------:R-:W-:Y:S02]  /*40550*/  ISETP.GE.U32.AND P1, PT, R233, 0x7f000001, PT ;  /* 0x7f000001e900780c */ /* 0x000fe40003f26070 */
[----:B------:R-:W-:Y:S01]  /*40560*/  IMAD.WIDE.U32 R224, R221, R202, RZ ;  /* 0x000000cadde07225 */ /* 0x000fe200078e00ff */
[----:B------:R-:W-:-:S03]  /*40570*/  @P2 IADD3 R249, PT, PT, R249, -0x7f000001, RZ ;  /* 0x80fffffff9f92810 */ /* 0x000fc60007ffe0ff */
[----:B------:R-:W-:-:S04]  /*40580*/  IMAD R235, R224, 0x7effffff, RZ ;  /* 0x7effffffe0eb7824 */ /* 0x000fc800078e02ff */
[----:B------:R-:W-:Y:S01]  /*40590*/  IMAD.HI.U32 R235, R235, 0x7f000001, R224 ;  /* 0x7f000001ebeb7827 */ /* 0x000fe200078e00e0 */
[----:B------:R-:W-:-:S03]  /*405a0*/  IADD3 R249, PT, PT, R228, R249, RZ ;  /* 0x000000f9e4f97210 */ /* 0x000fc60007ffe0ff */
[----:B------:R-:W-:Y:S01]  /*405b0*/  IMAD.WIDE.U32 R224, R102, R205, RZ ;  /* 0x000000cd66e07225 */ /* 0x000fe200078e00ff */
[----:B------:R-:W-:Y:S02]  /*405c0*/  @P0 IADD3 R232, PT, PT, R232, -0x7f000001, RZ ;  /* 0x80ffffffe8e80810 */ /* 0x000fe40007ffe0ff */
[----:B------:R-:W-:Y:S01]  /*405d0*/  @P1 IADD3 R233, PT, PT, R233, -0x7f000001, RZ ;  /* 0x80ffffffe9e91810 */ /* 0x000fe20007ffe0ff */
[----:B------:R-:W-:Y:S01]  /*405e0*/  IMAD R227, R224, 0x7effffff, RZ ;  /* 0x7effffffe0e37824 */ /* 0x000fe200078e02ff */
[----:B------:R-:W-:-:S03]  /*405f0*/  ISETP.GE.U32.AND P2, PT, R249, 0x7f000001, PT ;  /* 0x7f000001f900780c */ /* 0x000fc60003f46070 */
[----:B------:R-:W-:Y:S01]  /*40600*/  IMAD.HI.U32 R246, R227, 0x7f000001, R224 ;  /* 0x7f000001e3f67827 */ /* 0x000fe200078e00e0 */
[----:B------:R-:W-:Y:S02]  /*40610*/  IADD3 R227, PT, PT, R232, R233, RZ ;  /* 0x000000e9e8e37210 */ /* 0x000fe40007ffe0ff */
[----:B------:R-:W4:Y:S07]  /*40620*/  LDL R233, [R1+0x11c] ;  /* 0x00011c0001e97983 */ /* 0x000f2e0000100800 */
[----:B------:R-:W-:-:S05]  /*40630*/  @P2 IADD3 R249, PT, PT, R249, -0x7f000001, RZ ;  /* 0x80fffffff9f92810 */ /* 0x000fca0007ffe0ff */
[----:B------:R-:W-:-:S04]  /*40640*/  IMAD.WIDE.U32 R224, R249, R203, RZ ;  /* 0x000000cbf9e07225 */ /* 0x000fc800078e00ff */
[----:B------:R-:W-:-:S04]  /*40650*/  IMAD R229, R224, 0x7effffff, RZ ;  /* 0x7effffffe0e57824 */ /* 0x000fc800078e02ff */
[----:B------:R-:W-:Y:S02]  /*40660*/  IMAD.HI.U32 R234, R229, 0x7f000001, R224 ;  /* 0x7f000001e5ea7827 */ /* 0x000fe400078e00e0 */
[----:B------:R-:W4:Y:S01]  /*40670*/  LDL.64 R228, [R1+0x100] ;  /* 0x0001000001e47983 */ /* 0x000f220000100a00 */
[----:B------:R-:W-:Y:S01]  /*40680*/  ISETP.GE.U32.AND P1, PT, R54, 0x7f000001, PT ;  /* 0x7f0000013600780c */ /* 0x000fe20003f26070 */
[----:B------:R-:W-:-:S12]  /*40690*/  ISETP.GE.U32.AND P0, PT, R227, 0x7f000001, PT ;  /* 0x7f000001e300780c */ /* 0x000fd80003f06070 */
[----:B------:R-:W-:Y:S02]  /*406a0*/  @P1 IADD3 R54, PT, PT, R54, -0x7f000001, RZ ;  /* 0x80ffffff36361810 */ /* 0x000fe40007ffe0ff */
[----:B------:R-:W-:-:S04]  /*406b0*/  @P0 IADD3 R227, PT, PT, R227, -0x7f000001, RZ ;  /* 0x80ffffffe3e30810 */ /* 0x000fc80007ffe0ff */
[----:B------:R-:W-:Y:S01]  /*406c0*/  IADD3 R54, PT, PT, R227, R54, RZ ;  /* 0x00000036e3367210 */ /* 0x000fe20007ffe0ff */
[----:B------:R-:W-:-:S04]  /*406d0*/  ISETP.GE.U32.AND P1, PT, R223, 0x7f000001, PT ;  /* 0x7f000001df00780c */ /* 0x000fc80003f26070 */
[----:B------:R-:W-:Y:S01]  /*406e0*/  ISETP.GE.U32.AND P0, PT, R54, 0x7f000001, PT ;  /* 0x7f0000013600780c */ /* 0x000fe20003f06070 */
[----:B------:R-:W-:-:S04]  /*406f0*/  IMAD.WIDE.U32 R224, R249, R204, RZ ;  /* 0x000000ccf9e07225 */ /* 0x000fc800078e00ff */
[----:B------:R-:W-:-:S04]  /*40700*/  IMAD R227, R224, 0x7effffff, RZ ;  /* 0x7effffffe0e37824 */ /* 0x000fc800078e02ff */
[----:B------:R-:W-:Y:S01]  /*40710*/  IMAD.HI.U32 R227, R227, 0x7f000001, R224 ;  /* 0x7f000001e3e37827 */ /* 0x000fe200078e00e0 */
[----:B------:R-:W-:-:S03]  /*40720*/  @P1 IADD3 R223, PT, PT, R223, -0x7f000001, RZ ;  /* 0x80ffffffdfdf1810 */ /* 0x000fc60007ffe0ff */
[----:B------:R-:W-:Y:S01]  /*40730*/  @P0 IADD3 R54, PT, PT, R54, -0x7f000001, RZ ;  /* 0x80ffffff36360810 */ /* 0x000fe20007ffe0ff */
[----:B------:R-:W-:-:S04]  /*40740*/  IMAD.WIDE.U32 R224, R221, R203, RZ ;  /* 0x000000cbdde07225 */ /* 0x000fc800078e00ff */
[----:B------:R-:W-:Y:S01]  /*40750*/  IMAD R241, R224, 0x7effffff, RZ ;  /* 0x7effffffe0f17824 */ /* 0x000fe200078e02ff */
[----:B------:R-:W-:-:S03]  /*40760*/  IADD3 R54, PT, PT, R54, R223, RZ ;  /* 0x000000df36367210 */ /* 0x000fc60007ffe0ff */
[----:B------:R-:W-:Y:S02]  /*40770*/  IMAD.HI.U32 R236, R241, 0x7f000001, R224 ;  /* 0x7f000001f1ec7827 */ /* 0x000fe400078e00e0 */
[----:B------:R-:W-:Y:S02]  /*40780*/  ISETP.GE.U32.AND P0, PT, R54, 0x7f000001, PT ;  /* 0x7f0000013600780c */ /* 0x000fe40003f06070 */
[----:B------:R-:W-:-:S04]  /*40790*/  IMAD.WIDE.U32 R224, R102, R202, RZ ;  /* 0x000000ca66e07225 */ /* 0x000fc800078e00ff */
[----:B------:R-:W-:-:S04]  /*407a0*/  IMAD R223, R224, 0x7effffff, RZ ;  /* 0x7effffffe0df7824 */ /* 0x000fc800078e02ff */
[----:B------:R-:W-:-:S04]  /*407b0*/  IMAD.HI.U32 R232, R223, 0x7f000001, R224 ;  /* 0x7f000001dfe87827 */ /* 0x000fc800078e00e0 */
[----:B------:R-:W-:Y:S01]  /*407c0*/  IMAD.WIDE.U32 R224, R249, R205, RZ ;  /* 0x000000cdf9e07225 */ /* 0x000fe200078e00ff */
        /* <DEDUP_REMOVED lines=20> */
[----:B------:R-:W-:-:S04]  /*40910*/  IMAD.WIDE.U32 R224, R243, 0x5fffffa, RZ ;  /* 0x05fffffaf3e07825 */ /* 0x000fc800078e00ff */
[----:B------:R-:W-:Y:S02]  /*40920*/  IMAD R243, R243, 0x6, RZ ;  /* 0x00000006f3f37824 */ /* 0x000fe400078e02ff */
[----:B------:R-:W-:-:S04]  /*40930*/  IMAD.WIDE.U32 R244, R247, 0x5fffffa, RZ ;  /* 0x05fffffaf7f47825 */ /* 0x000fc800078e00ff */
[----:B------:R-:W-:Y:S02]  /*40940*/  IMAD R247, R247, 0x6, RZ ;  /* 0x00000006f7f77824 */ /* 0x000fe400078e02ff */
[----:B------:R-:W-:Y:S01]  /*40950*/  IMAD.HI.U32 R243, R243, 0x7f000001, R224 ;  /* 0x7f000001f3f37827 */ /* 0x000fe200078e00e0 */
[----:B------:R-:W-:-:S03]  /*40960*/  @P1 IADD3 R234, PT, PT, R234, -0x7f000001, RZ ;  /* 0x80ffffffeaea1810 */ /* 0x000fc60007ffe0ff */
[----:B------:R-:W-:-:S04]  /*40970*/  IMAD.WIDE.U32 R224, R246, 0x5fffffa, RZ ;  /* 0x05fffffaf6e07825 */ /* 0x000fc800078e00ff */
[----:B------:R-:W-:Y:S01]  /*40980*/  IMAD.HI.U32 R244, R247, 0x7f000001, R244 ;  /* 0x7f000001f7f47827 */ /* 0x000fe200078e00f4 */
[----:B------:R-:W-:-:S03]  /*40990*/  @P0 IADD3 R83, PT, PT, R83, -0x7f000001, RZ ;  /* 0x80ffffff53530810 */ /* 0x000fc60007ffe0ff */
[----:B------:R-:W-:-:S04]  /*409a0*/  IMAD R245, R246, 0x6, RZ ;  /* 0x00000006f6f57824 */ /* 0x000fc800078e02ff */
        /* <DEDUP_REMOVED lines=28> */
[----:B------:R-:W-:Y:S01]  /*40b70*/  IMAD.WIDE.U32 R224, R102, R203, RZ ;  /* 0x000000cb66e07225 */ /* 0x000fe200078e00ff */
[----:B------:R-:W-:-:S03]  /*40b80*/  ISETP.GE.U32.AND P1, PT, R246, 0x7f000001, PT ;  /* 0x7f000001f600780c */ /* 0x000fc60003f26070 */
[----:B------:R-:W-:-:S04]  /*40b90*/  IMAD R83, R224, 0x7effffff, RZ ;  /* 0x7effffffe0537824 */ /* 0x000fc800078e02ff */
[----:B------:R-:W-:Y:S01]  /*40ba0*/  IMAD.HI.U32 R230, R83, 0x7f000001, R224 ;  /* 0x7f00000153e67827 */ /* 0x000fe200078e00e0 */
[----:B------:R-:W-:Y:S02]  /*40bb0*/  IADD3 R83, PT, PT, R250, R226, RZ ;  /* 0x000000e2fa537210 */ /* 0x000fe40007ffe0ff */
[----:B------:R-:W-:Y:S01]  /*40bc0*/  @P0 IADD3 R247, PT, PT, R247, -0x7f000001, RZ ;  /* 0x80fffffff7f70810 */ /* 0x000fe20007ffe0ff */
[----:B------:R-:W-:Y:S02]  /*40bd0*/  ISETP.GE.U32.AND P2, PT, R248, 0x7f000001, PT ;  /* 0x7f000001f800780c */ /* 0x000fe40003f46070 */
[----:B------:R-:W-:Y:S01]  /*40be0*/  ISETP.GE.U32.AND P0, PT, R83, 0x7f000001, PT ;  /* 0x7f0000015300780c */ /* 0x000fe20003f06070 */
[----:B------:R-:W-:Y:S02]  /*40bf0*/  IADD3 R250, PT, PT, R247, R239, RZ ;  /* 0x000000eff7fa7210 */ /* 0x000fe40007ffe0ff */
[----:B------:R-:W-:-:S03]  /*40c00*/  @P1 IADD3 R246, PT, PT, R246, -0x7f000001, RZ ;  /* 0x80fffffff6f61810 */ /* 0x000fc60007ffe0ff */
[----:B------:R-:W-:Y:S01]  /*40c10*/  ISETP.GE.U32.AND P1, PT, R250, 0x7f000001, PT ;  /* 0x7f000001fa00780c */ /* 0x000fe20003f26070 */
[----:B------:R0:W-:Y:S04]  /*40c20*/  STL [R1+0x110], R83 ;  /* 0x0001105301007387 */ /* 0x0001e80000100800 */
[----:B------:R-:W-:Y:S02]  /*40c30*/  @P2 IADD3 R248, PT, PT, R248, -0x7f000001, RZ ;  /* 0x80fffffff8f82810 */ /* 0x000fe40007ffe0ff */
[----:B0-----:R-:W-:Y:S02]  /*40c40*/  @P0 IADD3 R83, PT, PT, R83, -0x7f000001, RZ ;  /* 0x80ffffff53530810 */ /* 0x001fe40007ffe0ff */
[----:B------:R-:W-:Y:S02]  /*40c50*/  IADD3 R248, PT, PT, R248, R233, RZ ;  /* 0x000000e9f8f87210 */ /* 0x000fe40007ffe0ff */
[----:B------:R-:W-:Y:S01]  /*40c60*/  IADD3 R252, PT, PT, R246, R237, RZ ;  /* 0x000000edf6fc7210 */ /* 0x000fe20007ffe0ff */
[----:B------:R-:W-:Y:S01]  /*40c70*/  STL [R1+0x110], R83 ;  /* 0x0001105301007387 */ /* 0x000fe20000100800 */
[----:B------:R-:W-:-:S03]  /*40c80*/  ISETP.GE.U32.AND P0, PT, R227, 0x7f000001, PT ;  /* 0x7f000001e300780c */ /* 0x000fc60003f06070 */
[----:B------:R0:W-:Y:S01]  /*40c90*/  STL [R1+0x114], R250 ;  /* 0x000114fa01007387 */ /* 0x0001e20000100800 */
[----:B------:R-:W-:Y:S01]  /*40ca0*/  ISETP.GE.U32.AND P3, PT, R248, 0x7f000001, PT ;  /* 0x7f000001f800780c */ /* 0x000fe20003f66070 */
[----:B------:R-:W-:Y:S01]  /*40cb0*/  ISETP.GE.U32.AND P2, PT, R252, 0x7f000001, PT ;  /* 0x7f000001fc00780c */ /* 0x000fe20003f46070 */
[----:B0-----:R-:W-:Y:S01]  /*40cc0*/  @P1 IADD3 R250, PT, PT, R250, -0x7f000001, RZ ;  /* 0x80fffffffafa1810 */ /* 0x001fe20007ffe0ff */
[----:B------:R-:W-:-:S06]  /*40cd0*/  ISETP.GE.U32.AND P1, PT, R241, 0x7f000001, PT ;  /* 0x7f000001f100780c */ /* 0x000fcc0003f26070 */
[----:B------:R-:W-:Y:S01]  /*40ce0*/  @P0 IADD3 R227, PT, PT, R227, -0x7f000001, RZ ;  /* 0x80ffffffe3e30810 */ /* 0x000fe20007ffe0ff */
[----:B------:R-:W-:Y:S01]  /*40cf0*/  IMAD.WIDE.U32 R224, R249, R202, RZ ;  /* 0x000000caf9e07225 */ /* 0x000fe200078e00ff */
[----:B------:R-:W-:Y:S01]  /*40d00*/  ISETP.GE.U32.AND P0, PT, R223, 0x7f000001, PT ;  /* 0x7f000001df00780c */ /* 0x000fe20003f06070 */
[----:B------:R0:W-:Y:S02]  /*40d10*/  STL [R1+0x118], R252 ;  /* 0x000118fc01007387 */ /* 0x0001e40000100800 */
[----:B------:R-:W-:Y:S02]  /*40d20*/  IMAD R251, R224, 0x7effffff, RZ ;  /* 0x7effffffe0fb7824 */ /* 0x000fe400078e02ff */
[----:B------:R1:W-:Y:S01]  /*40d30*/  STL [R1+0x11c], R248 ;  /* 0x00011cf801007387 */ /* 0x0003e20000100800 */
[----:B------:R-:W-:Y:S02]  /*40d40*/  @P1 IADD3 R241, PT, PT, R241, -0x7f000001, RZ ;  /* 0x80fffffff1f11810 */ /* 0x000fe40007ffe0ff */
[----:B0-----:R-:W-:-:S02]  /*40d50*/  @P2 IADD3 R252, PT, PT, R252, -0x7f000001, RZ ;  /* 0x80fffffffcfc2810 */ /* 0x001fc40007ffe0ff */
[----:B-1----:R-:W-:Y:S01]  /*40d60*/  @P3 IADD3 R248, PT, PT, R248, -0x7f000001, RZ ;  /* 0x80fffffff8f83810 */ /* 0x002fe20007ffe0ff */
[----:B------:R-:W-:Y:S01]  /*40d70*/  ISETP.GE.U32.AND P3, PT, R235, 0x7f000001, PT ;  /* 0x7f000001eb00780c */ /* 0x000fe20003f66070 */
[----:B------:R-:W-:Y:S01]  /*40d80*/  ISETP.GE.U32.AND P1, PT, R241, 0x7f000001, PT ;  /* 0x7f000001f100780c */ /* 0x000fe20003f26070 */
[----:B------:R-:W-:Y:S01]  /*40d90*/  IMAD.HI.U32 R226, R251, 0x7f000001, R224 ;  /* 0x7f000001fbe27827 */ /* 0x000fe200078e00e0 */
[----:B------:R-:W-:Y:S03]  /*40da0*/  STL [R1+0x114], R250 ;  /* 0x000114fa01007387 */ /* 0x000fe60000100800 */
[----:B------:R-:W-:Y:S01]  /*40db0*/  IMAD.WIDE.U32 R224, R221, R103, RZ ;  /* 0x00000067dde07225 */ /* 0x000fe200078e00ff */
[----:B------:R-:W-:Y:S01]  /*40dc0*/  STL [R1+0x118], R252 ;  /* 0x000118fc01007387 */ /* 0x000fe20000100800 */
[----:B------:R-:W-:-:S03]  /*40dd0*/  @P0 IADD3 R223, PT, PT, R223, -0x7f000001, RZ ;  /* 0x80ffffffdfdf0810 */ /* 0x000fc60007ffe0ff */
[----:B------:R0:W-:Y:S01]  /*40de0*/  STL [R1+0x11c], R248 ;  /* 0x00011cf801007387 */ /* 0x0001e20000100800 */
[----:B------:R-:W-:Y:S01]  /*40df0*/  IMAD R221, R224, 0x7effffff, RZ ;  /* 0x7effffffe0dd7824 */ /* 0x000fe200078e02ff */
[----:B------:R-:W-:Y:S02]  /*40e00*/  ISETP.GE.U32.AND P5, PT, R242, 0x7f000001, PT ;  /* 0x7f000001f200780c */ /* 0x000fe40003fa6070 */
[----:B------:R-:W2:Y:S01]  /*40e10*/  LD.E R233, desc[UR12][R228.64+0x830] ;  /* 0x0008300ce4e97980 */ /* 0x000ea2000c101900 */
[----:B------:R-:W-:Y:S01]  /*40e20*/  IMAD.HI.U32 R221, R221, 0x7f000001, R224 ;  /* 0x7f000001dddd7827 */ /* 0x000fe200078e00e0 */
[----:B------:R-:W-:Y:S02]  /*40e30*/  @P3 IADD3 R235, PT, PT, R235, -0x7f000001, RZ ;  /* 0x80ffffffebeb3810 */ /* 0x000fe40007ffe0ff */
[----:B------:R-:W-:Y:S01]  /*40e40*/  @P1 IADD3 R241, PT, PT, R241, -0x7f000001, RZ ;  /* 0x80fffffff1f11810 */ /* 0x000fe20007ffe0ff */
[----:B------:R-:W-:Y:S01]  /*40e50*/  ISETP.GE.U32.AND P4, PT, R243, 0x7f000001, PT ;  /* 0x7f000001f300780c */ /* 0x000fe20003f86070 */
[----:B------:R-:W-:Y:S01]  /*40e60*/  IMAD.WIDE.U32 R224, R102, R103, RZ ;  /* 0x0000006766e07225 */ /* 0x000fe200078e00ff */
[----:B------:R-:W-:Y:S01]  /*40e70*/  ISETP.GE.U32.AND P0, PT, R223, 0x7f000001, PT ;  /* 0x7f000001df00780c */ /* 0x000fe20003f06070 */
[----:B------:R-:W-:Y:S01]  /*40e80*/  ISETP.GE.U32.AND P2, PT, R240, 0x7f000001, PT ;  /* 0x7f000001f000780c */ /* 0x000fe20003f46070 */
[----:B0-----:R-:W-:Y:S01]  /*40e90*/  IADD3 R248, PT, PT, R241, R235, RZ ;  /* 0x000000ebf1f87210 */ /* 0x001fe20007ffe0ff */
[----:B------:R-:W-:Y:S01]  /*40ea0*/  IMAD R251, R224, 0x7effffff, RZ ;  /* 0x7effffffe0fb7824 */ /* 0x000fe200078e02ff */
[----:B------:R-:W3:Y:S01]  /*40eb0*/  LD.E R239, desc[UR12][R228.64+0x834] ;  /* 0x0008340ce4ef7980 */ /* 0x000ee2000c101900 */
[----:B------:R-:W-:Y:S01]  /*40ec0*/  IMAD.WIDE.U32 R246, R227, 0x5fffffa, RZ ;  /* 0x05fffffae3f67825 */ /* 0x000fe200078e00ff */
[----:B------:R-:W-:Y:S01]  /*40ed0*/  @P5 IADD3 R242, PT, PT, R242, -0x7f000001, RZ ;  /* 0x80fffffff2f25810 */ /* 0x000fe20007ffe0ff */
[----:B------:R-:W-:Y:S01]  /*40ee0*/  ISETP.GE.U32.AND P5, PT, R245, 0x7f000001, PT ;  /* 0x7f000001f500780c */ /* 0x000fe20003fa6070 */
[----:B------:R-:W-:Y:S01]  /*40ef0*/  ISETP.GE.U32.AND P1, PT, R248, 0x7f000001, PT ;  /* 0x7f000001f800780c */ /* 0x000fe20003f26070 */
[----:B------:R-:W-:Y:S01]  /*40f00*/  IMAD.HI.U32 R102, R251, 0x7f000001, R224 ;  /* 0x7f000001fb667827 */ /* 0x000fe200078e00e0 */
[----:B------:R-:W4:Y:S03]  /*40f10*/  LD.E R83, desc[UR12][R228.64+0x83c] ;  /* 0x00083c0ce4537980 */ /* 0x000f26000c101900 */
[----:B------:R-:W-:Y:S01]  /*40f20*/  IMAD.WIDE.U32 R224, R249, R103, RZ ;  /* 0x00000067f9e07225 */ /* 0x000fe200078e00ff */
[----:B------:R-:W-:-:S02]  /*40f30*/  @P4 IADD3 R243, PT, PT, R243, -0x7f000001, RZ ;  /* 0x80fffffff3f34810 */ /* 0x000fc40007ffe0ff */
[----:B------:R-:W-:Y:S02]  /*40f40*/  @P0 IADD3 R223, PT, PT, R223, -0x7f000001, RZ ;  /* 0x80ffffffdfdf0810 */ /* 0x000fe40007ffe0ff */
[----:B------:R-:W-:Y:S01]  /*40f50*/  @P2 IADD3 R240, PT, PT, R240, -0x7f000001, RZ ;  /* 0x80fffffff0f02810 */ /* 0x000fe20007ffe0ff */
[----:B------:R-:W-:Y:S01]  /*40f60*/  IMAD R227, R227, 0x6, RZ ;  /* 0x00000006e3e37824 */ /* 0x000fe200078e02ff */
[----:B------:R-:W4:Y:S01]  /*40f70*/  LDL R249, [R1+0x11c] ;  /* 0x00011c0001f97983 */ /* 0x000f220000100800 */
[----:B------:R-:W-:Y:S02]  /*40f80*/  IMAD R103, R224, 0x7effffff, RZ ;  /* 0x7effffffe0677824 */ /* 0x000fe400078e02ff */
[----:B------:R-:W-:Y:S02]  /*40f90*/  IMAD.HI.U32 R246, R227, 0x7f000001, R246 ;  /* 0x7f000001e3f67827 */ /* 0x000fe400078e00f6 */
[----:B------:R0:W4:Y:S01]  /*40fa0*/  LD.E R227, desc[UR12][R228.64+0x838] ;  /* 0x0008380ce4e37980 */ /* 0x000122000c101900 */
[----:B------:R-:W-:Y:S01]  /*40fb0*/  ISETP.GE.U32.AND P2, PT, R236, 0x7f000001, PT ;  /* 0x7f000001ec00780c */ /* 0x000fe20003f46070 */
[----:B------:R-:W-:Y:S01]  /*40fc0*/  IMAD.HI.U32 R224, R103, 0x7f000001, R224 ;  /* 0x7f00000167e07827 */ /* 0x000fe200078e00e0 */
[----:B------:R-:W-:-:S02]  /*40fd0*/  IADD3 R225, PT, PT, R223, R243, RZ ;  /* 0x000000f3dfe17210 */ /* 0x000fc40007ffe0ff */
[----:B------:R-:W-:Y:S02]  /*40fe0*/  @P5 IADD3 R245, PT, PT, R245, -0x7f000001, RZ ;  /* 0x80fffffff5f55810 */ /* 0x000fe40007ffe0ff */
[----:B------:R-:W-:Y:S01]  /*40ff0*/  @P1 IADD3 R248, PT, PT, R248, -0x7f000001, RZ ;  /* 0x80fffffff8f81810 */ /* 0x000fe20007ffe0ff */
[----:B------:R-:W-:Y:S01]  /*41000*/  ISETP.GE.U32.AND P4, PT, R244, 0x7f000001, PT ;  /* 0x7f000001f400780c */ /* 0x000fe20003f86070 */
[----:B------:R-:W-:Y:S01]  /*41010*/  ISETP.GE.U32.AND P3, PT, R225, 0x7f000001, PT ;  /* 0x7f000001e100780c */ /* 0x000fe20003f66070 */
[----:B------:R-:W-:Y:S01]  /*41020*/  ISETP.GE.U32.AND P0, PT, R240, 0x7f000001, PT ;  /* 0x7f000001f000780c */ /* 0x000fe20003f06070 */
[----:B------:R-:W-:-:S03]  /*41030*/  IADD3 R223, PT, PT, R248, R245, RZ ;  /* 0x000000f5f8df7210 */ /* 0x000fc60007ffe0ff */
[----:B------:R-:W-:Y:S02]  /*41040*/  @P2 IADD3 R236, PT, PT, R236, -0x7f000001, RZ ;  /* 0x80ffffffecec2810 */ /* 0x000fe40007ffe0ff */
[----:B------:R-:W-:Y:S01]  /*41050*/  ISETP.GE.U32.AND P2, PT, R223, 0x7f000001, PT ;  /* 0x7f000001df00780c */ /* 0x000fe20003f46070 */
[----:B------:R-:W-:Y:S01]  /*41060*/  ISETP.GE.U32.AND P1, PT, R246, 0x7f000001, PT ;  /* 0x7f000001f600780c */ /* 0x000fe20003f26070 */
[----:B0-----:R-:W-:Y:S01]  /*41070*/  IMAD.WIDE.U32 R228, R242, 0x5fffffa, RZ ;  /* 0x05fffffaf2e47825 */ /* 0x001fe200078e00ff */
[----:B------:R-:W4:Y:S02]  /*41080*/  LDL R248, [R1+0x114] ;  /* 0x0001140001f87983 */ /* 0x000f240000100800 */
[----:B------:R-:W-:Y:S02]  /*41090*/  @P4 IADD3 R244, PT, PT, R244, -0x7f000001, RZ ;  /* 0x80fffffff4f44810 */ /* 0x000fe40007ffe0ff */
[----:B------:R-:W-:Y:S01]  /*410a0*/  @P3 IADD3 R225, PT, PT, R225, -0x7f000001, RZ ;  /* 0x80ffffffe1e13810 */ /* 0x000fe20007ffe0ff */
[----:B------:R-:W-:Y:S01]  /*410b0*/  IMAD R103, R242, 0x6, RZ ;  /* 0x00000006f2677824 */ /* 0x000fe200078e02ff */
[----:B------:R-:W-:-:S02]  /*410c0*/  @P0 IADD3 R240, PT, PT, R240, -0x7f000001, RZ ;  /* 0x80fffffff0f00810 */ /* 0x000fc40007ffe0ff */
[----:B------:R-:W-:Y:S01]  /*410d0*/  IADD3 R225, PT, PT, R225, R244, RZ ;  /* 0x000000f4e1e17210 */ /* 0x000fe20007ffe0ff */
[----:B------:R-:W-:Y:S01]  /*410e0*/  IMAD.HI.U32 R242, R103, 0x7f000001, R228 ;  /* 0x7f00000167f27827 */ /* 0x000fe200078e00e4 */
[----:B------:R-:W-:Y:S02]  /*410f0*/  @P2 IADD3 R223, PT, PT, R223, -0x7f000001, RZ ;  /* 0x80ffffffdfdf2810 */ /* 0x000fe40007ffe0ff */
[----:B------:R-:W-:Y:S02]  /*41100*/  IADD3 R103, PT, PT, R240, R236, RZ ;  /* 0x000000ecf0677210 */ /* 0x000fe40007ffe0ff */
[----:B------:R-:W-:Y:S01]  /*41110*/  @P1 IADD3 R246, PT, PT, R246, -0x7f000001, RZ ;  /* 0x80fffffff6f61810 */ /* 0x000fe20007ffe0ff */
[----:B------:R-:W-:Y:S01]  /*41120*/  ISETP.GE.U32.AND P2, PT, R225, 0x7f000001, PT ;  /* 0x7f000001e100780c */ /* 0x000fe20003f46070 */
[----:B------:R-:W4:Y:S01]  /*41130*/  LDL R236, [R1+0x110] ;  /* 0x0001100001ec7983 */ /* 0x000f220000100800 */
[C---:B------:R-:W-:Y:S01]  /*41140*/  ISETP.GE.U32.AND P0, PT, R232.reuse, 0x7f000001, PT ;  /* 0x7f000001e800780c */ /* 0x040fe20003f06070 */
[----:B------:R-:W-:Y:S01]  /*41150*/  ISETP.GE.U32.AND P1, PT, R103, 0x7f000001, PT ;  /* 0x7f0000016700780c */ /* 0x000fe20003f26070 */
[----:B------:R-:W-:Y:S01]  /*41160*/  IADD3 R223, PT, PT, R223, R246, RZ ;  /* 0x000000f6dfdf7210 */ /* 0x000fe20007ffe0ff */
[----:B------:R-:W4:Y:S08]  /*41170*/  LDL R244, [R1+0x118] ;  /* 0x0001180001f47983 */ /* 0x000f300000100800 */
[----:B------:R-:W-:Y:S01]  /*41180*/  @P2 IADD3 R225, PT, PT, R225, -0x7f000001, RZ ;  /* 0x80ffffffe1e12810 */ /* 0x000fe20007ffe0ff */
[----:B------:R-:W-:Y:S01]  /*41190*/  ISETP.GE.U32.AND P2, PT, R223, 0x7f000001, PT ;  /* 0x7f000001df00780c */ /* 0x000fe20003f46070 */
[----:B------:R-:W-:-:S02]  /*411a0*/  @P0 IADD3 R232, PT, PT, R232, -0x7f000001, RZ ;  /* 0x80ffffffe8e80810 */ /* 0x000fc40007ffe0ff */
[----:B------:R-:W-:-:S04]  /*411b0*/  @P1 IADD3 R103, PT, PT, R103, -0x7f000001, RZ ;  /* 0x80ffffff67671810 */ /* 0x000fc80007ffe0ff */
[----:B------:R-:W-:Y:S01]  /*411c0*/  IADD3 R103, PT, PT, R103, R232, RZ ;  /* 0x000000e867677210 */ /* 0x000fe20007ffe0ff */
[----:B------:R-:W-:-:S05]  /*411d0*/  ISETP.GE.U32.AND P4, PT, R242, 0x7f000001, PT ;  /* 0x7f000001f200780c */ /* 0x000fca0003f86070 */
[----:B------:R-:W-:Y:S01]  /*411e0*/  @P2 IADD3 R223, PT, PT, R223, -0x7f000001, RZ ;  /* 0x80ffffffdfdf2810 */ /* 0x000fe20007ffe0ff */
[----:B------:R-:W-:-:S07]  /*411f0*/  ISETP.GE.U32.AND P2, PT, R103, 0x7f000001, PT ;  /* 0x7f0000016700780c */ /* 0x000fce0003f46070 */
[----:B------:R-:W-:-:S06]  /*41200*/  @P4 IADD3 R242, PT, PT, R242, -0x7f000001, RZ ;  /* 0x80fffffff2f24810 */ /* 0x000fcc0007ffe0ff */
[----:B------:R-:W-:-:S04]  /*41210*/  @P2 IADD3 R103, PT, PT, R103, -0x7f000001, RZ ;  /* 0x80ffffff67672810 */ /* 0x000fc80007ffe0ff */
[----:B------:R-:W-:Y:S02]  /*41220*/  IADD3 R103, PT, PT, R103, R242, RZ ;  /* 0x000000f267677210 */ /* 0x000fe40007ffe0ff */
[----:B------:R-:W4:Y:S01]  /*41230*/  LDL.64 R242, [R1+0x100] ;  /* 0x0001000001f27983 */ /* 0x000f220000100a00 */
[----:B------:R-:W-:Y:S01]  /*41240*/  ISETP.GE.U32.AND P0, PT, R231, 0x7f000001, PT ;  /* 0x7f000001e700780c */ /* 0x000fe20003f06070 */
[----:B------:R-:W-:Y:S01]  /*41250*/  ISETP.GE.U32.AND P3, PT, R234, 0x7f000001, PT ;  /* 0x7f000001ea00780c */ /* 0x000fe20003f66070 */
[----:B------:R-:W-:-:S11]  /*41260*/  ISETP.GE.U32.AND P1, PT, R238, 0x7f000001, PT ;  /* 0x7f000001ee00780c */ /* 0x000fd60003f26070 */
[----:B------:R-:W-:Y:S02]  /*41270*/  @P0 IADD3 R231, PT, PT, R231, -0x7f000001, RZ ;  /* 0x80ffffffe7e70810 */ /* 0x000fe40007ffe0ff */
[----:B------:R-:W-:-:S03]  /*41280*/  @P3 IADD3 R234, PT, PT, R234, -0x7f000001, RZ ;  /* 0x80ffffffeaea3810 */ /* 0x000fc60007ffe0ff */
[----:B------:R-:W-:Y:S01]  /*41290*/  ISETP.GE.U32.AND P0, PT, R231, 0x7f000001, PT ;  /* 0x7f000001e700780c */ /* 0x000fe20003f06070 */
[----:B------:R-:W-:Y:S02]  /*412a0*/  IADD3 R225, PT, PT, R225, R234, RZ ;  /* 0x000000eae1e17210 */ /* 0x000fe40007ffe0ff */
[----:B------:R-:W-:-:S03]  /*412b0*/  @P1 IADD3 R238, PT, PT, R238, -0x7f000001, RZ ;  /* 0x80ffffffeeee1810 */ /* 0x000fc60007ffe0ff */
[----:B------:R-:W-:-:S07]  /*412c0*/  ISETP.GE.U32.AND P3, PT, R225, 0x7f000001, PT ;  /* 0x7f000001e100780c */ /* 0x000fce0003f66070 */
[----:B------:R-:W-:-:S04]  /*412d0*/  @P0 IADD3 R231, PT, PT, R231, -0x7f000001, RZ ;  /* 0x80ffffffe7e70810 */ /* 0x000fc80007ffe0ff */
[----:B------:R-:W-:Y:S01]  /*412e0*/  IADD3 R231, PT, PT, R231, R238, RZ ;  /* 0x000000eee7e77210 */ /* 0x000fe20007ffe0ff */
[----:B------:R-:W-:Y:S01]  /*412f0*/  IMAD.WIDE.U32 R228, R223, R205, RZ ;  /* 0x000000cddfe47225 */ /* 0x000fe200078e00ff */
[----:B------:R-:W-:-:S03]  /*41300*/  ISETP.GE.U32.AND P1, PT, R230, 0x7f000001, PT ;  /* 0x7f000001e600780c */ /* 0x000fc60003f26070 */
[----:B------:R-:W-:Y:S01]  /*41310*/  ISETP.GE.U32.AND P0, PT, R231, 0x7f000001, PT ;  /* 0x7f000001e700780c */ /* 0x000fe20003f06070 */
[----:B------:R-:W-:Y:S01]  /*41320*/  IMAD R237, R228, 0x7effffff, RZ ;  /* 0x7effffffe4ed7824 */ /* 0x000fe200078e02ff */
[----:B------:R-:W-:Y:S01]  /*41330*/  @P3 IADD3 R225, PT, PT, R225, -0x7f000001, RZ ;  /* 0x80ffffffe1e13810 */ /* 0x000fe20007ffe0ff */
[----:B------:R-:W-:Y:S02]  /*41340*/  ISETP.GE.U32.AND P2, PT, R103, 0x7f000001, PT ;  /* 0x7f0000016700780c */ /* 0x000fe40003f46070 */
[----:B------:R-:W-:-:S04]  /*41350*/  IMAD.HI.U32 R237, R237, 0x7f000001, R228 ;  /* 0x7f000001eded7827 */ /* 0x000fc800078e00e4 */
[----:B------:R-:W-:-:S04]  /*41360*/  IMAD.WIDE.U32 R228, R225, R202, RZ ;  /* 0x000000cae1e47225 */ /* 0x000fc800078e00ff */
[----:B------:R-:W-:Y:S01]  /*41370*/  IMAD R235, R228, 0x7effffff, RZ ;  /* 0x7effffffe4eb7824 */ /* 0x000fe200078e02ff */
[----:B------:R-:W-:Y:S02]  /*41380*/  @P1 IADD3 R230, PT, PT, R230, -0x7f000001, RZ ;  /* 0x80ffffffe6e61810 */ /* 0x000fe40007ffe0ff */
[----:B------:R-:W-:Y:S01]  /*41390*/  @P0 IADD3 R231, PT, PT, R231, -0x7f000001, RZ ;  /* 0x80ffffffe7e70810 */ /* 0x000fe20007ffe0ff */
[----:B------:R-:W-:-:S03]  /*413a0*/  IMAD.HI.U32 R229, R235, 0x7f000001, R228 ;  /* 0x7f000001ebe57827 */ /* 0x000fc600078e00e4 */
[----:B------:R-:W-:Y:S02]  /*413b0*/  IADD3 R235, PT, PT, R231, R230, RZ ;  /* 0x000000e6e7eb7210 */ /* 0x000fe40007ffe0ff */
[----:B------:R-:W-:Y:S01]  /*413c0*/  @P2 IADD3 R103, PT, PT, R103, -0x7f000001, RZ ;  /* 0x80ffffff67672810 */ /* 0x000fe20007ffe0ff */
[----:B------:R-:W-:Y:S02]  /*413d0*/  ISETP.GE.U32.AND P1, PT, R226, 0x7f000001, PT ;  /* 0x7f000001e200780c */ /* 0x000fe40003f26070 */
[----:B------:R-:W-:Y:S02]  /*413e0*/  ISETP.GE.U32.AND P0, PT, R235, 0x7f000001, PT ;  /* 0x7f000001eb00780c */ /* 0x000fe40003f06070 */
[----:B------:R-:W-:-:S04]  /*413f0*/  IMAD.WIDE.U32 R230, R103, R204, RZ ;  /* 0x000000cc67e67225 */ /* 0x000fc800078e00ff */
[----:B------:R-:W-:-:S04]  /*41400*/  IMAD R241, R230, 0x7effffff, RZ ;  /* 0x7effffffe6f17824 */ /* 0x000fc800078e02ff */
[----:B------:R-:W-:Y:S01]  /*41410*/  IMAD.HI.U32 R228, R241, 0x7f000001, R230 ;  /* 0x7f000001f1e47827 */ /* 0x000fe200078e00e6 */
[----:B------:R-:W-:-:S03]  /*41420*/  @P1 IADD3 R226, PT, PT, R226, -0x7f000001, RZ ;  /* 0x80ffffffe2e21810 */ /* 0x000fc60007ffe0ff */
[----:B------:R-:W-:Y:S01]  /*41430*/  IMAD.WIDE.U32 R230, R225, R203, RZ ;  /* 0x000000cbe1e67225 */ /* 0x000fe200078e00ff */
[----:B------:R-:W-:-:S03]  /*41440*/  @P0 IADD3 R235, PT, PT, R235, -0x7f000001, RZ ;  /* 0x80ffffffebeb0810 */ /* 0x000fc60007ffe0ff */
[----:B------:R-:W-:Y:S01]  /*41450*/  IMAD R241, R230, 0x7effffff, RZ ;  /* 0x7effffffe6f17824 */ /* 0x000fe200078e02ff */
[----:B------:R-:W-:-:S03]  /*41460*/  IADD3 R226, PT, PT, R235, R226, RZ ;  /* 0x000000e2ebe27210 */ /* 0x000fc60007ffe0ff */
[----:B------:R-:W-:-:S04]  /*41470*/  IMAD.HI.U32 R232, R241, 0x7f000001, R230 ;  /* 0x7f000001f1e87827 */ /* 0x000fc800078e00e6 */
[----:B------:R-:W-:Y:S01]  /*41480*/  IMAD.WIDE.U32 R230, R223, R202, RZ ;  /* 0x000000cadfe67225 */ /* 0x000fe200078e00ff */
[----:B------:R-:W-:-:S03]  /*41490*/  ISETP.GE.U32.AND P0, PT, R226, 0x7f000001, PT ;  /* 0x7f000001e200780c */ /* 0x000fc60003f06070 */
[----:B------:R-:W-:-:S04]  /*414a0*/  IMAD R235, R230, 0x7effffff, RZ ;  /* 0x7effffffe6eb7824 */ /* 0x000fc800078e02ff */
[----:B------:R-:W-:-:S04]  /*414b0*/  IMAD.HI.U32 R238, R235, 0x7f000001, R230 ;  /* 0x7f000001ebee7827 */ /* 0x000fc800078e00e6 */
[----:B------:R-:W-:-:S04]  /*414c0*/  IMAD.WIDE.U32 R234, R103, R205, RZ ;  /* 0x000000cd67ea7225 */ /* 0x000fc800078e00ff */
[----:B------:R-:W-:Y:S01]  /*414d0*/  IMAD R231, R234, 0x7effffff, RZ ;  /* 0x7effffffeae77824 */ /* 0x000fe200078e02ff */
[----:B------:R-:W-:-:S03]  /*414e0*/  @P0 IADD3 R226, PT, PT, R226, -0x7f000001, RZ ;  /* 0x80ffffffe2e20810 */ /* 0x000fc60007ffe0ff */
[----:B------:R-:W-:-:S04]  /*414f0*/  IMAD.HI.U32 R234, R231, 0x7f000001, R234 ;  /* 0x7f000001e7ea7827 */ /* 0x000fc800078e00ea */
[----:B------:R-:W-:-:S04]  /*41500*/  IMAD.WIDE.U32 R230, R226, R203, RZ ;  /* 0x000000cbe2e67225 */ /* 0x000fc800078e00ff */
[----:B------:R-:W-:-:S04]  /*41510*/  IMAD R235, R230, 0x7effffff, RZ ;  /* 0x7effffffe6eb7824 */ /* 0x000fc800078e02ff */
[----:B------:R-:W-:-:S04]  /*41520*/  IMAD.HI.U32 R235, R235, 0x7f000001, R230 ;  /* 0x7f000001ebeb7827 */ /* 0x000fc800078e00e6 */
[----:B------:R-:W-:Y:S01]  /*41530*/  IMAD.WIDE.U32 R230, R226, R204, RZ ;  /* 0x000000cce2e67225 */ /* 0x000fe200078e00ff */
[----:B------:R-:W-:-:S03]  /*41540*/  ISETP.GE.U32.AND P0, PT, R237, 0x7f000001, PT ;  /* 0x7f000001ed00780c */ /* 0x000fc60003f06070 */
[----:B------:R-:W-:-:S04]  /*41550*/  IMAD R247, R230, 0x7effffff, RZ ;  /* 0x7effffffe6f77824 */ /* 0x000fc800078e02ff */
[----:B------:R-:W-:-:S04]  /*41560*/  IMAD.HI.U32 R247, R247, 0x7f000001, R230 ;  /* 0x7f000001f7f77827 */ /* 0x000fc800078e00e6 */
[----:B------:R-:W-:Y:S01]  /*41570*/  IMAD.WIDE.U32 R230, R225, R204, RZ ;  /* 0x000000cce1e67225 */ /* 0x000fe200078e00ff */
[----:B------:R-:W-:-:S03]  /*41580*/  ISETP.GE.U32.AND P1, PT, R228, 0x7f000001, PT ;  /* 0x7f000001e400780c */ /* 0x000fc60003f26070 */
[----:B------:R-:W-:Y:S01]  /*41590*/  IMAD R245, R230, 0x7effffff, RZ ;  /* 0x7effffffe6f57824 */ /* 0x000fe200078e02ff */
[----:B------:R-:W-:-:S03]  /*415a0*/  @P0 IADD3 R237, PT, PT, R237, -0x7f000001, RZ ;  /* 0x80ffffffeded0810 */ /* 0x000fc60007ffe0ff */
[----:B------:R-:W-:-:S04]  /*415b0*/  IMAD.HI.U32 R245, R245, 0x7f000001, R230 ;  /* 0x7f000001f5f57827 */ /* 0x000fc800078e00e6 */
[----:B------:R-:W-:Y:S01]  /*415c0*/  IMAD.WIDE.U32 R230, R223, R203, RZ ;  /* 0x000000cbdfe67225 */ /* 0x000fe200078e00ff */
[----:B------:R-:W-:-:S03]  /*415d0*/  ISETP.GE.U32.AND P0, PT, R82, 0x7f000001, PT ;  /* 0x7f0000015200780c */ /* 0x000fc60003f06070 */
        /* <DEDUP_REMOVED lines=13> */
[----:B---3--:R-:W-:Y:S01]  /*416b0*/  IMAD.WIDE.U32 R240, R239, R82, RZ ;  /* 0x00000052eff07225 */ /* 0x008fe200078e00ff */
[----:B------:R-:W-:-:S03]  /*416c0*/  ISETP.GE.U32.AND P0, PT, R237, 0x7f000001, PT ;  /* 0x7f000001ed00780c */ /* 0x000fc60003f06070 */
[----:B------:R-:W-:-:S04]  /*416d0*/  IMAD R231, R240, 0x7effffff, RZ ;  /* 0x7efffffff0e77824 */ /* 0x000fc800078e02ff */
[----:B------:R-:W-:-:S04]  /*416e0*/  IMAD.HI.U32 R231, R231, 0x7f000001, R240 ;  /* 0x7f000001e7e77827 */ /* 0x000fc800078e00f0 */
[-C--:B----4-:R-:W-:Y:S02]  /*416f0*/  IMAD.WIDE.U32 R240, R227, R82.reuse, RZ ;  /* 0x00000052e3f07225 */ /* 0x090fe400078e00ff */
[----:B------:R-:W-:Y:S02]  /*41700*/  @P0 IADD3 R237, PT, PT, R237, -0x7f000001, RZ ;  /* 0x80ffffffeded0810 */ /* 0x000fe40007ffe0ff */
        /* <DEDUP_REMOVED lines=9> */
[----:B------:R-:W-:-:S04]  /*417a0*/  IMAD.HI.U32 R239, R239, 0x7f000001, R240 ;  /* 0x7f000001efef7827 */ /* 0x000fc800078e00f0 */
[----:B------:R-:W-:Y:S01]  /*417b0*/  IMAD R241, R82, 0x7effffff, RZ ;  /* 0x7effffff52f17824 */ /* 0x000fe200078e02ff */
[----:B------:R-:W-:Y:S01]  /*417c0*/  @P0 IADD3 R231, PT, PT, R231, -0x7f000001, RZ ;  /* 0x80ffffffe7e70810 */ /* 0x000fe20007ffe0ff */
[----:B------:R-:W-:Y:S02]  /*417d0*/  ISETP.GE.U32.AND P0, PT, R227, 0x7f000001, PT ;  /* 0x7f000001e300780c */ /* 0x000fe40003f06070 */
[----:B------:R-:W-:-:S04]  /*417e0*/  IMAD.HI.U32 R241, R241, 0x7f000001, R82 ;  /* 0x7f000001f1f17827 */ /* 0x000fc800078e0052 */
[----:B------:R-:W-:-:S04]  /*417f0*/  IMAD.WIDE.U32 R82, R225, R205, RZ ;  /* 0x000000cde1527225 */ /* 0x000fc800078e00ff */
[----:B------:R-:W-:-:S04]  /*41800*/  IMAD R233, R82, 0x7effffff, RZ ;  /* 0x7effffff52e97824 */ /* 0x000fc800078e02ff */
[----:B------:R-:W-:-:S04]  /*41810*/  IMAD.HI.U32 R233, R233, 0x7f000001, R82 ;  /* 0x7f000001e9e97827 */ /* 0x000fc800078e0052 */
[----:B------:R-:W-:Y:S01]  /*41820*/  IMAD.WIDE.U32 R82, R225, R104, RZ ;  /* 0x00000068e1527225 */ /* 0x000fe200078e00ff */
[----:B------:R-:W-:Y:S01]  /*41830*/  @P0 IADD3 R227, PT, PT, R227, -0x7f000001, RZ ;  /* 0x80ffffffe3e30810 */ /* 0x000fe20007ffe0ff */
[----:B------:R-:W-:Y:S01]  /*41840*/  ISETP.GE.U32.AND P0, PT, R250, 0x7f000001, PT ;  /* 0x7f000001fa00780c */ /* 0x000fe20003f06070 */
[----:B------:R-:W-:Y:S01]  /*41850*/  IADD3 R237, PT, PT, R237, R236, RZ ;  /* 0x000000eceded7210 */ /* 0x000fe20007ffe0ff */
[----:B------:R-:W-:Y:S01]  /*41860*/  IMAD R225, R82, 0x7effffff, RZ ;  /* 0x7effffff52e17824 */ /* 0x000fe200078e02ff */
[----:B------:R-:W-:-:S03]  /*41870*/  IADD3 R248, PT, PT, R231, R248, RZ ;  /* 0x000000f8e7f87210 */ /* 0x000fc60007ffe0ff */
[----:B------:R-:W-:Y:S01]  /*41880*/  IMAD.HI.U32 R225, R225, 0x7f000001, R82 ;  /* 0x7f000001e1e17827 */ /* 0x000fe200078e0052 */
[----:B------:R-:W-:-:S03]  /*41890*/  ISETP.GE.U32.AND P1, PT, R237, 0x7f000001, PT ;  /* 0x7f000001ed00780c */ /* 0x000fc60003f26070 */
[----:B------:R-:W-:-:S04]  /*418a0*/  IMAD.WIDE.U32 R82, R223, R204, RZ ;  /* 0x000000ccdf527225 */ /* 0x000fc800078e00ff */
[----:B------:R-:W-:Y:S01]  /*418b0*/  IMAD R251, R82, 0x7effffff, RZ ;  /* 0x7effffff52fb7824 */ /* 0x000fe200078e02ff */
[----:B------:R-:W-:Y:S01]  /*418c0*/  @P0 IADD3 R250, PT, PT, R250, -0x7f000001, RZ ;  /* 0x80fffffffafa0810 */ /* 0x000fe20007ffe0ff */
[----:B------:R-:W-:Y:S02]  /*418d0*/  ISETP.GE.U32.AND P0, PT, R248, 0x7f000001, PT ;  /* 0x7f000001f800780c */ /* 0x000fe40003f06070 */
[----:B------:R-:W-:-:S04]  /*418e0*/  IMAD.HI.U32 R240, R251, 0x7f000001, R82 ;  /* 0x7f000001fbf07827 */ /* 0x000fc800078e0052 */
[----:B------:R-:W-:Y:S01]  /*418f0*/  IMAD.WIDE.U32 R82, R103, R203, RZ ;  /* 0x000000cb67527225 */ /* 0x000fe200078e00ff */
[----:B------:R0:W-:Y:S01]  /*41900*/  STL [R1+0x110], R237 ;  /* 0x000110ed01007387 */ /* 0x0001e20000100800 */
[----:B------:R-:W-:Y:S02]  /*41910*/  IADD3 R244, PT, PT, R227, R244, RZ ;  /* 0x000000f4e3f47210 */ /* 0x000fe40007ffe0ff */
[----:B------:R-:W-:Y:S01]  /*41920*/  IADD3 R250, PT, PT, R250, R249, RZ ;  /* 0x000000f9fafa7210 */ /* 0x000fe20007ffe0ff */
[----:B------:R-:W-:Y:S01]  /*41930*/  IMAD R231, R82, 0x7effffff, RZ ;  /* 0x7effffff52e77824 */ /* 0x000fe200078e02ff */
[----:B0-----:R-:W-:-:S03]  /*41940*/  @P1 IADD3 R237, PT, PT, R237, -0x7f000001, RZ ;  /* 0x80ffffffeded1810 */ /* 0x001fc60007ffe0ff */
[----:B------:R-:W-:Y:S01]  /*41950*/  IMAD.HI.U32 R231, R231, 0x7f000001, R82 ;  /* 0x7f000001e7e77827 */ /* 0x000fe200078e0052 */
[----:B------:R-:W-:-:S03]  /*41960*/  ISETP.GE.U32.AND P2, PT, R244, 0x7f000001, PT ;  /* 0x7f000001f400780c */ /* 0x000fc60003f46070 */
[----:B------:R-:W-:Y:S01]  /*41970*/  IMAD.WIDE.U32 R82, R226, R202, RZ ;  /* 0x000000cae2527225 */ /* 0x000fe200078e00ff */
[----:B------:R-:W-:Y:S01]  /*41980*/  ISETP.GE.U32.AND P3, PT, R250, 0x7f000001, PT ;  /* 0x7f000001fa00780c */ /* 0x000fe20003f66070 */
[----:B------:R-:W-:Y:S04]  /*41990*/  STL [R1+0x110], R237 ;  /* 0x000110ed01007387 */ /* 0x000fe80000100800 */
[----:B------:R0:W-:Y:S01]  /*419a0*/  STL [R1+0x114], R248 ;  /* 0x000114f801007387 */ /* 0x0001e20000100800 */
[----:B------:R-:W-:Y:S01]  /*419b0*/  IMAD R227, R82, 0x7effffff, RZ ;  /* 0x7effffff52e37824 */ /* 0x000fe200078e02ff */
[----:B0-----:R-:W-:Y:S01]  /*419c0*/  @P0 IADD3 R248, PT, PT, R248, -0x7f000001, RZ ;  /* 0x80fffffff8f80810 */ /* 0x001fe20007ffe0ff */
[----:B------:R-:W-:Y:S02]  /*419d0*/  ISETP.GE.U32.AND P0, PT, R232, 0x7f000001, PT ;  /* 0x7f000001e800780c */ /* 0x000fe40003f06070 */
[----:B------:R-:W-:-:S04]  /*419e0*/  IMAD.HI.U32 R236, R227, 0x7f000001, R82 ;  /* 0x7f000001e3ec7827 */ /* 0x000fc800078e0052 */
[----:B------:R-:W-:Y:S01]  /*419f0*/  IMAD.WIDE.U32 R82, R223, R104, RZ ;  /* 0x00000068df527225 */ /* 0x000fe200078e00ff */
[----:B------:R0:W-:Y:S04]  /*41a00*/  STL [R1+0x118], R244 ;  /* 0x000118f401007387 */ /* 0x0001e80000100800 */
[----:B------:R1:W-:Y:S01]  /*41a10*/  STL [R1+0x11c], R250 ;  /* 0x00011cfa01007387 */ /* 0x0003e20000100800 */
[----:B------:R-:W-:Y:S01]  /*41a20*/  IMAD R223, R82, 0x7effffff, RZ ;  /* 0x7effffff52df7824 */ /* 0x000fe200078e02ff */
[----:B------:R-:W-:Y:S02]  /*41a30*/  ISETP.GE.U32.AND P1, PT, R234, 0x7f000001, PT ;  /* 0x7f000001ea00780c */ /* 0x000fe40003f26070 */
[----:B------:R-:W-:Y:S01]  /*41a40*/  STL [R1+0x114], R248 ;  /* 0x000114f801007387 */ /* 0x000fe20000100800 */
[----:B0-----:R-:W-:-:S02]  /*41a50*/  @P2 IADD3 R244, PT, PT, R244, -0x7f000001, RZ ;  /* 0x80fffffff4f42810 */ /* 0x001fc40007ffe0ff */
[----:B-1----:R-:W-:Y:S02]  /*41a60*/  @P3 IADD3 R250, PT, PT, R250, -0x7f000001, RZ ;  /* 0x80fffffffafa3810 */ /* 0x002fe40007ffe0ff */
[----:B------:R-:W-:Y:S01]  /*41a70*/  @P0 IADD3 R232, PT, PT, R232, -0x7f000001, RZ ;  /* 0x80ffffffe8e80810 */ /* 0x000fe20007ffe0ff */
[----:B------:R-:W-:-:S04]  /*41a80*/  IMAD.HI.U32 R223, R223, 0x7f000001, R82 ;  /* 0x7f000001dfdf7827 */ /* 0x000fc800078e0052 */
[-C--:B------:R-:W-:Y:S01]  /*41a90*/  IMAD.WIDE.U32 R82, R103, R104.reuse, RZ ;  /* 0x0000006867527225 */ /* 0x080fe200078e00ff */
[----:B------:R0:W-:Y:S04]  /*41aa0*/  STL [R1+0x118], R244 ;  /* 0x000118f401007387 */ /* 0x0001e80000100800 */
[----:B------:R1:W-:Y:S01]  /*41ab0*/  STL [R1+0x11c], R250 ;  /* 0x00011cfa01007387 */ /* 0x0003e20000100800 */
[----:B------:R-:W-:Y:S01]  /*41ac0*/  ISETP.GE.U32.AND P2, PT, R238, 0x7f000001, PT ;  /* 0x7f000001ee00780c */ /* 0x000fe20003f46070 */
[----:B------:R-:W-:Y:S01]  /*41ad0*/  ISETP.GE.U32.AND P0, PT, R232, 0x7f000001, PT ;  /* 0x7f000001e800780c */ /* 0x000fe20003f06070 */
[----:B------:R-:W-:Y:S02]  /*41ae0*/  IMAD R103, R82, 0x7effffff, RZ ;  /* 0x7effffff52677824 */ /* 0x000fe400078e02ff */
[----:B------:R-:W-:Y:S01]  /*41af0*/  IMAD.WIDE.U32 R226, R226, R104, RZ ;  /* 0x00000068e2e27225 */ /* 0x000fe200078e00ff */
[----:B------:R-:W-:Y:S01]  /*41b00*/  @P1 IADD3 R234, PT, PT, R234, -0x7f000001, RZ ;  /* 0x80ffffffeaea1810 */ /* 0x000fe20007ffe0ff */
[----:B------:R-:W2:Y:S04]  /*41b10*/  LD.E R237, desc[UR12][R242.64+0x844] ;  /* 0x0008440cf2ed7980 */ /* 0x000ea8000c101900 */
[----:B0-----:R-:W3:Y:S01]  /*41b20*/  LD.E R244, desc[UR12][R242.64+0x840] ;  /* 0x0008400cf2f47980 */ /* 0x001ee2000c101900 */
[----:B------:R-:W-:-:S04]  /*41b30*/  IMAD.HI.U32 R103, R103, 0x7f000001, R82 ;  /* 0x7f00000167677827 */ /* 0x000fc800078e0052 */
[----:B------:R-:W-:Y:S01]  /*41b40*/  IMAD R83, R226, 0x7effffff, RZ ;  /* 0x7effffffe2537824 */ /* 0x000fe200078e02ff */
[----:B------:R-:W-:Y:S01]  /*41b50*/  ISETP.GE.U32.AND P1, PT, R245, 0x7f000001, PT ;  /* 0x7f000001f500780c */ /* 0x000fe20003f26070 */
[----:B------:R-:W-:Y:S02]  /*41b60*/  ISETP.GE.U32.AND P3, PT, R247, 0x7f000001, PT ;  /* 0x7f000001f700780c */ /* 0x000fe40003f66070 */
[----:B------:R-:W-:-:S04]  /*41b70*/  IMAD.HI.U32 R226, R83, 0x7f000001, R226 ;  /* 0x7f00000153e27827 */ /* 0x000fc800078e00e2 */
[----:B------:R-:W-:Y:S01]  /*41b80*/  IMAD.WIDE.U32 R82, R234, 0x5fffffa, RZ ;  /* 0x05fffffaea527825 */ /* 0x000fe200078e00ff */
[----:B------:R-:W-:Y:S02]  /*41b90*/  @P2 IADD3 R238, PT, PT, R238, -0x7f000001, RZ ;  /* 0x80ffffffeeee2810 */ /* 0x000fe40007ffe0ff */
[----:B------:R-:W-:Y:S01]  /*41ba0*/  @P0 IADD3 R232, PT, PT, R232, -0x7f000001, RZ ;  /* 0x80ffffffe8e80810 */ /* 0x000fe20007ffe0ff */
[----:B------:R-:W-:Y:S02]  /*41bb0*/  IMAD R227, R234, 0x6, RZ ;  /* 0x00000006eae37824 */ /* 0x000fe400078e02ff */
[----:B------:R-:W4:Y:S02]  /*41bc0*/  LD.E R234, desc[UR12][R242.64+0x848] ;  /* 0x0008480cf2ea7980 */ /* 0x000f24000c101900 */
[----:B------:R-:W-:Y:S01]  /*41bd0*/  IMAD.HI.U32 R227, R227, 0x7f000001, R82 ;  /* 0x7f000001e3e37827 */ /* 0x000fe200078e0052 */
[----:B------:R-:W-:Y:S02]  /*41be0*/  IADD3 R232, PT, PT, R232, R238, RZ ;  /* 0x000000eee8e87210 */ /* 0x000fe40007ffe0ff */
[----:B------:R-:W-:-:S02]  /*41bf0*/  @P1 IADD3 R245, PT, PT, R245, -0x7f000001, RZ ;  /* 0x80fffffff5f51810 */ /* 0x000fc40007ffe0ff */
[----:B------:R-:W-:Y:S01]  /*41c00*/  @P3 IADD3 R247, PT, PT, R247, -0x7f000001, RZ ;  /* 0x80fffffff7f73810 */ /* 0x000fe20007ffe0ff */
[----:B------:R-:W-:Y:S01]  /*41c10*/  ISETP.GE.U32.AND P2, PT, R246, 0x7f000001, PT ;  /* 0x7f000001f600780c */ /* 0x000fe20003f46070 */
[----:B------:R-:W-:Y:S01]  /*41c20*/  ISETP.GE.U32.AND P3, PT, R227, 0x7f000001, PT ;  /* 0x7f000001e300780c */ /* 0x000fe20003f66070 */
[----:B------:R-:W-:Y:S01]  /*41c30*/  ISETP.GE.U32.AND P1, PT, R232, 0x7f000001, PT ;  /* 0x7f000001e800780c */ /* 0x000fe20003f26070 */
[----:B------:R-:W-:Y:S01]  /*41c40*/  ISETP.GE.U32.AND P0, PT, R245, 0x7f000001, PT ;  /* 0x7f000001f500780c */ /* 0x000fe20003f06070 */
[C---:B------:R-:W-:Y:S01]  /*41c50*/  IMAD.WIDE.U32 R82, R247.reuse, 0x5fffffa, RZ ;  /* 0x05fffffaf7527825 */ /* 0x040fe200078e00ff */
[----:B------:R0:W4:Y:S03]  /*41c60*/  LD.E R242, desc[UR12][R242.64+0x84c] ;  /* 0x00084c0cf2f27980 */ /* 0x000126000c101900 */
[----:B------:R-:W-:Y:S01]  /*41c70*/  IMAD R247, R247, 0x6, RZ ;  /* 0x00000006f7f77824 */ /* 0x000fe200078e02ff */
[----:B------:R-:W-:Y:S01]  /*41c80*/  ISETP.GE.U32.AND P4, PT, R241, 0x7f000001, PT ;  /* 0x7f000001f100780c */ /* 0x000fe20003f86070 */
[----:B------:R-:W4:Y:S04]  /*41c90*/  LDL R238, [R1+0x114] ;  /* 0x0001140001ee7983 */ /* 0x000f280000100800 */
[----:B------:R-:W-:-:S02]  /*41ca0*/  @P3 IADD3 R227, PT, PT, R227, -0x7f000001, RZ ;  /* 0x80ffffffe3e33810 */ /* 0x000fc40007ffe0ff */
[----:B------:R-:W-:Y:S02]  /*41cb0*/  @P1 IADD3 R232, PT, PT, R232, -0x7f000001, RZ ;  /* 0x80ffffffe8e81810 */ /* 0x000fe40007ffe0ff */
[----:B------:R-:W-:Y:S01]  /*41cc0*/  @P2 IADD3 R246, PT, PT, R246, -0x7f000001, RZ ;  /* 0x80fffffff6f62810 */ /* 0x000fe20007ffe0ff */
[----:B------:R-:W-:Y:S01]  /*41cd0*/  IMAD.HI.U32 R104, R247, 0x7f000001, R82 ;  /* 0x7f000001f7687827 */ /* 0x000fe200078e0052 */
[----:B------:R-:W-:Y:S01]  /*41ce0*/  ISETP.GE.U32.AND P2, PT, R239, 0x7f000001, PT ;  /* 0x7f000001ef00780c */ /* 0x000fe20003f46070 */
[----:B------:R-:W-:Y:S02]  /*41cf0*/  IADD3 R249, PT, PT, R232, R227, RZ ;  /* 0x000000e3e8f97210 */ /* 0x000fe40007ffe0ff */
[----:B------:R-:W-:Y:S01]  /*41d00*/  @P0 IADD3 R245, PT, PT, R245, -0x7f000001, RZ ;  /* 0x80fffffff5f50810 */ /* 0x000fe20007ffe0ff */
[----:B------:R-:W-:Y:S01]  /*41d10*/  ISETP.GE.U32.AND P5, PT, R104, 0x7f000001, PT ;  /* 0x7f0000016800780c */ /* 0x000fe20003fa6070 */
[----:B------:R-:W-:Y:S01]  /*41d20*/  @P4 IADD3 R241, PT, PT, R241, -0x7f000001, RZ ;  /* 0x80fffffff1f14810 */ /* 0x000fe20007ffe0ff */
[----:B------:R-:W4:Y:S01]  /*41d30*/  LDL R232, [R1+0x110] ;  /* 0x0001100001e87983 */ /* 0x000f220000100800 */
[----:B------:R-:W-:Y:S01]  /*41d40*/  ISETP.GE.U32.AND P3, PT, R249, 0x7f000001, PT ;  /* 0x7f000001f900780c */ /* 0x000fe20003f66070 */
[----:B------:R-:W-:-:S05]  /*41d50*/  IADD3 R246, PT, PT, R245, R246, RZ ;  /* 0x000000f6f5f67210 */ /* 0x000fca0007ffe0ff */
[----:B------:R-:W-:Y:S01]  /*41d60*/  ISETP.GE.U32.AND P1, PT, R246, 0x7f000001, PT ;  /* 0x7f000001f600780c */ /* 0x000fe20003f26070 */
[----:B------:R-:W-:Y:S01]  /*41d70*/  @P2 IADD3 R239, PT, PT, R239, -0x7f000001, RZ ;  /* 0x80ffffffefef2810 */ /* 0x000fe20007ffe0ff */
[----:B------:R-:W-:Y:S02]  /*41d80*/  ISETP.GE.U32.AND P2, PT, R240, 0x7f000001, PT ;  /* 0x7f000001f000780c */ /* 0x000fe40003f46070 */
[----:B------:R-:W-:-:S03]  /*41d90*/  @P5 IADD3 R104, PT, PT, R104, -0x7f000001, RZ ;  /* 0x80ffffff68685810 */ /* 0x000fc60007ffe0ff */
[----:B------:R-:W-:Y:S01]  /*41da0*/  @P3 IADD3 R249, PT, PT, R249, -0x7f000001, RZ ;  /* 0x80fffffff9f93810 */ /* 0x000fe20007ffe0ff */
[----:B------:R-:W-:Y:S01]  /*41db0*/  ISETP.GE.U32.AND P4, PT, R235, 0x7f000001, PT ;  /* 0x7f000001eb00780c */ /* 0x000fe20003f86070 */
[----:B------:R-:W-:-:S04]  /*41dc0*/  IMAD.WIDE.U32 R82, R241, 0x5fffffa, RZ ;  /* 0x05fffffaf1527825 */ /* 0x000fc800078e00ff */
[----:B------:R-:W-:Y:S01]  /*41dd0*/  IMAD R241, R241, 0x6, RZ ;  /* 0x00000006f1f17824 */ /* 0x000fe200078e02ff */
[----:B------:R-:W-:Y:S02]  /*41de0*/  IADD3 R249, PT, PT, R249, R104, RZ ;  /* 0x00000068f9f97210 */ /* 0x000fe40007ffe0ff */
[----:B------:R-:W-:Y:S02]  /*41df0*/  @P1 IADD3 R246, PT, PT, R246, -0x7f000001, RZ ;  /* 0x80fffffff6f61810 */ /* 0x000fe40007ffe0ff */
[----:B------:R-:W-:Y:S01]  /*41e00*/  @P2 IADD3 R240, PT, PT, R240, -0x7f000001, RZ ;  /* 0x80fffffff0f02810 */ /* 0x000fe20007ffe0ff */
[----:B------:R-:W-:Y:S01]  /*41e10*/  IMAD.HI.U32 R248, R241, 0x7f000001, R82 ;  /* 0x7f000001f1f87827 */ /* 0x000fe200078e0052 */
[----:B------:R-:W-:Y:S01]  /*41e20*/  ISETP.GE.U32.AND P2, PT, R249, 0x7f000001, PT ;  /* 0x7f000001f900780c */ /* 0x000fe20003f46070 */
[----:B------:R-:W-:Y:S01]  /*41e30*/  IADD3 R227, PT, PT, R246, R239, RZ ;  /* 0x000000eff6e37210 */ /* 0x000fe20007ffe0ff */
[----:B------:R-:W4:Y:S04]  /*41e40*/  LDL R241, [R1+0x118] ;  /* 0x0001180001f17983 */ /* 0x000f280000100800 */
[----:B------:R-:W4:Y:S01]  /*41e50*/  LDL R239, [R1+0x11c] ;  /* 0x00011c0001ef7983 */ /* 0x000f220000100800 */
[----:B------:R-:W-:-:S05]  /*41e60*/  @P4 IADD3 R235, PT, PT, R235, -0x7f000001, RZ ;  /* 0x80ffffffebeb4810 */ /* 0x000fca0007ffe0ff */
[----:B------:R-:W-:-:S04]  /*41e70*/  IMAD.WIDE.U32 R82, R235, 0x5fffffa, RZ ;  /* 0x05fffffaeb527825 */ /* 0x000fc800078e00ff */
[----:B------:R-:W-:Y:S01]  /*41e80*/  IMAD R235, R235, 0x6, RZ ;  /* 0x00000006ebeb7824 */ /* 0x000fe200078e02ff */
[----:B------:R-:W-:-:S03]  /*41e90*/  @P2 IADD3 R249, PT, PT, R249, -0x7f000001, RZ ;  /* 0x80fffffff9f92810 */ /* 0x000fc60007ffe0ff */
[----:B------:R-:W-:-:S04]  /*41ea0*/  IMAD.HI.U32 R104, R235, 0x7f000001, R82 ;  /* 0x7f000001eb687827 */ /* 0x000fc800078e0052 */
[----:B------:R-:W-:-:S04]  /*41eb0*/  IMAD.WIDE.U32 R82, R249, R205, RZ ;  /* 0x000000cdf9527225 */ /* 0x000fc800078e00ff */
[----:B------:R-:W-:-:S04]  /*41ec0*/  IMAD R245, R82, 0x7effffff, RZ ;  /* 0x7effffff52f57824 */ /* 0x000fc800078e02ff */
[----:B------:R-:W-:Y:S02]  /*41ed0*/  IMAD.HI.U32 R245, R245, 0x7f000001, R82 ;  /* 0x7f000001f5f57827 */ /* 0x000fe400078e0052 */
[----:B------:R-:W4:Y:S01]  /*41ee0*/  LDL.64 R82, [R1+0x100] ;  /* 0x0001000001527983 */ /* 0x000f220000100a00 */
[----:B------:R-:W-:Y:S01]  /*41ef0*/  ISETP.GE.U32.AND P0, PT, R233, 0x7f000001, PT ;  /* 0x7f000001e900780c */ /* 0x000fe20003f06070 */
[----:B------:R-:W-:-:S12]  /*41f00*/  ISETP.GE.U32.AND P3, PT, R227, 0x7f000001, PT ;  /* 0x7f000001e300780c */ /* 0x000fd80003f66070 */
[----:B------:R-:W-:Y:S01]  /*41f10*/  @P0 IADD3 R233, PT, PT, R233, -0x7f000001, RZ ;  /* 0x80ffffffe9e90810 */ /* 0x000fe20007ffe0ff */
[----:B------:R-:W-:-:S04]  /*41f20*/  ISETP.GE.U32.AND P0, PT, R229, 0x7f000001, PT ;  /* 0x7f000001e500780c */ /* 0x000fc80003f06070 */
[----:B------:R-:W-:Y:S01]  /*41f30*/  ISETP.GE.U32.AND P1, PT, R233, 0x7f000001, PT ;  /* 0x7f000001e900780c */ /* 0x000fe20003f26070 */
[----:B------:R-:W-:Y:S01]  /*41f40*/  ISETP.GE.U32.AND P4, PT, R248, 0x7f000001, PT ;  /* 0x7f000001f800780c */ /* 0x000fe20003f86070 */
[----:B------:R-:W-:Y:S01]  /*41f50*/  @P3 IADD3 R227, PT, PT, R227, -0x7f000001, RZ ;  /* 0x80ffffffe3e33810 */ /* 0x000fe20007ffe0ff */
[----:B------:R-:W-:-:S06]  /*41f60*/  ISETP.GE.U32.AND P3, PT, R230, 0x7f000001, PT ;  /* 0x7f000001e600780c */ /* 0x000fcc0003f66070 */
[----:B------:R-:W-:-:S04]  /*41f70*/  @P0 IADD3 R229, PT, PT, R229, -0x7f000001, RZ ;  /* 0x80ffffffe5e50810 */ /* 0x000fc80007ffe0ff */
[----:B------:R-:W-:Y:S01]  /*41f80*/  @P1 IADD3 R233, PT, PT, R233, -0x7f000001, RZ ;  /* 0x80ffffffe9e91810 */ /* 0x000fe20007ffe0ff */
[----:B------:R-:W-:-:S03]  /*41f90*/  ISETP.GE.U32.AND P1, PT, R229, 0x7f000001, PT ;  /* 0x7f000001e500780c */ /* 0x000fc60003f26070 */
[----:B------:R-:W-:Y:S02]  /*41fa0*/  IADD3 R240, PT, PT, R233, R240, RZ ;  /* 0x000000f0e9f07210 */ /* 0x000fe40007ffe0ff */
[----:B------:R-:W-:Y:S01]  /*41fb0*/  @P4 IADD3 R248, PT, PT, R248, -0x7f000001, RZ ;  /* 0x80fffffff8f84810 */ /* 0x000fe20007ffe0ff */
[----:B------:R-:W-:Y:S02]  /*41fc0*/  ISETP.GE.U32.AND P4, PT, R231, 0x7f000001, PT ;  /* 0x7f000001e700780c */ /* 0x000fe40003f86070 */
[----:B------:R-:W-:Y:S01]  /*41fd0*/  ISETP.GE.U32.AND P2, PT, R240, 0x7f000001, PT ;  /* 0x7f000001f000780c */ /* 0x000fe20003f46070 */
[----:B------:R-:W-:Y:S02]  /*41fe0*/  IADD3 R227, PT, PT, R227, R248, RZ ;  /* 0x000000f8e3e37210 */ /* 0x000fe40007ffe0ff */
[----:B------:R-:W-:Y:S02]  /*41ff0*/  @P3 IADD3 R230, PT, PT, R230, -0x7f000001, RZ ;  /* 0x80ffffffe6e63810 */ /* 0x000fe40007ffe0ff */
[----:B------:R-:W-:Y:S01]  /*42000*/  @P1 IADD3 R229, PT, PT, R229, -0x7f000001, RZ ;  /* 0x80ffffffe5e51810 */ /* 0x000fe20007ffe0ff */
[----:B------:R-:W-:-:S03]  /*42010*/  ISETP.GE.U32.AND P0, PT, R227, 0x7f000001, PT ;  /* 0x7f000001e300780c */ /* 0x000fc60003f06070 */
[----:B------:R-:W-:Y:S02]  /*42020*/  IADD3 R229, PT, PT, R229, R230, RZ ;  /* 0x000000e6e5e57210 */ /* 0x000fe40007ffe0ff */
[----:B------:R-:W-:Y:S02]  /*42030*/  @P4 IADD3 R231, PT, PT, R231, -0x7f000001, RZ ;  /* 0x80ffffffe7e74810 */ /* 0x000fe40007ffe0ff */
[----:B------:R-:W-:Y:S01]  /*42040*/  @P2 IADD3 R240, PT, PT, R240, -0x7f000001, RZ ;  /* 0x80fffffff0f02810 */ /* 0x000fe20007ffe0ff */
[----:B------:R-:W-:Y:S01]  /*42050*/  ISETP.GE.U32.AND P2, PT, R228, 0x7f000001, PT ;  /* 0x7f000001e400780c */ /* 0x000fe20003f46070 */
[----:B------:R-:W-:Y:S02]  /*42060*/  ISETP.GE.U32.AND P1, PT, R229, 0x7f000001, PT ;  /* 0x7f000001e500780c */ /* 0x000fe40003f26070 */
[----:B------:R-:W-:Y:S02]  /*42070*/  IADD3 R233, PT, PT, R240, R231, RZ ;  /* 0x000000e7f0e97210 */ /* 0x000fe40007ffe0ff */
[----:B------:R-:W-:Y:S01]  /*42080*/  @P0 IADD3 R227, PT, PT, R227, -0x7f000001, RZ ;  /* 0x80ffffffe3e30810 */ /* 0x000fe20007ffe0ff */
[----:B------:R-:W-:-:S02]  /*42090*/  ISETP.GE.U32.AND P3, PT, R236, 0x7f000001, PT ;  /* 0x7f000001ec00780c */ /* 0x000fc40003f66070 */
[----:B------:R-:W-:Y:S02]  /*420a0*/  ISETP.GE.U32.AND P0, PT, R233, 0x7f000001, PT ;  /* 0x7f000001e900780c */ /* 0x000fe40003f06070 */
[----:B------:R-:W-:-:S03]  /*420b0*/  IMAD.WIDE.U32 R230, R227, R204, RZ ;  /* 0x000000cce3e67225 */ /* 0x000fc600078e00ff */
[----:B------:R-:W-:Y:S01]  /*420c0*/  @P2 IADD3 R228, PT, PT, R228, -0x7f000001, RZ ;  /* 0x80ffffffe4e42810 */ /* 0x000fe20007ffe0ff */
[----:B------:R-:W-:Y:S01]  /*420d0*/  IMAD R235, R230, 0x7effffff, RZ ;  /* 0x7effffffe6eb7824 */ /* 0x000fe200078e02ff */
[----:B------:R-:W-:-:S03]  /*420e0*/  @P1 IADD3 R229, PT, PT, R229, -0x7f000001, RZ ;  /* 0x80ffffffe5e51810 */ /* 0x000fc60007ffe0ff */
[----:B------:R-:W-:Y:S01]  /*420f0*/  IMAD.HI.U32 R230, R235, 0x7f000001, R230 ;  /* 0x7f000001ebe67827 */ /* 0x000fe200078e00e6 */
[----:B------:R-:W-:Y:S02]  /*42100*/  @P3 IADD3 R236, PT, PT, R236, -0x7f000001, RZ ;  /* 0x80ffffffecec3810 */ /* 0x000fe40007ffe0ff */
[----:B------:R-:W-:Y:S02]  /*42110*/  IADD3 R231, PT, PT, R229, R228, RZ ;  /* 0x000000e4e5e77210 */ /* 0x000fe40007ffe0ff */
[----:B------:R-:W-:Y:S01]  /*42120*/  @P0 IADD3 R233, PT, PT, R233, -0x7f000001, RZ ;  /* 0x80ffffffe9e90810 */ /* 0x000fe20007ffe0ff */
[----:B------:R-:W-:Y:S02]  /*42130*/  ISETP.GE.U32.AND P2, PT, R104, 0x7f000001, PT ;  /* 0x7f0000016800780c */ /* 0x000fe40003f46070 */
[----:B------:R-:W-:Y:S01]  /*42140*/  ISETP.GE.U32.AND P0, PT, R231, 0x7f000001, PT ;  /* 0x7f000001e700780c */ /* 0x000fe20003f06070 */
[----:B------:R-:W-:Y:S01]  /*42150*/  IADD3 R236, PT, PT, R233, R236, RZ ;  /* 0x000000ece9ec7210 */ /* 0x000fe20007ffe0ff */
[----:B------:R-:W-:-:S04]  /*42160*/  IMAD.WIDE.U32 R228, R249, R202, RZ ;  /* 0x000000caf9e47225 */ /* 0x000fc800078e00ff */
[----:B------:R-:W-:Y:S01]  /*42170*/  ISETP.GE.U32.AND P1, PT, R236, 0x7f000001, PT ;  /* 0x7f000001ec00780c */ /* 0x000fe20003f26070 */
[----:B------:R-:W-:-:S04]  /*42180*/  IMAD R233, R228, 0x7effffff, RZ ;  /* 0x7effffffe4e97824 */ /* 0x000fc800078e02ff */
[----:B------:R-:W-:Y:S01]  /*42190*/  @P2 IADD3 R104, PT, PT, R104, -0x7f000001, RZ ;  /* 0x80ffffff68682810 */ /* 0x000fe20007ffe0ff */
[----:B------:R-:W-:Y:S01]  /*421a0*/  IMAD.HI.U32 R248, R233, 0x7f000001, R228 ;  /* 0x7f000001e9f87827 */ /* 0x000fe200078e00e4 */
[----:B------:R-:W-:-:S03]  /*421b0*/  @P0 IADD3 R231, PT, PT, R231, -0x7f000001, RZ ;  /* 0x80ffffffe7e70810 */ /* 0x000fc60007ffe0ff */
[----:B------:R-:W-:-:S04]  /*421c0*/  IMAD.WIDE.U32 R228, R227, R205, RZ ;  /* 0x000000cde3e47225 */ /* 0x000fc800078e00ff */
[----:B------:R-:W-:Y:S01]  /*421d0*/  IMAD R235, R228, 0x7effffff, RZ ;  /* 0x7effffffe4eb7824 */ /* 0x000fe200078e02ff */
[----:B------:R-:W-:Y:S02]  /*421e0*/  IADD3 R104, PT, PT, R231, R104, RZ ;  /* 0x00000068e7687210 */ /* 0x000fe40007ffe0ff */
[----:B------:R-:W-:Y:S01]  /*421f0*/  @P1 IADD3 R236, PT, PT, R236, -0x7f000001, RZ ;  /* 0x80ffffffecec1810 */ /* 0x000fe20007ffe0ff */
[----:B------:R-:W-:-:S04]  /*42200*/  IMAD.HI.U32 R235, R235, 0x7f000001, R228 ;  /* 0x7f000001ebeb7827 */ /* 0x000fc800078e00e4 */
[----:B------:R-:W-:Y:S01]  /*42210*/  IMAD.WIDE.U32 R228, R236, R203, RZ ;  /* 0x000000cbece47225 */ /* 0x000fe200078e00ff */
[----:B------:R-:W-:-:S03]  /*42220*/  ISETP.GE.U32.AND P0, PT, R104, 0x7f000001, PT ;  /* 0x7f0000016800780c */ /* 0x000fc60003f06070 */
[----:B------:R-:W-:-:S04]  /*42230*/  IMAD R231, R228, 0x7effffff, RZ ;  /* 0x7effffffe4e77824 */ /* 0x000fc800078e02ff */
[----:B------:R-:W-:-:S04]  /*42240*/  IMAD.HI.U32 R231, R231, 0x7f000001, R228 ;  /* 0x7f000001e7e77827 */ /* 0x000fc800078e00e4 */
[----:B------:R-:W-:-:S04]  /*42250*/  IMAD.WIDE.U32 R228, R236, R204, RZ ;  /* 0x000000ccece47225 */ /* 0x000fc800078e00ff */
[----:B------:R-:W-:Y:S01]  /*42260*/  IMAD R233, R228, 0x7effffff, RZ ;  /* 0x7effffffe4e97824 */ /* 0x000fe200078e02ff */
[----:B------:R-:W-:Y:S01]  /*42270*/  @P0 IADD3 R104, PT, PT, R104, -0x7f000001, RZ ;  /* 0x80ffffff68680810 */ /* 0x000fe20007ffe0ff */
[----:B------:R-:W-:Y:S02]  /*42280*/  ISETP.GE.U32.AND P0, PT, R245, 0x7f000001, PT ;  /* 0x7f000001f500780c */ /* 0x000fe40003f06070 */
[----:B------:R-:W-:-:S04]  /*42290*/  IMAD.HI.U32 R233, R233, 0x7f000001, R228 ;  /* 0x7f000001e9e97827 */ /* 0x000fc800078e00e4 */
[----:B------:R-:W-:Y:S01]  /*422a0*/  IMAD.WIDE.U32 R228, R104, R202, RZ ;  /* 0x000000ca68e47225 */ /* 0x000fe200078e00ff */
[----:B------:R-:W-:-:S03]  /*422b0*/  ISETP.GE.U32.AND P1, PT, R230, 0x7f000001, PT ;  /* 0x7f000001e600780c */ /* 0x000fc60003f26070 */
[----:B0-----:R-:W-:-:S04]  /*422c0*/  IMAD R243, R228, 0x7effffff, RZ ;  /* 0x7effffffe4f37824 */ /* 0x001fc800078e02ff */
[----:B------:R-:W-:-:S04]  /*422d0*/  IMAD.HI.U32 R243, R243, 0x7f000001, R228 ;  /* 0x7f000001f3f37827 */ /* 0x000fc800078e00e4 */
[----:B------:R-:W-:Y:S01]  /*422e0*/  IMAD.WIDE.U32 R228, R104, R203, RZ ;  /* 0x000000cb68e47225 */ /* 0x000fe200078e00ff */
[----:B------:R-:W-:Y:S01]  /*422f0*/  ISETP.GE.U32.AND P2, PT, R235, 0x7f000001, PT ;  /* 0x7f000001eb00780c */ /* 0x000fe20003f46070 */
[----:B------:R-:W-:Y:S02]  /*42300*/  @P0 IADD3 R245, PT, PT, R245, -0x7f000001, RZ ;  /* 0x80fffffff5f50810 */ /* 0x000fe40007ffe0ff */
[----:B------:R-:W-:Y:S01]  /*42310*/  IMAD R247, R228, 0x7effffff, RZ ;  /* 0x7effffffe4f77824 */ /* 0x000fe200078e02ff */
[----:B------:R-:W-:Y:S01]  /*42320*/  ISETP.GE.U32.AND P0, PT, R59, 0x7f000001, PT ;  /* 0x7f0000013b00780c */ /* 0x000fe20003f06070 */
[----:B------:R-:W-:Y:S02]  /*42330*/  @P1 IADD3 R230, PT, PT, R230, -0x7f000001, RZ ;  /* 0x80ffffffe6e61810 */ /* 0x000fe40007ffe0ff */
[----:B------:R-:W-:-:S04]  /*42340*/  IMAD.HI.U32 R240, R247, 0x7f000001, R228 ;  /* 0x7f000001f7f07827 */ /* 0x000fc800078e00e4 */
[----:B------:R-:W-:-:S04]  /*42350*/  IMAD.WIDE.U32 R246, R245, 0x5fffffa, RZ ;  /* 0x05fffffaf5f67825 */ /* 0x000fc800078e00ff */
[----:B------:R-:W-:Y:S02]  /*42360*/  IMAD R245, R245, 0x6, RZ ;  /* 0x00000006f5f57824 */ /* 0x000fe400078e02ff */
[----:B------:R-:W-:Y:S01]  /*42370*/  IMAD.WIDE.U32 R228, R230, 0x5fffffa, RZ ;  /* 0x05fffffae6e47825 */ /* 0x000fe200078e00ff */
[----:B------:R-:W-:-:S03]  /*42380*/  @P2 IADD3 R235, PT, PT, R235, -0x7f000001, RZ ;  /* 0x80ffffffebeb2810 */ /* 0x000fc60007ffe0ff */
[----:B------:R-:W-:-:S04]  /*42390*/  IMAD.HI.U32 R246, R245, 0x7f000001, R246 ;  /* 0x7f000001f5f67827 */ /* 0x000fc800078e00f6 */
[----:B------:R-:W-:Y:S01]  /*423a0*/  IMAD R245, R230, 0x6, RZ ;  /* 0x00000006e6f57824 */ /* 0x000fe200078e02ff */
[----:B------:R-:W-:-:S03]  /*423b0*/  @P0 IADD3 R59, PT, PT, R59, -0x7f000001, RZ ;  /* 0x80ffffff3b3b0810 */ /* 0x000fc60007ffe0ff */
[----:B------:R-:W-:-:S04]  /*423c0*/  IMAD.HI.U32 R230, R245, 0x7f000001, R228 ;  /* 0x7f000001f5e67827 */ /* 0x000fc800078e00e4 */
[----:B------:R-:W-:-:S04]  /*423d0*/  IMAD.WIDE.U32 R228, R235, 0x5fffffa, RZ ;  /* 0x05fffffaebe47825 */ /* 0x000fc800078e00ff */
[----:B------:R-:W-:-:S04]  /*423e0*/  IMAD R235, R235, 0x6, RZ ;  /* 0x00000006ebeb7824 */ /* 0x000fc800078e02ff */
[----:B------:R-:W-:-:S04]  /*423f0*/  IMAD.HI.U32 R235, R235, 0x7f000001, R228 ;  /* 0x7f000001ebeb7827 */ /* 0x000fc800078e00e4 */
[----:B---3--:R-:W-:-:S04]  /*42400*/  IMAD.WIDE.U32 R244, R244, R59, RZ ;  /* 0x0000003bf4f47225 */ /* 0x008fc800078e00ff */
[----:B------:R-:W-:-:S04]  /*42410*/  IMAD R229, R244, 0x7effffff, RZ ;  /* 0x7efffffff4e57824 */ /* 0x000fc800078e02ff */
[----:B-1----:R-:W-:-:S04]  /*42420*/  IMAD.HI.U32 R250, R229, 0x7f000001, R244 ;  /* 0x7f000001e5fa7827 */ /* 0x002fc800078e00f4 */
[----:B--2---:R-:W-:Y:S01]  /*42430*/  IMAD.WIDE.U32 R228, R237, R59, RZ ;  /* 0x0000003bede47225 */ /* 0x004fe200078e00ff */
[----:B------:R-:W-:-:S03]  /*42440*/  ISETP.GE.U32.AND P0, PT, R250, 0x7f000001, PT ;  /* 0x7f000001fa00780c */ /* 0x000fc60003f06070 */
[----:B------:R-:W-:-:S04]  /*42450*/  IMAD R237, R228, 0x7effffff, RZ ;  /* 0x7effffffe4ed7824 */ /* 0x000fc800078e02ff */
[----:B------:R-:W-:-:S04]  /*42460*/  IMAD.HI.U32 R237, R237, 0x7f000001, R228 ;  /* 0x7f000001eded7827 */ /* 0x000fc800078e00e4 */
[----:B----4-:R-:W-:-:S04]  /*42470*/  IMAD.WIDE.U32 R228, R234, R59, RZ ;  /* 0x0000003beae47225 */ /* 0x010fc800078e00ff */
[----:B------:R-:W-:Y:S01]  /*42480*/  IMAD R245, R228, 0x7effffff, RZ ;  /* 0x7effffffe4f57824 */ /* 0x000fe200078e02ff */
[----:B------:R-:W-:-:S03]  /*42490*/  @P0 IADD3 R250, PT, PT, R250, -0x7f000001, RZ ;  /* 0x80fffffffafa0810 */ /* 0x000fc60007ffe0ff */
[----:B------:R-:W-:Y:S01]  /*424a0*/  IMAD.HI.U32 R245, R245, 0x7f000001, R228 ;  /* 0x7f000001f5f57827 */ /* 0x000fe200078e00e4 */
[----:B------:R-:W-:-:S03]  /*424b0*/  ISETP.GE.U32.AND P0, PT, R237, 0x7f000001, PT ;  /* 0x7f000001ed00780c */ /* 0x000fc60003f06070 */
        /* <DEDUP_REMOVED lines=9> */
[----:B------:R-:W-:-:S04]  /*42550*/  IMAD R247, R228, 0x7effffff, RZ ;  /* 0x7effffffe4f77824 */ /* 0x000fc800078e02ff */
[----:B------:R-:W-:Y:S01]  /*42560*/  IMAD.HI.U32 R247, R247, 0x7f000001, R228 ;  /* 0x7f000001f7f77827 */ /* 0x000fe200078e00e4 */
[----:B------:R-:W-:-:S03]  /*42570*/  @P0 IADD3 R245, PT, PT, R245, -0x7f000001, RZ ;  /* 0x80fffffff5f50810 */ /* 0x000fc60007ffe0ff */
[----:B------:R-:W-:Y:S01]  /*42580*/  IMAD.WIDE.U32 R228, R227, R202, RZ ;  /* 0x000000cae3e47225 */ /* 0x000fe200078e00ff */
[----:B------:R-:W-:-:S03]  /*42590*/  ISETP.GE.U32.AND P0, PT, R242, 0x7f000001, PT ;  /* 0x7f000001f200780c */ /* 0x000fc60003f06070 */
[----:B------:R-:W-:-:S04]  /*425a0*/  IMAD R59, R228, 0x7effffff, RZ ;  /* 0x7effffffe43b7824 */ /* 0x000fc800078e02ff */
[----:B------:R-:W-:Y:S01]  /*425b0*/  IMAD.HI.U32 R244, R59, 0x7f000001, R228 ;  /* 0x7f0000013bf47827 */ /* 0x000fe200078e00e4 */
[----:B------:R-:W-:Y:S02]  /*425c0*/  IADD3 R59, PT, PT, R250, R232, RZ ;  /* 0x000000e8fa3b7210 */ /* 0x000fe40007ffe0ff */
[----:B------:R-:W-:-:S03]  /*425d0*/  IADD3 R238, PT, PT, R237, R238, RZ ;  /* 0x000000eeedee7210 */ /* 0x000fc60007ffe0ff */
[----:B------:R-:W-:Y:S01]  /*425e0*/  @P0 IADD3 R242, PT, PT, R242, -0x7f000001, RZ ;  /* 0x80fffffff2f20810 */ /* 0x000fe20007ffe0ff */
[----:B------:R-:W-:Y:S01]  /*425f0*/  ISETP.GE.U32.AND P1, PT, R59, 0x7f000001, PT ;  /* 0x7f0000013b00780c */ /* 0x000fe20003f26070 */
[----:B------:R-:W-:Y:S02]  /*42600*/  IADD3 R250, PT, PT, R245, R241, RZ ;  /* 0x000000f1f5fa7210 */ /* 0x000fe40007ffe0ff */
[----:B------:R-:W-:Y:S01]  /*42610*/  IADD3 R242, PT, PT, R242, R239, RZ ;  /* 0x000000eff2f27210 */ /* 0x000fe20007ffe0ff */
[----:B------:R-:W-:Y:S02]  /*42620*/  ISETP.GE.U32.AND P0, PT, R238, 0x7f000001, PT ;  /* 0x7f000001ee00780c */ /* 0x000fe40003f06070 */
[----:B------:R-:W-:Y:S02]  /*42630*/  ISETP.GE.U32.AND P2, PT, R250, 0x7f000001, PT ;  /* 0x7f000001fa00780c */ /* 0x000fe40003f46070 */
[----:B------:R-:W-:Y:S01]  /*42640*/  ISETP.GE.U32.AND P3, PT, R242, 0x7f000001, PT ;  /* 0x7f000001f200780c */ /* 0x000fe20003f66070 */
[----:B------:R0:W-:Y:S01]  /*42650*/  STL [R1+0x110], R59 ;  /* 0x0001103b01007387 */ /* 0x0001e20000100800 */
[----:B------:R-:W-:-:S03]  /*42660*/  IMAD.WIDE.U32 R228, R236, R205, RZ ;  /* 0x000000cdece47225 */ /* 0x000fc600078e00ff */
[----:B0-----:R-:W-:Y:S01]  /*42670*/  @P1 IADD3 R59, PT, PT, R59, -0x7f000001, RZ ;  /* 0x80ffffff3b3b1810 */ /* 0x001fe20007ffe0ff */
[----:B------:R-:W-:-:S04]  /*42680*/  IMAD R251, R228, 0x7effffff, RZ ;  /* 0x7effffffe4fb7824 */ /* 0x000fc800078e02ff */
[----:B------:R-:W-:Y:S04]  /*42690*/  STL [R1+0x110], R59 ;  /* 0x0001103b01007387 */ /* 0x000fe80000100800 */
[----:B------:R0:W-:Y:S04]  /*426a0*/  STL [R1+0x114], R238 ;  /* 0x000114ee01007387 */ /* 0x0001e80000100800 */
[----:B------:R1:W-:Y:S04]  /*426b0*/  STL [R1+0x118], R250 ;  /* 0x000118fa01007387 */ /* 0x0003e80000100800 */
[----:B------:R2:W-:Y:S01]  /*426c0*/  STL [R1+0x11c], R242 ;  /* 0x00011cf201007387 */ /* 0x0005e20000100800 */
[----:B------:R-:W-:-:S04]  /*426d0*/  IMAD.HI.U32 R232, R251, 0x7f000001, R228 ;  /* 0x7f000001fbe87827 */ /* 0x000fc800078e00e4 */
[----:B------:R-:W-:Y:S01]  /*426e0*/  IMAD.WIDE.U32 R228, R104, R205, RZ ;  /* 0x000000cd68e47225 */ /* 0x000fe200078e00ff */
[----:B0-----:R-:W-:Y:S02]  /*426f0*/  @P0 IADD3 R238, PT, PT, R238, -0x7f000001, RZ ;  /* 0x80ffffffeeee0810 */ /* 0x001fe40007ffe0ff */
[----:B-1----:R-:W-:Y:S02]  /*42700*/  @P2 IADD3 R250, PT, PT, R250, -0x7f000001, RZ ;  /* 0x80fffffffafa2810 */ /* 0x002fe40007ffe0ff */
[----:B--2---:R-:W-:Y:S01]  /*42710*/  @P3 IADD3 R242, PT, PT, R242, -0x7f000001, RZ ;  /* 0x80fffffff2f23810 */ /* 0x004fe20007ffe0ff */
[----:B------:R0:W-:Y:S04]  /*42720*/  STL [R1+0x114], R238 ;  /* 0x000114ee01007387 */ /* 0x0001e80000100800 */
[----:B------:R-:W-:Y:S04]  /*42730*/  STL [R1+0x118], R250 ;  /* 0x000118fa01007387 */ /* 0x000fe80000100800 */
[----:B------:R1:W-:Y:S04]  /*42740*/  STL [R1+0x11c], R242 ;  /* 0x00011cf201007387 */ /* 0x0003e80000100800 */
[----:B------:R-:W2:Y:S01]  /*42750*/  LD.E R59, desc[UR12][R82.64+0x850] ;  /* 0x0008500c523b7980 */ /* 0x000ea2000c101900 */
[----:B------:R-:W-:Y:S01]  /*42760*/  IMAD R237, R228, 0x7effffff, RZ ;  /* 0x7effffffe4ed7824 */ /* 0x000fe200078e02ff */
[----:B------:R-:W-:Y:S01]  /*42770*/  ISETP.GE.U32.AND P1, PT, R231, 0x7f000001, PT ;  /* 0x7f000001e700780c */ /* 0x000fe20003f26070 */
[----:B------:R-:W-:Y:S01]  /*42780*/  ISETP.GE.U32.AND P0, PT, R233, 0x7f000001, PT ;  /* 0x7f000001e900780c */ /* 0x000fe20003f06070 */
[----:B------:R-:W3:Y:S01]  /*42790*/  LD.E R239, desc[UR12][R82.64+0x854] ;  /* 0x0008540c52ef7980 */ /* 0x000ee2000c101900 */
[----:B------:R-:W-:-:S04]  /*427a0*/  IMAD.HI.U32 R237, R237, 0x7f000001, R228 ;  /* 0x7f000001eded7827 */ /* 0x000fc800078e00e4 */
[----:B------:R-:W-:Y:S01]  /*427b0*/  IMAD.WIDE.U32 R228, R104, R105, RZ ;  /* 0x0000006968e47225 */ /* 0x000fe200078e00ff */
[----:B0-----:R-:W4:Y:S04]  /*427c0*/  LD.E R238, desc[UR12][R82.64+0x858] ;  /* 0x0008580c52ee7980 */ /* 0x001f28000c101900 */
[----:B-1----:R0:W2:Y:S01]  /*427d0*/  LD.E R242, desc[UR12][R82.64+0x85c] ;  /* 0x00085c0c52f27980 */ /* 0x0020a2000c101900 */
        /* <DEDUP_REMOVED lines=9> */
[----:B------:R-:W-:-:S04]  /*42870*/  IMAD.WIDE.U32 R228, R231, 0x5fffffa, RZ ;  /* 0x05fffffae7e47825 */ /* 0x000fc800078e00ff */
[----:B------:R-:W-:-:S04]  /*42880*/  IMAD R231, R231, 0x6, RZ ;  /* 0x00000006e7e77824 */ /* 0x000fc800078e02ff */
[----:B------:R-:W-:-:S04]  /*42890*/  IMAD.HI.U32 R231, R231, 0x7f000001, R228 ;  /* 0x7f000001e7e77827 */ /* 0x000fc800078e00e4 */
[----:B------:R-:W-:Y:S01]  /*428a0*/  IMAD.WIDE.U32 R228, R233, 0x5fffffa, RZ ;  /* 0x05fffffae9e47825 */ /* 0x000fe200078e00ff */
[----:B------:R-:W-:-:S03]  /*428b0*/  @P1 IADD3 R232, PT, PT, R232, -0x7f000001, RZ ;  /* 0x80ffffffe8e81810 */ /* 0x000fc60007ffe0ff */
[----:B------:R-:W-:Y:S01]  /*428c0*/  IMAD R233, R233, 0x6, RZ ;  /* 0x00000006e9e97824 */ /* 0x000fe200078e02ff */
[----:B------:R-:W-:Y:S01]  /*428d0*/  @P0 IADD3 R240, PT, PT, R240, -0x7f000001, RZ ;  /* 0x80fffffff0f00810 */ /* 0x000fe20007ffe0ff */
[----:B------:R-:W-:Y:S01]  /*428e0*/  ISETP.GE.U32.AND P0, PT, R243, 0x7f000001, PT ;  /* 0x7f000001f300780c */ /* 0x000fe20003f06070 */
[----:B------:R-:W-:Y:S01]  /*428f0*/  ISETP.GE.U32.AND P2, PT, R234, 0x7f000001, PT ;  /* 0x7f000001ea00780c */ /* 0x000fe20003f46070 */
[----:B------:R-:W-:-:S04]  /*42900*/  IMAD.WIDE.U32 R250, R232, 0x5fffffa, RZ ;  /* 0x05fffffae8fa7825 */ /* 0x000fc800078e00ff */
[----:B------:R-:W-:-:S04]  /*42910*/  IMAD.HI.U32 R245, R233, 0x7f000001, R228 ;  /* 0x7f000001e9f57827 */ /* 0x000fc800078e00e4 */
[----:B------:R-:W-:Y:S02]  /*42920*/  IMAD R229, R232, 0x6, RZ ;  /* 0x00000006e8e57824 */ /* 0x000fe400078e02ff */
[----:B------:R-:W-:Y:S01]  /*42930*/  IMAD.WIDE.U32 R232, R227, R203, RZ ;  /* 0x000000cbe3e87225 */ /* 0x000fe200078e00ff */
[----:B------:R-:W-:Y:S01]  /*42940*/  ISETP.GE.U32.AND P3, PT, R248, 0x7f000001, PT ;  /* 0x7f000001f800780c */ /* 0x000fe20003f66070 */
[----:B------:R-:W-:Y:S02]  /*42950*/  ISETP.GE.U32.AND P1, PT, R240, 0x7f000001, PT ;  /* 0x7f000001f000780c */ /* 0x000fe40003f26070 */
[----:B------:R-:W-:-:S04]  /*42960*/  IMAD.HI.U32 R250, R229, 0x7f000001, R250 ;  /* 0x7f000001e5fa7827 */ /* 0x000fc800078e00fa */
[----:B------:R-:W-:Y:S02]  /*42970*/  IMAD R229, R232, 0x7effffff, RZ ;  /* 0x7effffffe8e57824 */ /* 0x000fe400078e02ff */
[----:B0-----:R-:W-:-:S04]  /*42980*/  IMAD.WIDE.U32 R82, R227, R105, RZ ;  /* 0x00000069e3527225 */ /* 0x001fc800078e00ff */
[----:B------:R-:W-:-:S04]  /*42990*/  IMAD.HI.U32 R232, R229, 0x7f000001, R232 ;  /* 0x7f000001e5e87827 */ /* 0x000fc800078e00e8 */
[----:B------:R-:W-:Y:S01]  /*429a0*/  IMAD.WIDE.U32 R228, R236, R202, RZ ;  /* 0x000000caece47225 */ /* 0x000fe200078e00ff */
[----:B------:R-:W-:Y:S02]  /*429b0*/  @P0 IADD3 R243, PT, PT, R243, -0x7f000001, RZ ;  /* 0x80fffffff3f30810 */ /* 0x000fe40007ffe0ff */
[----:B------:R-:W-:Y:S01]  /*429c0*/  @P2 IADD3 R234, PT, PT, R234, -0x7f000001, RZ ;  /* 0x80ffffffeaea2810 */ /* 0x000fe20007ffe0ff */
[----:B------:R-:W-:Y:S01]  /*429d0*/  ISETP.GE.U32.AND P4, PT, R246, 0x7f000001, PT ;  /* 0x7f000001f600780c */ /* 0x000fe20003f86070 */
[----:B------:R-:W-:Y:S02]  /*429e0*/  IMAD R233, R228, 0x7effffff, RZ ;  /* 0x7effffffe4e97824 */ /* 0x000fe400078e02ff */
[----:B------:R-:W-:Y:S01]  /*429f0*/  IMAD R227, R82, 0x7effffff, RZ ;  /* 0x7effffff52e37824 */ /* 0x000fe200078e02ff */
[----:B------:R-:W-:Y:S01]  /*42a00*/  ISETP.GE.U32.AND P0, PT, R243, 0x7f000001, PT ;  /* 0x7f000001f300780c */ /* 0x000fe20003f06070 */
[----:B------:R-:W-:Y:S02]  /*42a10*/  @P3 IADD3 R248, PT, PT, R248, -0x7f000001, RZ ;  /* 0x80fffffff8f83810 */ /* 0x000fe40007ffe0ff */
[----:B------:R-:W-:Y:S01]  /*42a20*/  @P1 IADD3 R240, PT, PT, R240, -0x7f000001, RZ ;  /* 0x80fffffff0f01810 */ /* 0x000fe20007ffe0ff */
[----:B------:R-:W-:Y:S01]  /*42a30*/  ISETP.GE.U32.AND P3, PT, R247, 0x7f000001, PT ;  /* 0x7f000001f700780c */ /* 0x000fe20003f66070 */
[----:B------:R-:W-:Y:S01]  /*42a40*/  ISETP.GE.U32.AND P1, PT, R234, 0x7f000001, PT ;  /* 0x7f000001ea00780c */ /* 0x000fe20003f26070 */
[----:B------:R-:W-:-:S04]  /*42a50*/  IMAD.HI.U32 R233, R233, 0x7f000001, R228 ;  /* 0x7f000001e9e97827 */ /* 0x000fc800078e00e4 */
[----:B------:R-:W-:-:S04]  /*42a60*/  IMAD.WIDE.U32 R228, R249, R105, RZ ;  /* 0x00000069f9e47225 */ /* 0x000fc800078e00ff */
[----:B------:R-:W-:-:S04]  /*42a70*/  IMAD.HI.U32 R227, R227, 0x7f000001, R82 ;  /* 0x7f000001e3e37827 */ /* 0x000fc800078e0052 */
[----:B------:R-:W-:-:S04]  /*42a80*/  IMAD.WIDE.U32 R82, R236, R105, RZ ;  /* 0x00000069ec527225 */ /* 0x000fc800078e00ff */
[----:B------:R-:W-:Y:S01]  /*42a90*/  IMAD R249, R228, 0x7effffff, RZ ;  /* 0x7effffffe4f97824 */ /* 0x000fe200078e02ff */
[----:B------:R-:W4:Y:S01]  /*42aa0*/  LDL R236, [R1+0x110] ;  /* 0x0001100001ec7983 */ /* 0x000f220000100800 */
[----:B------:R-:W-:Y:S02]  /*42ab0*/  @P4 IADD3 R246, PT, PT, R246, -0x7f000001, RZ ;  /* 0x80fffffff6f64810 */ /* 0x000fe40007ffe0ff */
[----:B------:R-:W-:-:S04]  /*42ac0*/  IMAD.HI.U32 R228, R249, 0x7f000001, R228 ;  /* 0x7f000001f9e47827 */ /* 0x000fc800078e00e4 */
[----:B------:R-:W-:Y:S01]  /*42ad0*/  IMAD R229, R82, 0x7effffff, RZ ;  /* 0x7effffff52e57824 */ /* 0x000fe200078e02ff */
[----:B------:R-:W-:Y:S02]  /*42ae0*/  @P0 IADD3 R243, PT, PT, R243, -0x7f000001, RZ ;  /* 0x80fffffff3f30810 */ /* 0x000fe40007ffe0ff */
[----:B------:R-:W-:Y:S02]  /*42af0*/  @P3 IADD3 R247, PT, PT, R247, -0x7f000001, RZ ;  /* 0x80fffffff7f73810 */ /* 0x000fe40007ffe0ff */
[----:B------:R-:W-:Y:S01]  /*42b00*/  @P1 IADD3 R234, PT, PT, R234, -0x7f000001, RZ ;  /* 0x80ffffffeaea1810 */ /* 0x000fe20007ffe0ff */
[----:B------:R-:W-:Y:S01]  /*42b10*/  IMAD.HI.U32 R229, R229, 0x7f000001, R82 ;  /* 0x7f000001e5e57827 */ /* 0x000fe200078e0052 */
[----:B------:R-:W-:Y:S02]  /*42b20*/  IADD3 R248, PT, PT, R240, R248, RZ ;  /* 0x000000f8f0f87210 */ /* 0x000fe40007ffe0ff */
[----:B------:R-:W-:Y:S01]  /*42b30*/  IADD3 R83, PT, PT, R243, R246, RZ ;  /* 0x000000f6f3537210 */ /* 0x000fe20007ffe0ff */
[----:B------:R-:W4:Y:S04]  /*42b40*/  LDL R240, [R1+0x114] ;  /* 0x0001140001f07983 */ /* 0x000f280000100800 */
[----:B------:R-:W4:Y:S01]  /*42b50*/  LDL R243, [R1+0x118] ;  /* 0x0001180001f37983 */ /* 0x000f220000100800 */
[----:B------:R-:W-:-:S03]  /*42b60*/  IADD3 R247, PT, PT, R234, R247, RZ ;  /* 0x000000f7eaf77210 */ /* 0x000fc60007ffe0ff */
[----:B------:R-:W4:Y:S01]  /*42b70*/  LDL R234, [R1+0x11c] ;  /* 0x00011c0001ea7983 */ /* 0x000f220000100800 */
[----:B------:R-:W-:Y:S01]  /*42b80*/  ISETP.GE.U32.AND P3, PT, R230, 0x7f000001, PT ;  /* 0x7f000001e600780c */ /* 0x000fe20003f66070 */
[----:B------:R-:W-:-:S12]  /*42b90*/  ISETP.GE.U32.AND P1, PT, R83, 0x7f000001, PT ;  /* 0x7f0000015300780c */ /* 0x000fd80003f26070 */
[----:B------:R-:W-:Y:S02]  /*42ba0*/  @P3 IADD3 R230, PT, PT, R230, -0x7f000001, RZ ;  /* 0x80ffffffe6e63810 */ /* 0x000fe40007ffe0ff */
[----:B------:R-:W-:-:S04]  /*42bb0*/  @P1 IADD3 R83, PT, PT, R83, -0x7f000001, RZ ;  /* 0x80ffffff53531810 */ /* 0x000fc80007ffe0ff */
[----:B------:R-:W-:Y:S02]  /*42bc0*/  IADD3 R246, PT, PT, R83, R230, RZ ;  /* 0x000000e653f67210 */ /* 0x000fe40007ffe0ff */
[----:B------:R-:W4:Y:S01]  /*42bd0*/  LDL.64 R82, [R1+0x100] ;  /* 0x0001000001527983 */ /* 0x000f220000100a00 */
[----:B------:R-:W-:Y:S01]  /*42be0*/  ISETP.GE.U32.AND P2, PT, R248, 0x7f000001, PT ;  /* 0x7f000001f800780c */ /* 0x000fe20003f46070 */
[----:B------:R-:W-:Y:S01]  /*42bf0*/  ISETP.GE.U32.AND P5, PT, R235, 0x7f000001, PT ;  /* 0x7f000001eb00780c */ /* 0x000fe20003fa6070 */
[----:B------:R-:W-:-:S11]  /*42c00*/  ISETP.GE.U32.AND P0, PT, R247, 0x7f000001, PT ;  /* 0x7f000001f700780c */ /* 0x000fd60003f06070 */
[----:B------:R-:W-:Y:S01]  /*42c10*/  @P2 IADD3 R248, PT, PT, R248, -0x7f000001, RZ ;  /* 0x80fffffff8f82810 */ /* 0x000fe20007ffe0ff */
[----:B------:R-:W-:Y:S01]  /*42c20*/  ISETP.GE.U32.AND P2, PT, R244, 0x7f000001, PT ;  /* 0x7f000001f400780c */ /* 0x000fe20003f46070 */
[----:B------:R-:W-:Y:S02]  /*42c30*/  @P5 IADD3 R235, PT, PT, R235, -0x7f000001, RZ ;  /* 0x80ffffffebeb5810 */ /* 0x000fe40007ffe0ff */
[----:B------:R-:W-:Y:S02]  /*42c40*/  @P0 IADD3 R247, PT, PT, R247, -0x7f000001, RZ ;  /* 0x80fffffff7f70810 */ /* 0x000fe40007ffe0ff */
[----:B------:R-:W-:Y:S01]  /*42c50*/  IADD3 R248, PT, PT, R248, R235, RZ ;  /* 0x000000ebf8f87210 */ /* 0x000fe20007ffe0ff */
[----:B------:R-:W-:Y:S01]  /*42c60*/  ISETP.GE.U32.AND P1, PT, R246, 0x7f000001, PT ;  /* 0x7f000001f600780c */ /* 0x000fe20003f26070 */
[----:B------:R-:W-:-:S03]  /*42c70*/  ISETP.GE.U32.AND P5, PT, R245, 0x7f000001, PT ;  /* 0x7f000001f500780c */ /* 0x000fc60003fa6070 */
[----:B------:R-:W-:-:S03]  /*42c80*/  ISETP.GE.U32.AND P4, PT, R248, 0x7f000001, PT ;  /* 0x7f000001f800780c */ /* 0x000fc60003f86070 */
[----:B------:R-:W-:Y:S01]  /*42c90*/  @P2 IADD3 R244, PT, PT, R244, -0x7f000001, RZ ;  /* 0x80fffffff4f42810 */ /* 0x000fe20007ffe0ff */
[----:B------:R-:W-:-:S03]  /*42ca0*/  ISETP.GE.U32.AND P2, PT, R231, 0x7f000001, PT ;  /* 0x7f000001e700780c */ /* 0x000fc60003f46070 */
[----:B------:R-:W-:-:S05]  /*42cb0*/  IADD3 R247, PT, PT, R247, R244, RZ ;  /* 0x000000f4f7f77210 */ /* 0x000fca0007ffe0ff */
[----:B------:R-:W-:Y:S01]  /*42cc0*/  ISETP.GE.U32.AND P0, PT, R247, 0x7f000001, PT ;  /* 0x7f000001f700780c */ /* 0x000fe20003f06070 */
[----:B------:R-:W-:Y:S02]  /*42cd0*/  @P4 IADD3 R248, PT, PT, R248, -0x7f000001, RZ ;  /* 0x80fffffff8f84810 */ /* 0x000fe40007ffe0ff */
[----:B------:R-:W-:Y:S02]  /*42ce0*/  @P1 IADD3 R246, PT, PT, R246, -0x7f000001, RZ ;  /* 0x80fffffff6f61810 */ /* 0x000fe40007ffe0ff */
[----:B------:R-:W-:Y:S02]  /*42cf0*/  @P5 IADD3 R245, PT, PT, R245, -0x7f000001, RZ ;  /* 0x80fffffff5f55810 */ /* 0x000fe40007ffe0ff */
[----:B------:R-:W-:Y:S01]  /*42d00*/  @P2 IADD3 R231, PT, PT, R231, -0x7f000001, RZ ;  /* 0x80ffffffe7e72810 */ /* 0x000fe20007ffe0ff */
[----:B------:R-:W-:Y:S01]  /*42d10*/  ISETP.GE.U32.AND P4, PT, R250, 0x7f000001, PT ;  /* 0x7f000001fa00780c */ /* 0x000fe20003f86070 */
[----:B------:R-:W-:Y:S02]  /*42d20*/  IADD3 R230, PT, PT, R248, R245, RZ ;  /* 0x000000f5f8e67210 */ /* 0x000fe40007ffe0ff */
[----:B------:R-:W-:-:S02]  /*42d30*/  IADD3 R105, PT, PT, R246, R231, RZ ;  /* 0x000000e7f6697210 */ /* 0x000fc40007ffe0ff */
[----:B------:R-:W-:-:S03]  /*42d40*/  @P0 IADD3 R247, PT, PT, R247, -0x7f000001, RZ ;  /* 0x80fffffff7f70810 */ /* 0x000fc60007ffe0ff */
[----:B------:R-:W-:Y:S01]  /*42d50*/  ISETP.GE.U32.AND P0, PT, R105, 0x7f000001, PT ;  /* 0x7f0000016900780c */ /* 0x000fe20003f06070 */
[----:B------:R-:W-:-:S04]  /*42d60*/  ISETP.GE.U32.AND P3, PT, R230, 0x7f000001, PT ;  /* 0x7f000001e600780c */ /* 0x000fc80003f66070 */
[----:B------:R-:W-:-:S04]  /*42d70*/  @P4 IADD3 R250, PT, PT, R250, -0x7f000001, RZ ;  /* 0x80fffffffafa4810 */ /* 0x000fc80007ffe0ff */
[----:B------:R-:W-:-:S04]  /*42d80*/  IADD3 R250, PT, PT, R247, R250, RZ ;  /* 0x000000faf7fa7210 */ /* 0x000fc80007ffe0ff */
[----:B------:R-:W-:Y:S02]  /*42d90*/  @P0 IADD3 R105, PT, PT, R105, -0x7f000001, RZ ;  /* 0x80ffffff69690810 */ /* 0x000fe40007ffe0ff */
[----:B------:R-:W-:Y:S01]  /*42da0*/  @P3 IADD3 R230, PT, PT, R230, -0x7f000001, RZ ;  /* 0x80ffffffe6e63810 */ /* 0x000fe20007ffe0ff */
[----:B------:R-:W-:-:S04]  /*42db0*/  ISETP.GE.U32.AND P0, PT, R250, 0x7f000001, PT ;  /* 0x7f000001fa00780c */ /* 0x000fc80003f06070 */
[----:B------:R-:W-:-:S04]  /*42dc0*/  IMAD.WIDE.U32 R244, R230, R205, RZ ;  /* 0x000000cde6f47225 */ /* 0x000fc800078e00ff */
[----:B------:R-:W-:-:S04]  /*42dd0*/  IMAD R231, R244, 0x7effffff, RZ ;  /* 0x7efffffff4e77824 */ /* 0x000fc800078e02ff */
[----:B------:R-:W-:Y:S01]  /*42de0*/  IMAD.HI.U32 R235, R231, 0x7f000001, R244 ;  /* 0x7f000001e7eb7827 */ /* 0x000fe200078e00f4 */
[----:B------:R-:W-:Y:S01]  /*42df0*/  @P0 IADD3 R250, PT, PT, R250, -0x7f000001, RZ ;  /* 0x80fffffffafa0810 */ /* 0x000fe20007ffe0ff */
[----:B------:R-:W-:-:S03]  /*42e00*/  ISETP.GE.U32.AND P0, PT, R237, 0x7f000001, PT ;  /* 0x7f000001ed00780c */ /* 0x000fc60003f06070 */
[----:B------:R-:W-:Y:S01]  /*42e10*/  ISETP.GE.U32.AND P1, PT, R235, 0x7f000001, PT ;  /* 0x7f000001eb00780c */ /* 0x000fe20003f26070 */
[----:B------:R-:W-:-:S04]  /*42e20*/  IMAD.WIDE.U32 R244, R105, R202, RZ ;  /* 0x000000ca69f47225 */ /* 0x000fc800078e00ff */
[----:B------:R-:W-:-:S04]  /*42e30*/  IMAD.WIDE.U32 R246, R250, R204, RZ ;  /* 0x000000ccfaf67225 */ /* 0x000fc800078e00ff */
[----:B------:R-:W-:Y:S01]  /*42e40*/  IMAD R231, R244, 0x7effffff, RZ ;  /* 0x7efffffff4e77824 */ /* 0x000fe200078e02ff */
[----:B------:R-:W-:-:S03]  /*42e50*/  @P0 IADD3 R237, PT, PT, R237, -0x7f000001, RZ ;  /* 0x80ffffffeded0810 */ /* 0x000fc60007ffe0ff */
[----:B------:R-:W-:-:S04]  /*42e60*/  IMAD.HI.U32 R245, R231, 0x7f000001, R244 ;  /* 0x7f000001e7f57827 */ /* 0x000fc800078e00f4 */
[----:B------:R-:W-:Y:S01]  /*42e70*/  IMAD R231, R246, 0x7effffff, RZ ;  /* 0x7efffffff6e77824 */ /* 0x000fe200078e02ff */
[----:B------:R-:W-:Y:S01]  /*42e80*/  @P1 IADD3 R235, PT, PT, R235, -0x7f000001, RZ ;  /* 0x80ffffffebeb1810 */ /* 0x000fe20007ffe0ff */
[----:B------:R-:W-:Y:S01]  /*42e90*/  ISETP.GE.U32.AND P1, PT, R241, 0x7f000001, PT ;  /* 0x7f000001f100780c */ /* 0x000fe20003f26070 */
[----:B------:R-:W-:Y:S01]  /*42ea0*/  ISETP.GE.U32.AND P0, PT, R237, 0x7f000001, PT ;  /* 0x7f000001ed00780c */ /* 0x000fe20003f06070 */
[----:B------:R-:W-:-:S05]  /*42eb0*/  IMAD.HI.U32 R231, R231, 0x7f000001, R246 ;  /* 0x7f000001e7e77827 */ /* 0x000fca00078e00f6 */
[----:B------:R-:W-:-:S06]  /*42ec0*/  ISETP.GE.U32.AND P2, PT, R231, 0x7f000001, PT ;  /* 0x7f000001e700780c */ /* 0x000fcc0003f46070 */
[----:B------:R-:W-:Y:S02]  /*42ed0*/  @P1 IADD3 R241, PT, PT, R241, -0x7f000001, RZ ;  /* 0x80fffffff1f11810 */ /* 0x000fe40007ffe0ff */
[----:B------:R-:W-:-:S04]  /*42ee0*/  @P0 IADD3 R237, PT, PT, R237, -0x7f000001, RZ ;  /* 0x80ffffffeded0810 */ /* 0x000fc80007ffe0ff */
[----:B------:R-:W-:Y:S02]  /*42ef0*/  IADD3 R241, PT, PT, R237, R241, RZ ;  /* 0x000000f1edf17210 */ /* 0x000fe40007ffe0ff */
[----:B------:R-:W-:Y:S01]  /*42f00*/  @P2 IADD3 R231, PT, PT, R231, -0x7f000001, RZ ;  /* 0x80ffffffe7e72810 */ /* 0x000fe20007ffe0ff */
[----:B------:R-:W-:Y:S02]  /*42f10*/  ISETP.GE.U32.AND P2, PT, R232, 0x7f000001, PT ;  /* 0x7f000001e800780c */ /* 0x000fe40003f46070 */
[----:B------:R-:W-:Y:S01]  /*42f20*/  ISETP.GE.U32.AND P1, PT, R241, 0x7f000001, PT ;  /* 0x7f000001f100780c */ /* 0x000fe20003f26070 */
[----:B------:R-:W-:Y:S01]  /*42f30*/  ISETP.GE.U32.AND P0, PT, R57, 0x7f000001, PT ;  /* 0x7f0000013900780c */ /* 0x000fe20003f06070 */
[----:B------:R-:W-:-:S04]  /*42f40*/  IMAD.WIDE.U32 R246, R235, 0x5fffffa, RZ ;  /* 0x05fffffaebf67825 */ /* 0x000fc800078e00ff */
[----:B------:R-:W-:-:S05]  /*42f50*/  IMAD R235, R235, 0x6, RZ ;  /* 0x00000006ebeb7824 */ /* 0x000fca00078e02ff */
[----:B------:R-:W-:Y:S02]  /*42f60*/  @P2 IADD3 R232, PT, PT, R232, -0x7f000001, RZ ;  /* 0x80ffffffe8e82810 */ /* 0x000fe40007ffe0ff */
[----:B------:R-:W-:Y:S01]  /*42f70*/  @P1 IADD3 R241, PT, PT, R241, -0x7f000001, RZ ;  /* 0x80fffffff1f11810 */ /* 0x000fe20007ffe0ff */
[----:B------:R-:W-:-:S03]  /*42f80*/  IMAD.HI.U32 R235, R235, 0x7f000001, R246 ;  /* 0x7f000001ebeb7827 */ /* 0x000fc600078e00f6 */
[----:B------:R-:W-:Y:S01]  /*42f90*/  IADD3 R244, PT, PT, R241, R232, RZ ;  /* 0x000000e8f1f47210 */ /* 0x000fe20007ffe0ff */
[----:B------:R-:W-:Y:S01]  /*42fa0*/  IMAD.WIDE.U32 R246, R105, R203, RZ ;  /* 0x000000cb69f67225 */ /* 0x000fe200078e00ff */
[----:B------:R-:W-:Y:S01]  /*42fb0*/  @P0 IADD3 R57, PT, PT, R57, -0x7f000001, RZ ;  /* 0x80ffffff39390810 */ /* 0x000fe20007ffe0ff */
[----:B------:R-:W-:Y:S02]  /*42fc0*/  ISETP.GE.U32.AND P1, PT, R233, 0x7f000001, PT ;  /* 0x7f000001e900780c */ /* 0x000fe40003f26070 */
[----:B------:R-:W-:Y:S01]  /*42fd0*/  ISETP.GE.U32.AND P0, PT, R244, 0x7f000001, PT ;  /* 0x7f000001f400780c */ /* 0x000fe20003f06070 */
[----:B------:R-:W-:-:S04]  /*42fe0*/  IMAD R249, R246, 0x7effffff, RZ ;  /* 0x7efffffff6f97824 */ /* 0x000fc800078e02ff */
[----:B------:R-:W-:-:S04]  /*42ff0*/  IMAD.HI.U32 R249, R249, 0x7f000001, R246 ;  /* 0x7f000001f9f97827 */ /* 0x000fc800078e00f6 */
[----:B------:R-:W-:-:S04]  /*43000*/  IMAD.WIDE.U32 R246, R231, 0x5fffffa, RZ ;  /* 0x05fffffae7f67825 */ /* 0x000fc800078e00ff */
[----:B------:R-:W-:Y:S01]  /*43010*/  IMAD R231, R231, 0x6, RZ ;  /* 0x00000006e7e77824 */ /* 0x000fe200078e02ff */
[----:B------:R-:W-:-:S03]  /*43020*/  @P1 IADD3 R233, PT, PT, R233, -0x7f000001, RZ ;  /* 0x80ffffffe9e91810 */ /* 0x000fc60007ffe0ff */
[----:B------:R-:W-:Y:S01]  /*43030*/  IMAD.HI.U32 R237, R231, 0x7f000001, R246 ;  /* 0x7f000001e7ed7827 */ /* 0x000fe200078e00f6 */
[----:B------:R-:W-:-:S03]  /*43040*/  @P0 IADD3 R244, PT, PT, R244, -0x7f000001, RZ ;  /* 0x80fffffff4f40810 */ /* 0x000fc60007ffe0ff */
[----:B------:R-:W-:Y:S01]  /*43050*/  IMAD.WIDE.U32 R246, R230, R202, RZ ;  /* 0x000000cae6f67225 */ /* 0x000fe200078e00ff */
[----:B------:R-:W-:-:S03]  /*43060*/  IADD3 R233, PT, PT, R244, R233, RZ ;  /* 0x000000e9f4e97210 */ /* 0x000fc60007ffe0ff */
[----:B------:R-:W-:-:S04]  /*43070*/  IMAD R231, R246, 0x7effffff, RZ ;  /* 0x7efffffff6e77824 */ /* 0x000fc800078e02ff */
[----:B------:R-:W-:Y:S01]  /*43080*/  IMAD.HI.U32 R231, R231, 0x7f000001, R246 ;  /* 0x7f000001e7e77827 */ /* 0x000fe200078e00f6 */
[----:B------:R-:W-:Y:S01]  /*43090*/  ISETP.GE.U32.AND P0, PT, R233, 0x7f000001, PT ;  /* 0x7f000001e900780c */ /* 0x000fe20003f06070 */
[----:B------:R0:W-:Y:S02]  /*430a0*/  STL.64 [R1+0x1a8], R4 ;  /* 0x0001a80401007387 */ /* 0x0001e40000100a00 */
[----:B0-----:R-:W-:-:S10]  /*430b0*/  IMAD.WIDE.U32 R4, R250, R205, RZ ;  /* 0x000000cdfa047225 */ /* 0x001fd400078e00ff */
[----:B------:R-:W-:Y:S01]  /*430c0*/  @P0 IADD3 R233, PT, PT, R233, -0x7f000001, RZ ;  /* 0x80ffffffe9e90810 */ /* 0x000fe20007ffe0ff */
[----:B------:R-:W-:Y:S02]  /*430d0*/  IMAD R232, R4, 0x7effffff, RZ ;  /* 0x7effffff04e87824 */ /* 0x000fe400078e02ff */
[----:B--2---:R-:W-:-:S04]  /*430e0*/  IMAD.WIDE.U32 R246, R59, R57, RZ ;  /* 0x000000393bf67225 */ /* 0x004fc800078e00ff */
[----:B------:R-:W-:-:S04]  /*430f0*/  IMAD R59, R246, 0x7effffff, RZ ;  /* 0x7efffffff63b7824 */ /* 0x000fc800078e02ff */
[----:B------:R-:W-:-:S04]  /*43100*/  IMAD.HI.U32 R246, R59, 0x7f000001, R246 ;  /* 0x7f0000013bf67827 */ /* 0x000fc800078e00f6 */
[----:B------:R-:W-:-:S04]  /*43110*/  IMAD.HI.U32 R232, R232, 0x7f000001, R4 ;  /* 0x7f000001e8e87827 */ /* 0x000fc800078e0004 */
[----:B---3--:R-:W-:Y:S01]  /*43120*/  IMAD.WIDE.U32 R4, R239, R57, RZ ;  /* 0x00000039ef047225 */ /* 0x008fe200078e00ff */
[----:B------:R-:W-:-:S03]  /*43130*/  ISETP.GE.U32.AND P0, PT, R246, 0x7f000001, PT ;  /* 0x7f000001f600780c */ /* 0x000fc60003f06070 */
[----:B----4-:R-:W-:-:S04]  /*43140*/  IMAD.WIDE.U32 R238, R238, R57, RZ ;  /* 0x00000039eeee7225 */ /* 0x010fc800078e00ff */
[----:B------:R-:W-:Y:S02]  /*43150*/  IMAD R241, R4, 0x7effffff, RZ ;  /* 0x7effffff04f17824 */ /* 0x000fe400078e02ff */
[----:B------:R-:W-:Y:S02]  /*43160*/  IMAD R59, R238, 0x7effffff, RZ ;  /* 0x7effffffee3b7824 */ /* 0x000fe400078e02ff */
[----:B------:R-:W-:-:S04]  /*43170*/  IMAD.HI.U32 R241, R241, 0x7f000001, R4 ;  /* 0x7f000001f1f17827 */ /* 0x000fc800078e0004 */
[----:B------:R-:W-:-:S04]  /*43180*/  IMAD.HI.U32 R244, R59, 0x7f000001, R238 ;  /* 0x7f0000013bf47827 */ /* 0x000fc800078e00ee */
[----:B------:R-:W-:Y:S01]  /*43190*/  IMAD.WIDE.U32 R238, R233, R203, RZ ;  /* 0x000000cbe9ee7225 */ /* 0x000fe200078e00ff */
[----:B------:R-:W-:Y:S01]  /*431a0*/  @P0 IADD3 R246, PT, PT, R246, -0x7f000001, RZ ;  /* 0x80fffffff6f60810 */ /* 0x000fe20007ffe0ff */
[----:B------:R-:W-:Y:S02]  /*431b0*/  ISETP.GE.U32.AND P0, PT, R241, 0x7f000001, PT ;  /* 0x7f000001f100780c */ /* 0x000fe40003f06070 */
[----:B------:R-:W-:-:S04]  /*431c0*/  IMAD R59, R238, 0x7effffff, RZ ;  /* 0x7effffffee3b7824 */ /* 0x000fc800078e02ff */
[----:B------:R-:W-:-:S04]  /*431d0*/  IMAD.HI.U32 R59, R59, 0x7f000001, R238 ;  /* 0x7f0000013b3b7827 */ /* 0x000fc800078e00ee */
[----:B------:R-:W-:-:S04]  /*431e0*/  IMAD.WIDE.U32 R238, R242, R57, RZ ;  /* 0x00000039f2ee7225 */ /* 0x000fc800078e00ff */
        /* <DEDUP_REMOVED lines=9> */
[----:B------:R-:W-:Y:S02]  /*43280*/  ISETP.GE.U32.AND P0, PT, R242, 0x7f000001, PT ;  /* 0x7f000001f200780c */ /* 0x000fe40003f06070 */
[----:B------:R-:W-:-:S04]  /*43290*/  IMAD R247, R238, 0x7effffff, RZ ;  /* 0x7effffffeef77824 */ /* 0x000fc800078e02ff */
[----:B------:R-:W-:Y:S01]  /*432a0*/  IMAD.HI.U32 R248, R247, 0x7f000001, R238 ;  /* 0x7f000001f7f87827 */ /* 0x000fe200078e00ee */
[----:B------:R-:W-:-:S03]  /*432b0*/  IADD3 R236, PT, PT, R246, R236, RZ ;  /* 0x000000ecf6ec7210 */ /* 0x000fc60007ffe0ff */
[----:B------:R-:W-:-:S04]  /*432c0*/  IMAD.WIDE.U32 R246, R230, R203, RZ ;  /* 0x000000cbe6f67225 */ /* 0x000fc800078e00ff */
[----:B------:R-:W-:Y:S01]  /*432d0*/  IMAD R239, R246, 0x7effffff, RZ ;  /* 0x7efffffff6ef7824 */ /* 0x000fe200078e02ff */
[----:B------:R-:W-:Y:S01]  /*432e0*/  @P0 IADD3 R242, PT, PT, R242, -0x7f000001, RZ ;  /* 0x80fffffff2f20810 */ /* 0x000fe20007ffe0ff */
[----:B------:R-:W-:Y:S02]  /*432f0*/  ISETP.GE.U32.AND P0, PT, R236, 0x7f000001, PT ;  /* 0x7f000001ec00780c */ /* 0x000fe40003f06070 */
[----:B------:R-:W-:-:S04]  /*43300*/  IMAD.HI.U32 R246, R239, 0x7f000001, R246 ;  /* 0x7f000001eff67827 */ /* 0x000fc800078e00f6 */
[----:B------:R-:W-:Y:S01]  /*43310*/  IMAD.WIDE.U32 R238, R250, R202, RZ ;  /* 0x000000cafaee7225 */ /* 0x000fe200078e00ff */
[----:B------:R-:W-:Y:S02]  /*43320*/  IADD3 R240, PT, PT, R241, R240, RZ ;  /* 0x000000f0f1f07210 */ /* 0x000fe40007ffe0ff */
[----:B------:R-:W-:Y:S02]  /*43330*/  IADD3 R244, PT, PT, R244, R243, RZ ;  /* 0x000000f3f4f47210 */ /* 0x000fe40007ffe0ff */
[----:B------:R-:W-:Y:S01]  /*43340*/  IADD3 R252, PT, PT, R242, R234, RZ ;  /* 0x000000eaf2fc7210 */ /* 0x000fe20007ffe0ff */
[----:B------:R-:W-:Y:S01]  /*43350*/  IMAD R241, R238, 0x7effffff, RZ ;  /* 0x7effffffeef17824 */ /* 0x000fe200078e02ff */
[----:B------:R-:W-:Y:S01]  /*43360*/  ISETP.GE.U32.AND P1, PT, R240, 0x7f000001, PT ;  /* 0x7f000001f000780c */ /* 0x000fe20003f26070 */
[----:B------:R-:W-:Y:S02]  /*43370*/  ISETP.GE.U32.AND P2, PT, R244, 0x7f000001, PT ;  /* 0x7f000001f400780c */ /* 0x000fe40003f46070 */
[----:B------:R-:W-:Y:S01]  /*43380*/  IMAD.HI.U32 R241, R241, 0x7f000001, R238 ;  /* 0x7f000001f1f17827 */ /* 0x000fe200078e00ee */
[----:B------:R-:W-:-:S03]  /*43390*/  ISETP.GE.U32.AND P3, PT, R252, 0x7f000001, PT ;  /* 0x7f000001fc00780c */ /* 0x000fc60003f66070 */
[----:B------:R-:W-:Y:S01]  /*433a0*/  IMAD.WIDE.U32 R238, R233, R205, RZ ;  /* 0x000000cde9ee7225 */ /* 0x000fe200078e00ff */
[----:B------:R0:W-:Y:S03]  /*433b0*/  STL [R1+0x110], R236 ;  /* 0x000110ec01007387 */ /* 0x0001e60000100800 */
[----:B------:R-:W-:Y:S01]  /*433c0*/  IMAD R243, R238, 0x7effffff, RZ ;  /* 0x7effffffeef37824 */ /* 0x000fe200078e02ff */
[----:B0-----:R-:W-:-:S03]  /*433d0*/  @P0 IADD3 R236, PT, PT, R236, -0x7f000001, RZ ;  /* 0x80ffffffecec0810 */ /* 0x001fc60007ffe0ff */
[----:B------:R-:W-:-:S04]  /*433e0*/  IMAD.HI.U32 R239, R243, 0x7f000001, R238 ;  /* 0x7f000001f3ef7827 */ /* 0x000fc800078e00ee */
[----:B------:R-:W-:Y:S01]  /*433f0*/  IMAD.WIDE.U32 R242, R105, R205, RZ ;  /* 0x000000cd69f27225 */ /* 0x000fe200078e00ff */
[----:B------:R-:W-:Y:S04]  /*43400*/  STL [R1+0x110], R236 ;  /* 0x000110ec01007387 */ /* 0x000fe80000100800 */
[----:B------:R0:W-:Y:S04]  /*43410*/  STL [R1+0x114], R240 ;  /* 0x000114f001007387 */ /* 0x0001e80000100800 */
[----:B------:R1:W-:Y:S04]  /*43420*/  STL [R1+0x118], R244 ;  /* 0x000118f401007387 */ /* 0x0003e80000100800 */
[----:B------:R2:W-:Y:S01]  /*43430*/  STL [R1+0x11c], R252 ;  /* 0x00011cfc01007387 */ /* 0x0005e20000100800 */
[----:B------:R-:W-:Y:S01]  /*43440*/  IMAD R247, R242, 0x7effffff, RZ ;  /* 0x7efffffff2f77824 */ /* 0x000fe200078e02ff */
[----:B0-----:R-:W-:-:S02]  /*43450*/  @P1 IADD3 R240, PT, PT, R240, -0x7f000001, RZ ;  /* 0x80fffffff0f01810 */ /* 0x001fc40007ffe0ff */
[----:B-1----:R-:W-:Y:S02]  /*43460*/  @P2 IADD3 R244, PT, PT, R244, -0x7f000001, RZ ;  /* 0x80fffffff4f42810 */ /* 0x002fe40007ffe0ff */
[----:B--2---:R-:W-:Y:S01]  /*43470*/  @P3 IADD3 R252, PT, PT, R252, -0x7f000001, RZ ;  /* 0x80fffffffcfc3810 */ /* 0x004fe20007ffe0ff */
[----:B------:R-:W-:Y:S01]  /*43480*/  IMAD.HI.U32 R234, R247, 0x7f000001, R242 ;  /* 0x7f000001f7ea7827 */ /* 0x000fe200078e00f2 */
[----:B------:R-:W-:Y:S04]  /*43490*/  STL [R1+0x114], R240 ;  /* 0x000114f001007387 */ /* 0x000fe80000100800 */
[----:B------:R0:W-:Y:S04]  /*434a0*/  STL [R1+0x118], R244 ;  /* 0x000118f401007387 */ /* 0x0001e80000100800 */
[----:B------:R1:W-:Y:S04]  /*434b0*/  STL [R1+0x11c], R252 ;  /* 0x00011cfc01007387 */ /* 0x0003e80000100800 */
[----:B------:R-:W2:Y:S04]  /*434c0*/  LD.E R242, desc[UR12][R82.64+0x860] ;  /* 0x0008600c52f27980 */ /* 0x000ea8000c101900 */
[----:B------:R-:W3:Y:S04]  /*434d0*/  LD.E R238, desc[UR12][R82.64+0x864] ;  /* 0x0008640c52ee7980 */ /* 0x000ee8000c101900 */
[----:B------:R-:W4:Y:S04]  /*434e0*/  LD.E R243, desc[UR12][R82.64+0x86c] ;  /* 0x00086c0c52f37980 */ /* 0x000f28000c101900 */
[----:B0-----:R0:W3:Y:S01]  /*434f0*/  LD.E R244, desc[UR12][R82.64+0x868] ;  /* 0x0008680c52f47980 */ /* 0x0010e2000c101900 */
[----:B------:R-:W-:-:S13]  /*43500*/  ISETP.GE.U32.AND P0, PT, R232, 0x7f000001, PT ;  /* 0x7f000001e800780c */ /* 0x000fda0003f06070 */
[----:B------:R-:W-:Y:S01]  /*43510*/  @P0 IADD3 R232, PT, PT, R232, -0x7f000001, RZ ;  /* 0x80ffffffe8e80810 */ /* 0x000fe20007ffe0ff */
[----:B------:R-:W-:-:S13]  /*43520*/  ISETP.GE.U32.AND P0, PT, R59, 0x7f000001, PT ;  /* 0x7f0000013b00780c */ /* 0x000fda0003f06070 */
[----:B------:R-:W-:Y:S01]  /*43530*/  @P0 IADD3 R59, PT, PT, R59, -0x7f000001, RZ ;  /* 0x80ffffff3b3b0810 */ /* 0x000fe20007ffe0ff */
[----:B------:R-:W-:-:S13]  /*43540*/  ISETP.GE.U32.AND P0, PT, R57, 0x7f000001, PT ;  /* 0x7f0000013900780c */ /* 0x000fda0003f06070 */
[----:B------:R-:W-:Y:S01]  /*43550*/  @P0 IADD3 R57, PT, PT, R57, -0x7f000001, RZ ;  /* 0x80ffffff39390810 */ /* 0x000fe20007ffe0ff */
[----:B------:R-:W-:Y:S01]  /*43560*/  ISETP.GE.U32.AND P0, PT, R249, 0x7f000001, PT ;  /* 0x7f000001f900780c */ /* 0x000fe20003f06070 */
[----:B------:R-:W-:-:S12]  /*43570*/  ISETP.GE.U32.AND P1, PT, R231, 0x7f000001, PT ;  /* 0x7f000001e700780c */ /* 0x000fd80003f26070 */
[----:B------:R-:W-:-:S05]  /*43580*/  @P0 IADD3 R249, PT, PT, R249, -0x7f000001, RZ ;  /* 0x80fffffff9f90810 */ /* 0x000fca0007ffe0ff */
[----:B------:R-:W-:Y:S01]  /*43590*/  ISETP.GE.U32.AND P0, PT, R249, 0x7f000001, PT ;  /* 0x7f000001f900780c */ /* 0x000fe20003f06070 */
[----:B------:R-:W-:-:S04]  /*435a0*/  IMAD.WIDE.U32 R4, R232, 0x5fffffa, RZ ;  /* 0x05fffffae8047825 */ /* 0x000fc800078e00ff */
[----:B------:R-:W-:Y:S02]  /*435b0*/  IMAD R232, R232, 0x6, RZ ;  /* 0x00000006e8e87824 */ /* 0x000fe400078e02ff */
[----:B0-----:R-:W-:-:S04]  /*435c0*/  IMAD.WIDE.U32 R82, R57, 0x5fffffa, RZ ;  /* 0x05fffffa39527825 */ /* 0x001fc800078e00ff */
[----:B------:R-:W-:Y:S01]  /*435d0*/  IMAD R57, R57, 0x6, RZ ;  /* 0x0000000639397824 */ /* 0x000fe200078e02ff */
[----:B------:R-:W-:Y:S01]  /*435e0*/  @P1 IADD3 R231, PT, PT, R231, -0x7f000001, RZ ;  /* 0x80ffffffe7e71810 */ /* 0x000fe20007ffe0ff */
[----:B------:R-:W-:-:S04]  /*435f0*/  IMAD.HI.U32 R232, R232, 0x7f000001, R4 ;  /* 0x7f000001e8e87827 */ /* 0x000fc800078e0004 */
[----:B------:R-:W-:Y:S01]  /*43600*/  IMAD.HI.U32 R247, R57, 0x7f000001, R82 ;  /* 0x7f00000139f77827 */ /* 0x000fe200078e0052 */
[----:B------:R-:W-:Y:S01]  /*43610*/  @P0 IADD3 R249, PT, PT, R249, -0x7f000001, RZ ;  /* 0x80fffffff9f90810 */ /* 0x000fe20007ffe0ff */
[----:B------:R-:W-:Y:S02]  /*43620*/  ISETP.GE.U32.AND P0, PT, R248, 0x7f000001, PT ;  /* 0x7f000001f800780c */ /* 0x000fe40003f06070 */
[----:B------:R-:W-:Y:S01]  /*43630*/  IMAD.WIDE.U32 R82, R230, R204, RZ ;  /* 0x000000cce6527225 */ /* 0x000fe200078e00ff */
[----:B------:R-:W-:Y:S01]  /*43640*/  ISETP.GE.U32.AND P2, PT, R232, 0x7f000001, PT ;  /* 0x7f000001e800780c */ /* 0x000fe20003f46070 */
[----:B------:R-:W-:Y:S02]  /*43650*/  IADD3 R249, PT, PT, R249, R231, RZ ;  /* 0x000000e7f9f97210 */ /* 0x000fe40007ffe0ff */
[----:B------:R-:W-:-:S03]  /*43660*/  IMAD R57, R82, 0x7effffff, RZ ;  /* 0x7effffff52397824 */ /* 0x000fc600078e02ff */
[----:B------:R-:W-:Y:S01]  /*43670*/  ISETP.GE.U32.AND P1, PT, R249, 0x7f000001, PT ;  /* 0x7f000001f900780c */ /* 0x000fe20003f26070 */
        /* <DEDUP_REMOVED lines=8> */
[----:B------:R-:W-:Y:S01]  /*43700*/  IMAD.WIDE.U32 R82, R233, R202, RZ ;  /* 0x000000cae9527225 */ /* 0x000fe200078e00ff */
[----:B------:R-:W-:Y:S01]  /*43710*/  @P1 IADD3 R249, PT, PT, R249, -0x7f000001, RZ ;  /* 0x80fffffff9f91810 */ /* 0x000fe20007ffe0ff */
[----:B------:R-:W-:Y:S02]  /*43720*/  ISETP.GE.U32.AND P1, PT, R248, 0x7f000001, PT ;  /* 0x7f000001f800780c */ /* 0x000fe40003f26070 */
[----:B------:R-:W-:Y:S01]  /*43730*/  IMAD R231, R82, 0x7effffff, RZ ;  /* 0x7effffff52e77824 */ /* 0x000fe200078e02ff */
[----:B------:R-:W-:Y:S02]  /*43740*/  IADD3 R232, PT, PT, R249, R232, RZ ;  /* 0x000000e8f9e87210 */ /* 0x000fe40007ffe0ff */
[----:B------:R-:W-:Y:S01]  /*43750*/  @P0 IADD3 R245, PT, PT, R245, -0x7f000001, RZ ;  /* 0x80fffffff5f50810 */ /* 0x000fe20007ffe0ff */
[----:B------:R-:W-:-:S04]  /*43760*/  IMAD.HI.U32 R236, R231, 0x7f000001, R82 ;  /* 0x7f000001e7ec7827 */ /* 0x000fc800078e0052 */
[----:B------:R-:W-:Y:S01]  /*43770*/  IMAD.WIDE.U32 R230, R230, R106, RZ ;  /* 0x0000006ae6e67225 */ /* 0x000fe200078e00ff */
[----:B------:R-:W-:Y:S01]  /*43780*/  @P2 IADD3 R246, PT, PT, R246, -0x7f000001, RZ ;  /* 0x80fffffff6f62810 */ /* 0x000fe20007ffe0ff */
[----:B------:R-:W-:Y:S01]  /*43790*/  ISETP.GE.U32.AND P3, PT, R232, 0x7f000001, PT ;  /* 0x7f000001e800780c */ /* 0x000fe20003f66070 */
[----:B------:R-:W-:Y:S01]  /*437a0*/  ISETP.GE.U32.AND P0, PT, R245, 0x7f000001, PT ;  /* 0x7f000001f500780c */ /* 0x000fe20003f06070 */
[----:B------:R-:W-:Y:S01]  /*437b0*/  ISETP.GE.U32.AND P2, PT, R235, 0x7f000001, PT ;  /* 0x7f000001eb00780c */ /* 0x000fe20003f46070 */
[----:B------:R-:W-:Y:S01]  /*437c0*/  IMAD R83, R230, 0x7effffff, RZ ;  /* 0x7effffffe6537824 */ /* 0x000fe200078e02ff */
[----:B------:R-:W-:Y:S01]  /*437d0*/  @P1 IADD3 R248, PT, PT, R248, -0x7f000001, RZ ;  /* 0x80fffffff8f81810 */ /* 0x000fe20007ffe0ff */
[----:B------:R-:W-:Y:S02]  /*437e0*/  ISETP.GE.U32.AND P5, PT, R239, 0x7f000001, PT ;  /* 0x7f000001ef00780c */ /* 0x000fe40003fa6070 */
[----:B------:R-:W-:-:S04]  /*437f0*/  IMAD.HI.U32 R230, R83, 0x7f000001, R230 ;  /* 0x7f00000153e67827 */ /* 0x000fc800078e00e6 */
[----:B------:R-:W-:Y:S01]  /*43800*/  IMAD.WIDE.U32 R82, R250, R106, RZ ;  /* 0x0000006afa527225 */ /* 0x000fe200078e00ff */
[----:B------:R-:W-:-:S03]  /*43810*/  IADD3 R246, PT, PT, R248, R246, RZ ;  /* 0x000000f6f8f67210 */ /* 0x000fc60007ffe0ff */
[----:B------:R-:W-:-:S04]  /*43820*/  IMAD.WIDE.U32 R4, R59, 0x5fffffa, RZ ;  /* 0x05fffffa3b047825 */ /* 0x000fc800078e00ff */
[----:B------:R-:W-:Y:S02]  /*43830*/  IMAD R59, R59, 0x6, RZ ;  /* 0x000000063b3b7824 */ /* 0x000fe400078e02ff */
[----:B------:R-:W-:Y:S01]  /*43840*/  IMAD R231, R82, 0x7effffff, RZ ;  /* 0x7effffff52e77824 */ /* 0x000fe200078e02ff */
[----:B------:R-:W-:Y:S02]  /*43850*/  @P3 IADD3 R232, PT, PT, R232, -0x7f000001, RZ ;  /* 0x80ffffffe8e83810 */ /* 0x000fe40007ffe0ff */
[----:B------:R-:W-:Y:S02]  /*43860*/  @P0 IADD3 R245, PT, PT, R245, -0x7f000001, RZ ;  /* 0x80fffffff5f50810 */ /* 0x000fe40007ffe0ff */
[----:B------:R-:W-:Y:S01]  /*43870*/  @P2 IADD3 R235, PT, PT, R235, -0x7f000001, RZ ;  /* 0x80ffffffebeb2810 */ /* 0x000fe20007ffe0ff */
[----:B------:R-:W-:Y:S01]  /*43880*/  ISETP.GE.U32.AND P3, PT, R241, 0x7f000001, PT ;  /* 0x7f000001f100780c */ /* 0x000fe20003f66070 */
[----:B------:R-:W-:Y:S01]  /*43890*/  ISETP.GE.U32.AND P1, PT, R246, 0x7f000001, PT ;  /* 0x7f000001f600780c */ /* 0x000fe20003f26070 */
[----:B------:R-:W-:-:S04]  /*438a0*/  IMAD.HI.U32 R59, R59, 0x7f000001, R4 ;  /* 0x7f0000013b3b7827 */ /* 0x000fc800078e0004 */
[----:B------:R-:W-:-:S04]  /*438b0*/  IMAD.HI.U32 R231, R231, 0x7f000001, R82 ;  /* 0x7f000001e7e77827 */ /* 0x000fc800078e0052 */
[----:B------:R-:W-:-:S04]  /*438c0*/  IMAD.WIDE.U32 R4, R105, R106, RZ ;  /* 0x0000006a69047225 */ /* 0x000fc800078e00ff */
[----:B------:R-:W-:Y:S01]  /*438d0*/  IMAD.WIDE.U32 R82, R233, R106, RZ ;  /* 0x0000006ae9527225 */ /* 0x000fe200078e00ff */
[----:B------:R-:W-:Y:S02]  /*438e0*/  IADD3 R106, PT, PT, R245, R235, RZ ;  /* 0x000000ebf56a7210 */ /* 0x000fe40007ffe0ff */
[----:B------:R-:W-:Y:S01]  /*438f0*/  @P5 IADD3 R239, PT, PT, R239, -0x7f000001, RZ ;  /* 0x80ffffffefef5810 */ /* 0x000fe20007ffe0ff */
[----:B------:R-:W-:Y:S01]  /*43900*/  ISETP.GE.U32.AND P4, PT, R247, 0x7f000001, PT ;  /* 0x7f000001f700780c */ /* 0x000fe20003f86070 */
[----:B------:R-:W-:Y:S01]  /*43910*/  IMAD R233, R82, 0x7effffff, RZ ;  /* 0x7effffff52e97824 */ /* 0x000fe200078e02ff */
[----:B------:R-:W-:Y:S01]  /*43920*/  ISETP.GE.U32.AND P2, PT, R237, 0x7f000001, PT ;  /* 0x7f000001ed00780c */ /* 0x000fe20003f46070 */
[----:B------:R-:W-:Y:S02]  /*43930*/  ISETP.GE.U32.AND P0, PT, R106, 0x7f000001, PT ;  /* 0x7f0000016a00780c */ /* 0x000fe40003f06070 */
[----:B------:R-:W-:-:S04]  /*43940*/  IMAD.HI.U32 R233, R233, 0x7f000001, R82 ;  /* 0x7f000001e9e97827 */ /* 0x000fc800078e0052 */
[----:B------:R-:W-:Y:S01]  /*43950*/  IMAD.WIDE.U32 R82, R239, 0x5fffffa, RZ ;  /* 0x05fffffaef527825 */ /* 0x000fe200078e00ff */
[----:B------:R-:W-:Y:S02]  /*43960*/  @P3 IADD3 R241, PT, PT, R241, -0x7f000001, RZ ;  /* 0x80fffffff1f13810 */ /* 0x000fe40007ffe0ff */
[----:B------:R-:W-:Y:S01]  /*43970*/  @P1 IADD3 R246, PT, PT, R246, -0x7f000001, RZ ;  /* 0x80fffffff6f61810 */ /* 0x000fe20007ffe0ff */
[----:B------:R-:W-:-:S04]  /*43980*/  IMAD R239, R239, 0x6, RZ ;  /* 0x00000006efef7824 */ /* 0x000fc800078e02ff */
[----:B------:R-:W-:Y:S01]  /*43990*/  IMAD.HI.U32 R248, R239, 0x7f000001, R82 ;  /* 0x7f000001eff87827 */ /* 0x000fe200078e0052 */
[----:B------:R-:W-:Y:S02]  /*439a0*/  IADD3 R241, PT, PT, R246, R241, RZ ;  /* 0x000000f1f6f17210 */ /* 0x000fe40007ffe0ff */
[----:B------:R-:W-:Y:S02]  /*439b0*/  @P4 IADD3 R247, PT, PT, R247, -0x7f000001, RZ ;  /* 0x80fffffff7f74810 */ /* 0x000fe40007ffe0ff */
[----:B------:R-:W-:Y:S02]  /*439c0*/  @P2 IADD3 R237, PT, PT, R237, -0x7f000001, RZ ;  /* 0x80ffffffeded2810 */ /* 0x000fe40007ffe0ff */
[----:B------:R-:W-:Y:S01]  /*439d0*/  @P0 IADD3 R106, PT, PT, R106, -0x7f000001, RZ ;  /* 0x80ffffff6a6a0810 */ /* 0x000fe20007ffe0ff */
[----:B------:R-:W-:Y:S01]  /*439e0*/  ISETP.GE.U32.AND P3, PT, R248, 0x7f000001, PT ;  /* 0x7f000001f800780c */ /* 0x000fe20003f66070 */
[----:B------:R-:W-:Y:S01]  /*439f0*/  ISETP.GE.U32.AND P1, PT, R241, 0x7f000001, PT ;  /* 0x7f000001f100780c */ /* 0x000fe20003f26070 */
[----:B------:R-:W-:-:S02]  /*43a00*/  IADD3 R232, PT, PT, R232, R247, RZ ;  /* 0x000000f7e8e87210 */ /* 0x000fc40007ffe0ff */
[----:B------:R-:W-:Y:S01]  /*43a10*/  IADD3 R106, PT, PT, R106, R237, RZ ;  /* 0x000000ed6a6a7210 */ /* 0x000fe20007ffe0ff */
[----:B------:R-:W-:Y:S01]  /*43a20*/  ISETP.GE.U32.AND P2, PT, R59, 0x7f000001, PT ;  /* 0x7f0000013b00780c */ /* 0x000fe20003f46070 */
[----:B------:R-:W1:Y:S01]  /*43a30*/  LDL R247, [R1+0x110] ;  /* 0x0001100001f77983 */ /* 0x000e620000100800 */
[----:B------:R-:W-:Y:S02]  /*43a40*/  ISETP.GE.U32.AND P4, PT, R232, 0x7f000001, PT ;  /* 0x7f000001e800780c */ /* 0x000fe40003f86070 */
[----:B------:R-:W-:-:S04]  /*43a50*/  ISETP.GE.U32.AND P0, PT, R106, 0x7f000001, PT ;  /* 0x7f0000016a00780c */ /* 0x000fc80003f06070 */
[----:B------:R-:W-:Y:S02]  /*43a60*/  @P3 IADD3 R248, PT, PT, R248, -0x7f000001, RZ ;  /* 0x80fffffff8f83810 */ /* 0x000fe40007ffe0ff */
[----:B------:R-:W-:-:S04]  /*43a70*/  @P1 IADD3 R241, PT, PT, R241, -0x7f000001, RZ ;  /* 0x80fffffff1f11810 */ /* 0x000fc80007ffe0ff */
[----:B------:R-:W-:Y:S02]  /*43a80*/  IADD3 R237, PT, PT, R241, R248, RZ ;  /* 0x000000f8f1ed7210 */ /* 0x000fe40007ffe0ff */
[----:B------:R-:W-:Y:S02]  /*43a90*/  @P4 IADD3 R232, PT, PT, R232, -0x7f000001, RZ ;  /* 0x80ffffffe8e84810 */ /* 0x000fe40007ffe0ff */
[----:B------:R-:W-:Y:S01]  /*43aa0*/  @P0 IADD3 R106, PT, PT, R106, -0x7f000001, RZ ;  /* 0x80ffffff6a6a0810 */ /* 0x000fe20007ffe0ff */
[----:B------:R-:W-:Y:S02]  /*43ab0*/  ISETP.GE.U32.AND P0, PT, R237, 0x7f000001, PT ;  /* 0x7f000001ed00780c */ /* 0x000fe40003f06070 */
[----:B------:R-:W-:Y:S01]  /*43ac0*/  IMAD.WIDE.U32 R82, R232, R205, RZ ;  /* 0x000000cde8527225 */ /* 0x000fe200078e00ff */
[----:B------:R-:W-:-:S03]  /*43ad0*/  @P2 IADD3 R59, PT, PT, R59, -0x7f000001, RZ ;  /* 0x80ffffff3b3b2810 */ /* 0x000fc60007ffe0ff */
[----:B------:R-:W-:Y:S01]  /*43ae0*/  IMAD R235, R82, 0x7effffff, RZ ;  /* 0x7effffff52eb7824 */ /* 0x000fe200078e02ff */
[----:B------:R-:W-:-:S03]  /*43af0*/  IADD3 R106, PT, PT, R106, R59, RZ ;  /* 0x0000003b6a6a7210 */ /* 0x000fc60007ffe0ff */
[----:B------:R-:W-:Y:S02]  /*43b00*/  IMAD.HI.U32 R235, R235, 0x7f000001, R82 ;  /* 0x7f000001ebeb7827 */ /* 0x000fe400078e0052 */
[----:B------:R-:W4:Y:S01]  /*43b10*/  LDL R83, [R1+0x114] ;  /* 0x0001140001537983 */ /* 0x000f220000100800 */
[----:B------:R-:W-:Y:S01]  /*43b20*/  @P0 IADD3 R237, PT, PT, R237, -0x7f000001, RZ ;  /* 0x80ffffffeded0810 */ /* 0x000fe20007ffe0ff */
[----:B------:R-:W-:-:S04]  /*43b30*/  ISETP.GE.U32.AND P0, PT, R106, 0x7f000001, PT ;  /* 0x7f0000016a00780c */ /* 0x000fc80003f06070 */
[----:B------:R-:W-:-:S04]  /*43b40*/  IMAD.WIDE.U32 R248, R237, R204, RZ ;  /* 0x000000ccedf87225 */ /* 0x000fc800078e00ff */
[----:B------:R-:W-:-:S05]  /*43b50*/  IMAD R59, R248, 0x7effffff, RZ ;  /* 0x7efffffff83b7824 */ /* 0x000fca00078e02ff */
[----:B------:R-:W-:Y:S01]  /*43b60*/  @P0 IADD3 R106, PT, PT, R106, -0x7f000001, RZ ;  /* 0x80ffffff6a6a0810 */ /* 0x000fe20007ffe0ff */
[----:B------:R-:W-:Y:S01]  /*43b70*/  ISETP.GE.U32.AND P0, PT, R235, 0x7f000001, PT ;  /* 0x7f000001eb00780c */ /* 0x000fe20003f06070 */
[----:B------:R-:W-:-:S04]  /*43b80*/  IMAD.HI.U32 R82, R59, 0x7f000001, R248 ;  /* 0x7f0000013b527827 */ /* 0x000fc800078e00f8 */
[----:B------:R-:W-:Y:S01]  /*43b90*/  IMAD.WIDE.U32 R248, R106, R202, RZ ;  /* 0x000000ca6af87225 */ /* 0x000fe200078e00ff */
[----:B------:R-:W4:Y:S01]  /*43ba0*/  LDL R59, [R1+0x118] ;  /* 0x00011800013b7983 */ /* 0x000f220000100800 */
[----:B------:R-:W-:Y:S02]  /*43bb0*/  ISETP.GE.U32.AND P1, PT, R82, 0x7f000001, PT ;  /* 0x7f0000015200780c */ /* 0x000fe40003f26070 */
[----:B------:R-:W-:-:S04]  /*43bc0*/  IMAD R241, R248, 0x7effffff, RZ ;  /* 0x7efffffff8f17824 */ /* 0x000fc800078e02ff */
[----:B------:R-:W-:Y:S01]  /*43bd0*/  @P0 IADD3 R235, PT, PT, R235, -0x7f000001, RZ ;  /* 0x80ffffffebeb0810 */ /* 0x000fe20007ffe0ff */
[----:B------:R-:W-:Y:S01]  /*43be0*/  ISETP.GE.U32.AND P0, PT, R56, 0x7f000001, PT ;  /* 0x7f0000013800780c */ /* 0x000fe20003f06070 */
[----:B------:R-:W-:-:S04]  /*43bf0*/  IMAD.HI.U32 R241, R241, 0x7f000001, R248 ;  /* 0x7f000001f1f17827 */ /* 0x000fc800078e00f8 */
[----:B------:R-:W-:-:S04]  /*43c00*/  IMAD.WIDE.U32 R248, R235, 0x5fffffa, RZ ;  /* 0x05fffffaebf87825 */ /* 0x000fc800078e00ff */
[----:B------:R-:W-:Y:S01]  /*43c10*/  IMAD R235, R235, 0x6, RZ ;  /* 0x00000006ebeb7824 */ /* 0x000fe200078e02ff */
[----:B------:R-:W-:-:S03]  /*43c20*/  @P1 IADD3 R82, PT, PT, R82, -0x7f000001, RZ ;  /* 0x80ffffff52521810 */ /* 0x000fc60007ffe0ff */
[----:B------:R-:W-:-:S04]  /*43c30*/  IMAD.HI.U32 R235, R235, 0x7f000001, R248 ;  /* 0x7f000001ebeb7827 */ /* 0x000fc800078e00f8 */
[----:B------:R-:W-:-:S04]  /*43c40*/  IMAD.WIDE.U32 R248, R82, 0x5fffffa, RZ ;  /* 0x05fffffa52f87825 */ /* 0x000fc800078e00ff */
[----:B------:R-:W-:Y:S02]  /*43c50*/  IMAD R239, R82, 0x6, RZ ;  /* 0x0000000652ef7824 */ /* 0x000fe400078e02ff */
[----:B------:R-:W4:Y:S01]  /*43c60*/  LDL R82, [R1+0x11c] ;  /* 0x00011c0001527983 */ /* 0x000f220000100800 */
[----:B------:R-:W-:Y:S01]  /*43c70*/  @P0 IADD3 R56, PT, PT, R56, -0x7f000001, RZ ;  /* 0x80ffffff38380810 */ /* 0x000fe20007ffe0ff */
[----:B------:R-:W-:-:S04]  /*43c80*/  IMAD.HI.U32 R239, R239, 0x7f000001, R248 ;  /* 0x7f000001efef7827 */ /* 0x000fc800078e00f8 */
[----:B--2---:R-:W-:-:S04]  /*43c90*/  IMAD.WIDE.U32 R248, R242, R56, RZ ;  /* 0x00000038f2f87225 */ /* 0x004fc800078e00ff */
[----:B------:R-:W-:-:S04]  /*43ca0*/  IMAD R245, R248, 0x7effffff, RZ ;  /* 0x7efffffff8f57824 */ /* 0x000fc800078e02ff */
[----:B------:R-:W-:-:S04]  /*43cb0*/  IMAD.HI.U32 R245, R245, 0x7f000001, R248 ;  /* 0x7f000001f5f57827 */ /* 0x000fc800078e00f8 */
[----:B---3--:R-:W-:-:S04]  /*43cc0*/  IMAD.WIDE.U32 R248, R238, R56, RZ ;  /* 0x00000038eef87225 */ /* 0x008fc800078e00ff */
[----:B------:R-:W-:-:S04]  /*43cd0*/  IMAD R251, R248, 0x7effffff, RZ ;  /* 0x7efffffff8fb7824 */ /* 0x000fc800078e02ff */
[----:B------:R-:W-:-:S04]  /*43ce0*/  IMAD.HI.U32 R238, R251, 0x7f000001, R248 ;  /* 0x7f000001fbee7827 */ /* 0x000fc800078e00f8 */
[----:B------:R-:W-:-:S04]  /*43cf0*/  IMAD.WIDE.U32 R250, R244, R56, RZ ;  /* 0x00000038f4fa7225 */ /* 0x000fc800078e00ff */
[----:B----4-:R-:W-:-:S04]  /*43d00*/  IMAD.WIDE.U32 R242, R243, R56, RZ ;  /* 0x00000038f3f27225 */ /* 0x010fc800078e00ff */
[----:B------:R-:W-:-:S04]  /*43d10*/  IMAD R249, R250, 0x7effffff, RZ ;  /* 0x7efffffffaf97824 */ /* 0x000fc800078e02ff */
[----:B------:R-:W-:-:S04]  /*43d20*/  IMAD.HI.U32 R250, R249, 0x7f000001, R250 ;  /* 0x7f000001f9fa7827 */ /* 0x000fc800078e00fa */
[----:B------:R-:W-:-:S04]  /*43d30*/  IMAD R249, R242, 0x7effffff, RZ ;  /* 0x7efffffff2f97824 */ /* 0x000fc800078e02ff */
[----:B------:R-:W-:Y:S02]  /*43d40*/  IMAD.HI.U32 R244, R249, 0x7f000001, R242 ;  /* 0x7f000001f9f47827 */ /* 0x000fe400078e00f2 */
[----:B------:R-:W2:Y:S01]  /*43d50*/  LDL.64 R242, [R1+0x100] ;  /* 0x0001000001f27983 */ /* 0x000ea20000100a00 */
[----:B------:R-:W-:Y:S01]  /*43d60*/  ISETP.GE.U32.AND P0, PT, R234, 0x7f000001, PT ;  /* 0x7f000001ea00780c */ /* 0x000fe20003f06070 */
[----:B------:R-:W-:-:S12]  /*43d70*/  ISETP.GE.U32.AND P1, PT, R240, 0x7f000001, PT ;  /* 0x7f000001f000780c */ /* 0x000fd80003f26070 */
[----:B------:R-:W-:-:S05]  /*43d80*/  @P0 IADD3 R234, PT, PT, R234, -0x7f000001, RZ ;  /* 0x80ffffffeaea0810 */ /* 0x000fca0007ffe0ff */
[----:B------:R-:W-:Y:S01]  /*43d90*/  ISETP.GE.U32.AND P0, PT, R234, 0x7f000001, PT ;  /* 0x7f000001ea00780c */ /* 0x000fe20003f06070 */
[----:B------:R-:W-:Y:S01]  /*43da0*/  @P1 IADD3 R240, PT, PT, R240, -0x7f000001, RZ ;  /* 0x80fffffff0f01810 */ /* 0x000fe20007ffe0ff */
[----:B------:R-:W-:-:S11]  /*43db0*/  ISETP.GE.U32.AND P1, PT, R57, 0x7f000001, PT ;  /* 0x7f0000013900780c */ /* 0x000fd60003f26070 */
[----:B------:R-:W-:-:S04]  /*43dc0*/  @P0 IADD3 R234, PT, PT, R234, -0x7f000001, RZ ;  /* 0x80ffffffeaea0810 */ /* 0x000fc80007ffe0ff */
[----:B------:R-:W-:-:S05]  /*43dd0*/  IADD3 R240, PT, PT, R234, R240, RZ ;  /* 0x000000f0eaf07210 */ /* 0x000fca0007ffe0ff */
[----:B------:R-:W-:Y:S01]  /*43de0*/  ISETP.GE.U32.AND P0, PT, R240, 0x7f000001, PT ;  /* 0x7f000001f000780c */ /* 0x000fe20003f06070 */
[----:B------:R-:W-:Y:S01]  /*43df0*/  IMAD.WIDE.U32 R248, R106, R203, RZ ;  /* 0x000000cb6af87225 */ /* 0x000fe200078e00ff */
[----:B------:R-:W-:-:S03]  /*43e00*/  @P1 IADD3 R57, PT, PT, R57, -0x7f000001, RZ ;  /* 0x80ffffff39391810 */ /* 0x000fc60007ffe0ff */
[----:B------:R-:W-:-:S04]  /*43e10*/  IMAD R251, R248, 0x7effffff, RZ ;  /* 0x7efffffff8fb7824 */ /* 0x000fc800078e02ff */
[----:B------:R-:W-:-:S04]  /*43e20*/  IMAD.HI.U32 R234, R251, 0x7f000001, R248 ;  /* 0x7f000001fbea7827 */ /* 0x000fc800078e00f8 */
[----:B------:R-:W-:-:S04]  /*43e30*/  @P0 IADD3 R240, PT, PT, R240, -0x7f000001, RZ ;  /* 0x80fffffff0f00810 */ /* 0x000fc80007ffe0ff */
[----:B------:R-:W-:Y:S01]  /*43e40*/  IADD3 R251, PT, PT, R240, R57, RZ ;  /* 0x00000039f0fb7210 */ /* 0x000fe20007ffe0ff */
[----:B------:R-:W-:Y:S01]  /*43e50*/  IMAD.WIDE.U32 R248, R232, R202, RZ ;  /* 0x000000cae8f87225 */ /* 0x000fe200078e00ff */
[----:B------:R-:W-:-:S03]  /*43e60*/  ISETP.GE.U32.AND P1, PT, R236, 0x7f000001, PT ;  /* 0x7f000001ec00780c */ /* 0x000fc60003f26070 */
[----:B------:R-:W-:Y:S01]  /*43e70*/  ISETP.GE.U32.AND P0, PT, R251, 0x7f000001, PT ;  /* 0x7f000001fb00780c */ /* 0x000fe20003f06070 */
[----:B------:R-:W-:-:S04]  /*43e80*/  IMAD R57, R248, 0x7effffff, RZ ;  /* 0x7efffffff8397824 */ /* 0x000fc800078e02ff */
[----:B------:R-:W-:-:S04]  /*43e90*/  IMAD.HI.U32 R248, R57, 0x7f000001, R248 ;  /* 0x7f00000139f87827 */ /* 0x000fc800078e00f8 */
[----:B------:R-:W-:-:S04]  /*43ea0*/  IMAD.WIDE.U32 R56, R237, R205, RZ ;  /* 0x000000cded387225 */ /* 0x000fc800078e00ff */
[----:B------:R-:W-:Y:S01]  /*43eb0*/  IMAD R249, R56, 0x7effffff, RZ ;  /* 0x7effffff38f97824 */ /* 0x000fe200078e02ff */
[----:B------:R-:W-:Y:S02]  /*43ec0*/  @P1 IADD3 R236, PT, PT, R236, -0x7f000001, RZ ;  /* 0x80ffffffecec1810 */ /* 0x000fe40007ffe0ff */
[----:B------:R-:W-:Y:S01]  /*43ed0*/  @P0 IADD3 R251, PT, PT, R251, -0x7f000001, RZ ;  /* 0x80fffffffbfb0810 */ /* 0x000fe20007ffe0ff */
[----:B------:R-:W-:-:S03]  /*43ee0*/  IMAD.HI.U32 R249, R249, 0x7f000001, R56 ;  /* 0x7f000001f9f97827 */ /* 0x000fc600078e0038 */
[----:B------:R-:W-:Y:S02]  /*43ef0*/  IADD3 R236, PT, PT, R251, R236, RZ ;  /* 0x000000ecfbec7210 */ /* 0x000fe40007ffe0ff */
[----:B------:R-:W-:-:S03]  /*43f00*/  ISETP.GE.U32.AND P2, PT, R249, 0x7f000001, PT ;  /* 0x7f000001f900780c */ /* 0x000fc60003f46070 */
[----:B------:R-:W-:-:S10]  /*43f10*/  ISETP.GE.U32.AND P0, PT, R236, 0x7f000001, PT ;  /* 0x7f000001ec00780c */ /* 0x000fd40003f06070 */
[----:B------:R-:W-:-:S03]  /*43f20*/  @P2 IADD3 R249, PT, PT, R249, -0x7f000001, RZ ;  /* 0x80fffffff9f92810 */ /* 0x000fc60007ffe0ff */
[----:B------:R-:W-:Y:S01]  /*43f30*/  @P0 IADD3 R236, PT, PT, R236, -0x7f000001, RZ ;  /* 0x80ffffffecec0810 */ /* 0x000fe20007ffe0ff */
[----:B------:R-:W-:Y:S01]  /*43f40*/  ISETP.GE.U32.AND P0, PT, R234, 0x7f000001, PT ;  /* 0x7f000001ea00780c */ /* 0x000fe20003f06070 */
[----:B------:R-:W-:-:S04]  /*43f50*/  IMAD.WIDE.U32 R56, R249, 0x5fffffa, RZ ;  /* 0x05fffffaf9387825 */ /* 0x000fc800078e00ff */
[----:B------:R-:W-:-:S04]  /*43f60*/  IMAD R249, R249, 0x6, RZ ;  /* 0x00000006f9f97824 */ /* 0x000fc800078e02ff */
[----:B------:R-:W-:-:S04]  /*43f70*/  IMAD.HI.U32 R240, R249, 0x7f000001, R56 ;  /* 0x7f000001f9f07827 */ /* 0x000fc800078e0038 */
[----:B------:R-:W-:-:S04]  /*43f80*/  IMAD.WIDE.U32 R56, R236, R203, RZ ;  /* 0x000000cbec387225 */ /* 0x000fc800078e00ff */
[----:B------:R-:W-:Y:S01]  /*43f90*/  IMAD R249, R56, 0x7effffff, RZ ;  /* 0x7effffff38f97824 */ /* 0x000fe200078e02ff */
[----:B------:R-:W-:-:S03]  /*43fa0*/  @P0 IADD3 R234, PT, PT, R234, -0x7f000001, RZ ;  /* 0x80ffffffeaea0810 */ /* 0x000fc60007ffe0ff */
[----:B------:R-:W-:Y:S02]  /*43fb0*/  IMAD.HI.U32 R249, R249, 0x7f000001, R56 ;  /* 0x7f000001f9f97827 */ /* 0x000fe400078e0038 */
[----:B------:R-:W-:-:S03]  /*43fc0*/  ISETP.GE.U32.AND P0, PT, R234, 0x7f000001, PT ;  /* 0x7f000001ea00780c */ /* 0x000fc60003f06070 */
[----:B------:R-:W-:-:S10]  /*43fd0*/  ISETP.GE.U32.AND P2, PT, R249, 0x7f000001, PT ;  /* 0x7f000001f900780c */ /* 0x000fd40003f46070 */
[----:B------:R-:W-:Y:S01]  /*43fe0*/  @P0 IADD3 R234, PT, PT, R234, -0x7f000001, RZ ;  /* 0x80ffffffeaea0810 */ /* 0x000fe20007ffe0ff */
[----:B------:R-:W-:Y:S02]  /*43ff0*/  ISETP.GE.U32.AND P0, PT, R245, 0x7f000001, PT ;  /* 0x7f000001f500780c */ /* 0x000fe40003f06070 */
[----:B------:R-:W-:-:S05]  /*44000*/  @P2 IADD3 R249, PT, PT, R249, -0x7f000001, RZ ;  /* 0x80fffffff9f92810 */ /* 0x000fca0007ffe0ff */
[----:B------:R-:W-:-:S04]  /*44010*/  IMAD.WIDE.U32 R56, R249, 0x5fffffa, RZ ;  /* 0x05fffffaf9387825 */ /* 0x000fc800078e00ff */
[----:B------:R-:W-:Y:S01]  /*44020*/  IMAD R249, R249, 0x6, RZ ;  /* 0x00000006f9f97824 */ /* 0x000fe200078e02ff */
[----:B------:R-:W-:Y:S01]  /*44030*/  ISETP.GE.U32.AND P1, PT, R248, 0x7f000001, PT ;  /* 0x7f000001f800780c */ /* 0x000fe20003f26070 */
[----:B------:R-:W-:Y:S01]  /*44040*/  @P0 IADD3 R245, PT, PT, R245, -0x7f000001, RZ ;  /* 0x80fffffff5f50810 */ /* 0x000fe20007ffe0ff */
[----:B------:R-:W-:Y:S01]  /*44050*/  ISETP.GE.U32.AND P0, PT, R238, 0x7f000001, PT ;  /* 0x7f000001ee00780c */ /* 0x000fe20003f06070 */
[----:B------:R-:W-:-:S04]  /*44060*/  IMAD.HI.U32 R246, R249, 0x7f000001, R56 ;  /* 0x7f000001f9f67827 */ /* 0x000fc800078e0038 */
[----:B------:R-:W-:-:S04]  /*44070*/  IMAD.WIDE.U32 R56, R236, R204, RZ ;  /* 0x000000ccec387225 */ /* 0x000fc800078e00ff */
[----:B------:R-:W-:Y:S01]  /*44080*/  IMAD R249, R56, 0x7effffff, RZ ;  /* 0x7effffff38f97824 */ /* 0x000fe200078e02ff */
[----:B-1----:R-:W-:-:S03]  /*44090*/  IADD3 R252, PT, PT, R245, R247, RZ ;  /* 0x000000f7f5fc7210 */ /* 0x002fc60007ffe0ff */
[----:B------:R-:W-:Y:S01]  /*440a0*/  IMAD.HI.U32 R57, R249, 0x7f000001, R56 ;  /* 0x7f000001f9397827 */ /* 0x000fe200078e0038 */
[----:B------:R-:W-:Y:S02]  /*440b0*/  @P1 IADD3 R248, PT, PT, R248, -0x7f000001, RZ ;  /* 0x80fffffff8f81810 */ /* 0x000fe40007ffe0ff */
[----:B------:R-:W-:Y:S01]  /*440c0*/  @P0 IADD3 R238, PT, PT, R238, -0x7f000001, RZ ;  /* 0x80ffffffeeee0810 */ /* 0x000fe20007ffe0ff */
[----:B------:R-:W-:Y:S01]  /*440d0*/  ISETP.GE.U32.AND P0, PT, R252, 0x7f000001, PT ;  /* 0x7f000001fc00780c */ /* 0x000fe20003f06070 */
[----:B------:R-:W-:Y:S02]  /*440e0*/  ISETP.GE.U32.AND P1, PT, R57, 0x7f000001, PT ;  /* 0x7f0000013900780c */ /* 0x000fe40003f26070 */
[----:B------:R-:W-:Y:S01]  /*440f0*/  IADD3 R245, PT, PT, R238, R83, RZ ;  /* 0x00000053eef57210 */ /* 0x000fe20007ffe0ff */
[----:B------:R0:W-:Y:S01]  /*44100*/  STL [R1+0x110], R252 ;  /* 0x000110fc01007387 */ /* 0x0001e20000100800 */
[----:B------:R-:W-:-:S09]  /*44110*/  IADD3 R234, PT, PT, R234, R248, RZ ;  /* 0x000000f8eaea7210 */ /* 0x000fd20007ffe0ff */
[----:B------:R-:W-:Y:S02]  /*44120*/  @P1 IADD3 R57, PT, PT, R57, -0x7f000001, RZ ;  /* 0x80ffffff39391810 */ /* 0x000fe40007ffe0ff */
[----:B0-----:R-:W-:Y:S01]  /*44130*/  @P0 IADD3 R252, PT, PT, R252, -0x7f000001, RZ ;  /* 0x80fffffffcfc0810 */ /* 0x001fe20007ffe0ff */
[----:B------:R-:W-:Y:S02]  /*44140*/  ISETP.GE.U32.AND P0, PT, R245, 0x7f000001, PT ;  /* 0x7f000001f500780c */ /* 0x000fe40003f06070 */
[----:B------:R-:W-:-:S04]  /*44150*/  IMAD.WIDE.U32 R248, R57, 0x5fffffa, RZ ;  /* 0x05fffffa39f87825 */ /* 0x000fc800078e00ff */
[----:B------:R-:W-:Y:S01]  /*44160*/  IMAD R57, R57, 0x6, RZ ;  /* 0x0000000639397824 */ /* 0x000fe200078e02ff */
[----:B------:R-:W-:Y:S04]  /*44170*/  STL [R1+0x110], R252 ;  /* 0x000110fc01007387 */ /* 0x000fe80000100800 */
[----:B------:R0:W-:Y:S01]  /*44180*/  STL [R1+0x114], R245 ;  /* 0x000114f501007387 */ /* 0x0001e20000100800 */
[----:B------:R-:W-:-:S04]  /*44190*/  IMAD.HI.U32 R248, R57, 0x7f000001, R248 ;  /* 0x7f00000139f87827 */ /* 0x000fc800078e00f8 */
[----:B------:R-:W-:-:S04]  /*441a0*/  IMAD.WIDE.U32 R56, R106, R204, RZ ;  /* 0x000000cc6a387225 */ /* 0x000fc800078e00ff */
[----:B------:R-:W-:Y:S01]  /*441b0*/  IMAD R249, R56, 0x7effffff, RZ ;  /* 0x7effffff38f97824 */ /* 0x000fe200078e02ff */
[----:B0-----:R-:W-:Y:S01]  /*441c0*/  @P0 IADD3 R245, PT, PT, R245, -0x7f000001, RZ ;  /* 0x80fffffff5f50810 */ /* 0x001fe20007ffe0ff */
[----:B------:R-:W-:Y:S02]  /*441d0*/  ISETP.GE.U32.AND P0, PT, R250, 0x7f000001, PT ;  /* 0x7f000001fa00780c */ /* 0x000fe40003f06070 */
[----:B------:R-:W-:-:S04]  /*441e0*/  IMAD.HI.U32 R249, R249, 0x7f000001, R56 ;  /* 0x7f000001f9f97827 */ /* 0x000fc800078e0038 */
[----:B------:R-:W-:-:S04]  /*441f0*/  IMAD.WIDE.U32 R56, R232, R203, RZ ;  /* 0x000000cbe8387225 */ /* 0x000fc800078e00ff */
[----:B------:R-:W-:-:S04]  /*44200*/  IMAD R247, R56, 0x7effffff, RZ ;  /* 0x7effffff38f77824 */ /* 0x000fc800078e02ff */
[----:B------:R-:W-:Y:S01]  /*44210*/  IMAD.HI.U32 R247, R247, 0x7f000001, R56 ;  /* 0x7f000001f7f77827 */ /* 0x000fe200078e0038 */
[----:B------:R-:W-:Y:S01]  /*44220*/  @P0 IADD3 R250, PT, PT, R250, -0x7f000001, RZ ;  /* 0x80fffffffafa0810 */ /* 0x000fe20007ffe0ff */
[----:B------:R-:W-:Y:S02]  /*44230*/  ISETP.GE.U32.AND P0, PT, R244, 0x7f000001, PT ;  /* 0x7f000001f400780c */ /* 0x000fe40003f06070 */
[----:B------:R-:W-:-:S04]  /*44240*/  IMAD.WIDE.U32 R56, R237, R202, RZ ;  /* 0x000000caed387225 */ /* 0x000fc800078e00ff */
[----:B------:R-:W-:Y:S01]  /*44250*/  IMAD R83, R56, 0x7effffff, RZ ;  /* 0x7effffff38537824 */ /* 0x000fe200078e02ff */
[----:B------:R-:W-:-:S03]  /*44260*/  IADD3 R250, PT, PT, R250, R59, RZ ;  /* 0x0000003bfafa7210 */ /* 0x000fc60007ffe0ff */
[----:B------:R-:W-:-:S04]  /*44270*/  IMAD.HI.U32 R238, R83, 0x7f000001, R56 ;  /* 0x7f00000153ee7827 */ /* 0x000fc800078e0038 */
[----:B------:R-:W-:Y:S01]  /*44280*/  IMAD.WIDE.U32 R56, R236, R205, RZ ;  /* 0x000000cdec387225 */ /* 0x000fe200078e00ff */
[----:B------:R-:W-:Y:S01]  /*44290*/  @P0 IADD3 R244, PT, PT, R244, -0x7f000001, RZ ;  /* 0x80fffffff4f40810 */ /* 0x000fe20007ffe0ff */
[----:B------:R-:W-:Y:S02]  /*442a0*/  ISETP.GE.U32.AND P0, PT, R250, 0x7f000001, PT ;  /* 0x7f000001fa00780c */ /* 0x000fe40003f06070 */
[----:B------:R-:W-:-:S04]  /*442b0*/  IMAD R83, R56, 0x7effffff, RZ ;  /* 0x7effffff38537824 */ /* 0x000fc800078e02ff */
[----:B------:R-:W-:-:S04]  /*442c0*/  IMAD.HI.U32 R83, R83, 0x7f000001, R56 ;  /* 0x7f00000153537827 */ /* 0x000fc800078e0038 */
[----:B------:R-:W-:Y:S01]  /*442d0*/  IMAD.WIDE.U32 R56, R106, R205, RZ ;  /* 0x000000cd6a387225 */ /* 0x000fe200078e00ff */
[----:B------:R-:W-:Y:S01]  /*442e0*/  IADD3 R244, PT, PT, R244, R82, RZ ;  /* 0x00000052f4f47210 */ /* 0x000fe20007ffe0ff */
[----:B------:R-:W-:Y:S02]  /*442f0*/  STL [R1+0x114], R245 ;  /* 0x000114f501007387 */ /* 0x000fe40000100800 */
[----:B------:R-:W-:Y:S02]  /*44300*/  IMAD R59, R56, 0x7effffff, RZ ;  /* 0x7effffff383b7824 */ /* 0x000fe400078e02ff */
[----:B------:R0:W-:Y:S02]  /*44310*/  STL [R1+0x118], R250 ;  /* 0x000118fa01007387 */ /* 0x0001e40000100800 */
[----:B------:R-:W-:-:S04]  /*44320*/  IMAD.HI.U32 R59, R59, 0x7f000001, R56 ;  /* 0x7f0000013b3b7827 */ /* 0x000fc800078e0038 */
[----:B------:R-:W-:Y:S01]  /*44330*/  IMAD.WIDE.U32 R56, R106, R107, RZ ;  /* 0x0000006b6a387225 */ /* 0x000fe200078e00ff */
[----:B0-----:R-:W-:Y:S01]  /*44340*/  @P0 IADD3 R250, PT, PT, R250, -0x7f000001, RZ ;  /* 0x80fffffffafa0810 */ /* 0x001fe20007ffe0ff */
[----:B------:R-:W-:Y:S02]  /*44350*/  ISETP.GE.U32.AND P0, PT, R244, 0x7f000001, PT ;  /* 0x7f000001f400780c */ /* 0x000fe40003f06070 */
[----:B------:R-:W-:-:S04]  /*44360*/  IMAD R245, R56, 0x7effffff, RZ ;  /* 0x7effffff38f57824 */ /* 0x000fc800078e02ff */
[----:B------:R-:W-:-:S04]  /*44370*/  IMAD.HI.U32 R106, R245, 0x7f000001, R56 ;  /* 0x7f000001f56a7827 */ /* 0x000fc800078e0038 */
[----:B------:R-:W-:Y:S01]  /*44380*/  IMAD.WIDE.U32 R56, R232, R204, RZ ;  /* 0x000000cce8387225 */ /* 0x000fe200078e00ff */
[----:B------:R-:W-:Y:S04]  /*44390*/  STL [R1+0x118], R250 ;  /* 0x000118fa01007387 */ /* 0x000fe80000100800 */
[----:B------:R0:W-:Y:S01]  /*443a0*/  STL [R1+0x11c], R244 ;  /* 0x00011cf401007387 */ /* 0x0001e20000100800 */
[----:B------:R-:W-:-:S04]  /*443b0*/  IMAD R245, R56, 0x7effffff, RZ ;  /* 0x7effffff38f57824 */ /* 0x000fc800078e02ff */
[----:B------:R-:W-:Y:S01]  /*443c0*/  IMAD.HI.U32 R245, R245, 0x7f000001, R56 ;  /* 0x7f000001f5f57827 */ /* 0x000fe200078e0038 */
[----:B0-----:R-:W-:-:S03]  /*443d0*/  @P0 IADD3 R244, PT, PT, R244, -0x7f000001, RZ ;  /* 0x80fffffff4f40810 */ /* 0x001fc60007ffe0ff */
[----:B------:R-:W-:Y:S02]  /*443e0*/  IMAD.WIDE.U32 R56, R237, R203, RZ ;  /* 0x000000cbed387225 */ /* 0x000fe400078e00ff */
[----:B------:R0:W-:Y:S02]  /*443f0*/  STL [R1+0x11c], R244 ;  /* 0x00011cf401007387 */ /* 0x0001e40000100800 */
[----:B------:R-:W-:-:S04]  /*44400*/  IMAD R251, R56, 0x7effffff, RZ ;  /* 0x7effffff38fb7824 */ /* 0x000fc800078e02ff */
[----:B------:R-:W-:Y:S01]  /*44410*/  IMAD.HI.U32 R56, R251, 0x7f000001, R56 ;  /* 0x7f000001fb387827 */ /* 0x000fe200078e0038 */
[----:B--2---:R-:W2:Y:S04]  /*44420*/  LD.E R82, desc[UR12][R242.64+0x870] ;  /* 0x0008700cf2527980 */ /* 0x004ea8000c101900 */
[----:B------:R-:W3:Y:S01]  /*44430*/  LD.E R57, desc[UR12][R242.64+0x874] ;  /* 0x0008740cf2397980 */ /* 0x000ee2000c101900 */
[----:B------:R-:W-:Y:S01]  /*44440*/  ISETP.GE.U32.AND P1, PT, R241, 0x7f000001, PT ;  /* 0x7f000001f100780c */ /* 0x000fe20003f26070 */
[----:B------:R-:W-:Y:S01]  /*44450*/  ISETP.GE.U32.AND P0, PT, R234, 0x7f000001, PT ;  /* 0x7f000001ea00780c */ /* 0x000fe20003f06070 */
[----:B------:R-:W-:Y:S01]  /*44460*/  ISETP.GE.U32.AND P2, PT, R235, 0x7f000001, PT ;  /* 0x7f000001eb00780c */ /* 0x000fe20003f46070 */
[----:B------:R-:W-:-:S10]  /*44470*/  ISETP.GE.U32.AND P3, PT, R240, 0x7f000001, PT ;  /* 0x7f000001f000780c */ /* 0x000fd40003f66070 */
[----:B------:R-:W-:Y:S02]  /*44480*/  @P1 IADD3 R241, PT, PT, R241, -0x7f000001, RZ ;  /* 0x80fffffff1f11810 */ /* 0x000fe40007ffe0ff */
[----:B------:R-:W-:Y:S01]  /*44490*/  @P0 IADD3 R234, PT, PT, R234, -0x7f000001, RZ ;  /* 0x80ffffffeaea0810 */ /* 0x000fe20007ffe0ff */
[----:B------:R-:W-:Y:S02]  /*444a0*/  ISETP.GE.U32.AND P0, PT, R249, 0x7f000001, PT ;  /* 0x7f000001f900780c */ /* 0x000fe40003f06070 */
[----:B------:R-:W-:Y:S01]  /*444b0*/  ISETP.GE.U32.AND P1, PT, R241, 0x7f000001, PT ;  /* 0x7f000001f100780c */ /* 0x000fe20003f26070 */
[----:B------:R-:W-:Y:S02]  /*444c0*/  @P2 IADD3 R235, PT, PT, R235, -0x7f000001, RZ ;  /* 0x80ffffffebeb2810 */ /* 0x000fe40007ffe0ff */
[----:B------:R-:W-:-:S08]  /*444d0*/  @P3 IADD3 R240, PT, PT, R240, -0x7f000001, RZ ;  /* 0x80fffffff0f03810 */ /* 0x000fd00007ffe0ff */
[----:B------:R-:W-:Y:S02]  /*444e0*/  @P0 IADD3 R249, PT, PT, R249, -0x7f000001, RZ ;  /* 0x80fffffff9f90810 */ /* 0x000fe40007ffe0ff */
[----:B------:R-:W-:Y:S01]  /*444f0*/  @P1 IADD3 R241, PT, PT, R241, -0x7f000001, RZ ;  /* 0x80fffffff1f11810 */ /* 0x000fe20007ffe0ff */
[----:B------:R-:W-:Y:S02]  /*44500*/  ISETP.GE.U32.AND P1, PT, R247, 0x7f000001, PT ;  /* 0x7f000001f700780c */ /* 0x000fe40003f26070 */
[----:B------:R-:W-:Y:S01]  /*44510*/  ISETP.GE.U32.AND P0, PT, R249, 0x7f000001, PT ;  /* 0x7f000001f900780c */ /* 0x000fe20003f06070 */
[----:B------:R-:W-:Y:S02]  /*44520*/  IADD3 R240, PT, PT, R234, R240, RZ ;  /* 0x000000f0eaf07210 */ /* 0x000fe40007ffe0ff */
[----:B------:R-:W-:Y:S01]  /*44530*/  IADD3 R241, PT, PT, R241, R235, RZ ;  /* 0x000000ebf1f17210 */ /* 0x000fe20007ffe0ff */
[----:B------:R-:W-:-:S04]  /*44540*/  IMAD.WIDE.U32 R234, R236, R202, RZ ;  /* 0x000000caecea7225 */ /* 0x000fc800078e00ff */
[----:B------:R-:W-:-:S03]  /*44550*/  IMAD R251, R234, 0x7effffff, RZ ;  /* 0x7effffffeafb7824 */ /* 0x000fc600078e02ff */
[----:B------:R-:W-:Y:S02]  /*44560*/  @P1 IADD3 R247, PT, PT, R247, -0x7f000001, RZ ;  /* 0x80fffffff7f71810 */ /* 0x000fe40007ffe0ff */
[----:B------:R-:W-:Y:S01]  /*44570*/  @P0 IADD3 R249, PT, PT, R249, -0x7f000001, RZ ;  /* 0x80fffffff9f90810 */ /* 0x000fe20007ffe0ff */
[----:B0-----:R-:W-:-:S04]  /*44580*/  IMAD.HI.U32 R244, R251, 0x7f000001, R234 ;  /* 0x7f000001fbf47827 */ /* 0x001fc800078e00ea */
[----:B------:R-:W-:Y:S01]  /*44590*/  IMAD.WIDE.U32 R234, R232, R107, RZ ;  /* 0x0000006be8ea7225 */ /* 0x000fe200078e00ff */
[----:B------:R-:W-:Y:S01]  /*445a0*/  ISETP.GE.U32.AND P2, PT, R241, 0x7f000001, PT ;  /* 0x7f000001f100780c */ /* 0x000fe20003f46070 */
[----:B------:R-:W-:Y:S01]  /*445b0*/  ISETP.GE.U32.AND P0, PT, R59, 0x7f000001, PT ;  /* 0x7f0000013b00780c */ /* 0x000fe20003f06070 */
[----:B------:R-:W-:Y:S01]  /*445c0*/  IADD3 R247, PT, PT, R249, R247, RZ ;  /* 0x000000f7f9f77210 */ /* 0x000fe20007ffe0ff */
[----:B------:R-:W-:Y:S01]  /*445d0*/  IMAD R251, R234, 0x7effffff, RZ ;  /* 0x7effffffeafb7824 */ /* 0x000fe200078e02ff */
[----:B------:R-:W-:Y:S01]  /*445e0*/  ISETP.GE.U32.AND P3, PT, R239, 0x7f000001, PT ;  /* 0x7f000001ef00780c */ /* 0x000fe20003f66070 */
[----:B------:R-:W-:Y:S02]  /*445f0*/  ISETP.GE.U32.AND P5, PT, R248, 0x7f000001, PT ;  /* 0x7f000001f800780c */ /* 0x000fe40003fa6070 */
[----:B------:R-:W-:Y:S01]  /*44600*/  ISETP.GE.U32.AND P1, PT, R247, 0x7f000001, PT ;  /* 0x7f000001f700780c */ /* 0x000fe20003f26070 */
[----:B------:R-:W-:-:S04]  /*44610*/  IMAD.HI.U32 R232, R251, 0x7f000001, R234 ;  /* 0x7f000001fbe87827 */ /* 0x000fc800078e00ea */
[----:B------:R-:W-:Y:S01]  /*44620*/  IMAD.WIDE.U32 R234, R237, R107, RZ ;  /* 0x0000006bedea7225 */ /* 0x000fe200078e00ff */
[----:B------:R-:W-:Y:S01]  /*44630*/  ISETP.GE.U32.AND P4, PT, R240, 0x7f000001, PT ;  /* 0x7f000001f000780c */ /* 0x000fe20003f86070 */
[----:B------:R-:W-:Y:S02]  /*44640*/  ISETP.GE.U32.AND P6, PT, R83, 0x7f000001, PT ;  /* 0x7f0000015300780c */ /* 0x000fe40003fc6070 */
[----:B------:R-:W-:Y:S01]  /*44650*/  IMAD R237, R234, 0x7effffff, RZ ;  /* 0x7effffffeaed7824 */ /* 0x000fe200078e02ff */
[----:B------:R-:W-:Y:S01]  /*44660*/  @P2 IADD3 R241, PT, PT, R241, -0x7f000001, RZ ;  /* 0x80fffffff1f12810 */ /* 0x000fe20007ffe0ff */
[----:B------:R-:W-:Y:S01]  /*44670*/  ISETP.GE.U32.AND P2, PT, R238, 0x7f000001, PT ;  /* 0x7f000001ee00780c */ /* 0x000fe20003f46070 */
[----:B------:R-:W-:Y:S01]  /*44680*/  @P0 IADD3 R59, PT, PT, R59, -0x7f000001, RZ ;  /* 0x80ffffff3b3b0810 */ /* 0x000fe20007ffe0ff */
[----:B------:R-:W-:-:S04]  /*44690*/  IMAD.HI.U32 R234, R237, 0x7f000001, R234 ;  /* 0x7f000001edea7827 */ /* 0x000fc800078e00ea */
[----:B------:R-:W-:Y:S01]  /*446a0*/  IMAD.WIDE.U32 R236, R236, R107, RZ ;  /* 0x0000006becec7225 */ /* 0x000fe200078e00ff */
[----:B------:R-:W-:Y:S01]  /*446b0*/  @P1 IADD3 R247, PT, PT, R247, -0x7f000001, RZ ;  /* 0x80fffffff7f71810 */ /* 0x000fe20007ffe0ff */
[----:B------:R-:W-:Y:S01]  /*446c0*/  ISETP.GE.U32.AND P1, PT, R245, 0x7f000001, PT ;  /* 0x7f000001f500780c */ /* 0x000fe20003f26070 */
[----:B------:R-:W-:Y:S01]  /*446d0*/  ISETP.GE.U32.AND P0, PT, R59, 0x7f000001, PT ;  /* 0x7f0000013b00780c */ /* 0x000fe20003f06070 */
[----:B------:R-:W-:Y:S01]  /*446e0*/  IMAD R107, R236, 0x7effffff, RZ ;  /* 0x7effffffec6b7824 */ /* 0x000fe200078e02ff */
[----:B------:R-:W-:Y:S02]  /*446f0*/  @P3 IADD3 R239, PT, PT, R239, -0x7f000001, RZ ;  /* 0x80ffffffefef3810 */ /* 0x000fe40007ffe0ff */
[----:B------:R-:W-:Y:S02]  /*44700*/  @P5 IADD3 R248, PT, PT, R248, -0x7f000001, RZ ;  /* 0x80fffffff8f85810 */ /* 0x000fe40007ffe0ff */
[----:B------:R-:W-:Y:S02]  /*44710*/  @P4 IADD3 R240, PT, PT, R240, -0x7f000001, RZ ;  /* 0x80fffffff0f04810 */ /* 0x000fe40007ffe0ff */
[----:B------:R-:W-:Y:S01]  /*44720*/  @P6 IADD3 R83, PT, PT, R83, -0x7f000001, RZ ;  /* 0x80ffffff53536810 */ /* 0x000fe20007ffe0ff */
[----:B------:R-:W-:Y:S01]  /*44730*/  ISETP.GE.U32.AND P4, PT, R246, 0x7f000001, PT ;  /* 0x7f000001f600780c */ /* 0x000fe20003f86070 */
[----:B------:R-:W-:Y:S01]  /*44740*/  IMAD.HI.U32 R236, R107, 0x7f000001, R236 ;  /* 0x7f0000016bec7827 */ /* 0x000fe200078e00ec */
[----:B------:R-:W-:-:S02]  /*44750*/  IADD3 R107, PT, PT, R241, R239, RZ ;  /* 0x000000eff16b7210 */ /* 0x000fc40007ffe0ff */
[----:B------:R-:W-:Y:S01]  /*44760*/  IADD3 R235, PT, PT, R240, R248, RZ ;  /* 0x000000f8f0eb7210 */ /* 0x000fe20007ffe0ff */
[----:B------:R-:W-:Y:S01]  /*44770*/  IMAD.WIDE.U32 R240, R83, 0x5fffffa, RZ ;  /* 0x05fffffa53f07825 */ /* 0x000fe200078e00ff */
[----:B------:R-:W-:-:S03]  /*44780*/  @P2 IADD3 R238, PT, PT, R238, -0x7f000001, RZ ;  /* 0x80ffffffeeee2810 */ /* 0x000fc60007ffe0ff */
[----:B------:R-:W-:Y:S01]  /*44790*/  IMAD R83, R83, 0x6, RZ ;  /* 0x0000000653537824 */ /* 0x000fe200078e02ff */
[----:B------:R-:W-:Y:S01]  /*447a0*/  ISETP.GE.U32.AND P3, PT, R107, 0x7f000001, PT ;  /* 0x7f0000016b00780c */ /* 0x000fe20003f66070 */
[----:B------:R-:W-:Y:S02]  /*447b0*/  @P1 IADD3 R245, PT, PT, R245, -0x7f000001, RZ ;  /* 0x80fffffff5f51810 */ /* 0x000fe40007ffe0ff */
[----:B------:R-:W-:Y:S01]  /*447c0*/  @P0 IADD3 R59, PT, PT, R59, -0x7f000001, RZ ;  /* 0x80ffffff3b3b0810 */ /* 0x000fe20007ffe0ff */
[----:B------:R-:W-:Y:S01]  /*447d0*/  IMAD.HI.U32 R240, R83, 0x7f000001, R240 ;  /* 0x7f00000153f07827 */ /* 0x000fe200078e00f0 */
[----:B------:R-:W-:Y:S02]  /*447e0*/  IADD3 R237, PT, PT, R247, R238, RZ ;  /* 0x000000eef7ed7210 */ /* 0x000fe40007ffe0ff */
[----:B------:R-:W-:Y:S02]  /*447f0*/  @P4 IADD3 R246, PT, PT, R246, -0x7f000001, RZ ;  /* 0x80fffffff6f64810 */ /* 0x000fe40007ffe0ff */
[----:B------:R-:W-:Y:S01]  /*44800*/  IADD3 R59, PT, PT, R59, R245, RZ ;  /* 0x000000f53b3b7210 */ /* 0x000fe20007ffe0ff */
[----:B------:R-:W-:Y:S01]  /*44810*/  ISETP.GE.U32.AND P4, PT, R240, 0x7f000001, PT ;  /* 0x7f000001f000780c */ /* 0x000fe20003f86070 */
[----:B------:R-:W-:Y:S01]  /*44820*/  ISETP.GE.U32.AND P2, PT, R237, 0x7f000001, PT ;  /* 0x7f000001ed00780c */ /* 0x000fe20003f46070 */
[----:B------:R-:W-:-:S02]  /*44830*/  ISETP.GE.U32.AND P1, PT, R56, 0x7f000001, PT ;  /* 0x7f0000013800780c */ /* 0x000fc40003f26070 */
[----:B------:R-:W-:Y:S01]  /*44840*/  ISETP.GE.U32.AND P0, PT, R59, 0x7f000001, PT ;  /* 0x7f0000013b00780c */ /* 0x000fe20003f06070 */
[----:B------:R-:W-:Y:S01]  /*44850*/  @P3 IADD3 R107, PT, PT, R107, -0x7f000001, RZ ;  /* 0x80ffffff6b6b3810 */ /* 0x000fe20007ffe0ff */
[----:B------:R-:W-:-:S03]  /*44860*/  ISETP.GE.U32.AND P5, PT, R235, 0x7f000001, PT ;  /* 0x7f000001eb00780c */ /* 0x000fc60003fa6070 */
[----:B------:R-:W-:-:S04]  /*44870*/  IADD3 R107, PT, PT, R107, R246, RZ ;  /* 0x000000f66b6b7210 */ /* 0x000fc80007ffe0ff */
[----:B------:R-:W-:Y:S02]  /*44880*/  @P4 IADD3 R240, PT, PT, R240, -0x7f000001, RZ ;  /* 0x80fffffff0f04810 */ /* 0x000fe40007ffe0ff */
[----:B------:R-:W-:Y:S01]  /*44890*/  @P2 IADD3 R237, PT, PT, R237, -0x7f000001, RZ ;  /* 0x80ffffffeded2810 */ /* 0x000fe20007ffe0ff */
[----:B------:R-:W-:Y:S01]  /*448a0*/  ISETP.GE.U32.AND P3, PT, R107, 0x7f000001, PT ;  /* 0x7f0000016b00780c */ /* 0x000fe20003f66070 */
[----:B------:R-:W-:Y:S02]  /*448b0*/  @P1 IADD3 R56, PT, PT, R56, -0x7f000001, RZ ;  /* 0x80ffffff38381810 */ /* 0x000fe40007ffe0ff */
[----:B------:R-:W-:Y:S02]  /*448c0*/  @P0 IADD3 R59, PT, PT, R59, -0x7f000001, RZ ;  /* 0x80ffffff3b3b0810 */ /* 0x000fe40007ffe0ff */
[----:B------:R-:W-:Y:S02]  /*448d0*/  IADD3 R237, PT, PT, R237, R240, RZ ;  /* 0x000000f0eded7210 */ /* 0x000fe40007ffe0ff */
[----:B------:R-:W-:-:S03]  /*448e0*/  IADD3 R59, PT, PT, R59, R56, RZ ;  /* 0x000000383b3b7210 */ /* 0x000fc60007ffe0ff */
[----:B------:R-:W-:Y:S01]  /*448f0*/  ISETP.GE.U32.AND P2, PT, R237, 0x7f000001, PT ;  /* 0x7f000001ed00780c */ /* 0x000fe20003f46070 */
[----:B------:R-:W-:Y:S01]  /*44900*/  @P5 IADD3 R235, PT, PT, R235, -0x7f000001, RZ ;  /* 0x80ffffffebeb5810 */ /* 0x000fe20007ffe0ff */
[----:B------:R-:W-:Y:S01]  /*44910*/  ISETP.GE.U32.AND P1, PT, R244, 0x7f000001, PT ;  /* 0x7f000001f400780c */ /* 0x000fe20003f26070 */
[----:B------:R-:W-:Y:S01]  /*44920*/  ISETP.GE.U32.AND P0, PT, R59, 0x7f000001, PT ;  /* 0x7f0000013b00780c */ /* 0x000fe20003f06070 */
[----:B------:R-:W-:Y:S02]  /*44930*/  @P3 IADD3 R107, PT, PT, R107, -0x7f000001, RZ ;  /* 0x80ffffff6b6b3810 */ /* 0x000fe40007ffe0ff */
[----:B------:R-:W-:-:S04]  /*44940*/  IMAD.WIDE.U32 R248, R235, R205, RZ ;  /* 0x000000cdebf87225 */ /* 0x000fc800078e00ff */
[----:B------:R-:W-:-:S04]  /*44950*/  IMAD.WIDE.U32 R246, R107, R202, RZ ;  /* 0x000000ca6bf67225 */ /* 0x000fc800078e00ff */
[----:B------:R-:W-:Y:S01]  /*44960*/  IMAD R83, R248, 0x7effffff, RZ ;  /* 0x7efffffff8537824 */ /* 0x000fe200078e02ff */
[----:B------:R-:W-:-:S03]  /*44970*/  @P2 IADD3 R237, PT, PT, R237, -0x7f000001, RZ ;  /* 0x80ffffffeded2810 */ /* 0x000fc60007ffe0ff */
[----:B------:R-:W-:-:S04]  /*44980*/  IMAD.HI.U32 R248, R83, 0x7f000001, R248 ;  /* 0x7f00000153f87827 */ /* 0x000fc800078e00f8 */
[----:B------:R-:W-:Y:S01]  /*44990*/  IMAD R83, R246, 0x7effffff, RZ ;  /* 0x7efffffff6537824 */ /* 0x000fe200078e02ff */
[----:B------:R-:W-:Y:S02]  /*449a0*/  @P1 IADD3 R244, PT, PT, R244, -0x7f000001, RZ ;  /* 0x80fffffff4f41810 */ /* 0x000fe40007ffe0ff */
[----:B------:R-:W-:Y:S01]  /*449b0*/  @P0 IADD3 R59, PT, PT, R59, -0x7f000001, RZ ;  /* 0x80ffffff3b3b0810 */ /* 0x000fe20007ffe0ff */
[----:B------:R-:W-:-:S04]  /*449c0*/  IMAD.WIDE.U32 R238, R237, R204, RZ ;  /* 0x000000ccedee7225 */ /* 0x000fc800078e00ff */
[----:B------:R-:W-:-:S04]  /*449d0*/  IMAD.HI.U32 R246, R83, 0x7f000001, R246 ;  /* 0x7f00000153f67827 */ /* 0x000fc800078e00f6 */
        /* <DEDUP_REMOVED lines=8> */
[----:B------:R-:W-:-:S04]  /*44a60*/  IMAD.WIDE.U32 R244, R237, R205, RZ ;  /* 0x000000cdedf47225 */ /* 0x000fc800078e00ff */
[----:B------:R-:W-:Y:S01]  /*44a70*/  IMAD R59, R238, 0x7effffff, RZ ;  /* 0x7effffffee3b7824 */ /* 0x000fe200078e02ff */
[----:B------:R-:W-:-:S03]  /*44a80*/  @P0 IADD3 R56, PT, PT, R56, -0x7f000001, RZ ;  /* 0x80ffffff38380810 */ /* 0x000fc60007ffe0ff */
[----:B------:R-:W-:-:S04]  /*44a90*/  IMAD.HI.U32 R240, R59, 0x7f000001, R238 ;  /* 0x7f0000013bf07827 */ /* 0x000fc800078e00ee */
[----:B------:R-:W-:Y:S01]  /*44aa0*/  IMAD R59, R244, 0x7effffff, RZ ;  /* 0x7efffffff43b7824 */ /* 0x000fe200078e02ff */
[----:B------:R-:W-:Y:S01]  /*44ab0*/  ISETP.GE.U32.AND P0, PT, R248, 0x7f000001, PT ;  /* 0x7f000001f800780c */ /* 0x000fe20003f06070 */
[----:B------:R-:W-:-:S04]  /*44ac0*/  IMAD.WIDE.U32 R238, R56, R203, RZ ;  /* 0x000000cb38ee7225 */ /* 0x000fc800078e00ff */
[----:B------:R-:W-:-:S04]  /*44ad0*/  IMAD.HI.U32 R244, R59, 0x7f000001, R244 ;  /* 0x7f0000013bf47827 */ /* 0x000fc800078e00f4 */
[----:B------:R-:W-:-:S04]  /*44ae0*/  IMAD R59, R238, 0x7effffff, RZ ;  /* 0x7effffffee3b7824 */ /* 0x000fc800078e02ff */
[----:B------:R-:W-:-:S04]  /*44af0*/  IMAD.HI.U32 R59, R59, 0x7f000001, R238 ;  /* 0x7f0000013b3b7827 */ /* 0x000fc800078e00ee */
[----:B------:R-:W-:Y:S01]  /*44b00*/  IMAD.WIDE.U32 R238, R56, R204, RZ ;  /* 0x000000cc38ee7225 */ /* 0x000fe200078e00ff */
[----:B------:R-:W-:-:S03]  /*44b10*/  ISETP.GE.U32.AND P1, PT, R247, 0x7f000001, PT ;  /* 0x7f000001f700780c */ /* 0x000fc60003f26070 */
[----:B------:R-:W-:Y:S01]  /*44b20*/  IMAD R83, R238, 0x7effffff, RZ ;  /* 0x7effffffee537824 */ /* 0x000fe200078e02ff */
[----:B------:R-:W-:Y:S01]  /*44b30*/  @P0 IADD3 R248, PT, PT, R248, -0x7f000001, RZ ;  /* 0x80fffffff8f80810 */ /* 0x000fe20007ffe0ff */
[----:B------:R-:W-:Y:S02]  /*44b40*/  ISETP.GE.U32.AND P0, PT, R244, 0x7f000001, PT ;  /* 0x7f000001f400780c */ /* 0x000fe40003f06070 */
[----:B------:R-:W-:-:S04]  /*44b50*/  IMAD.HI.U32 R83, R83, 0x7f000001, R238 ;  /* 0x7f00000153537827 */ /* 0x000fc800078e00ee */
[----:B------:R-:W-:-:S04]  /*44b60*/  IMAD.WIDE.U32 R238, R248, 0x5fffffa, RZ ;  /* 0x05fffffaf8ee7825 */ /* 0x000fc800078e00ff */
[----:B------:R-:W-:Y:S01]  /*44b70*/  IMAD R245, R248, 0x6, RZ ;  /* 0x00000006f8f57824 */ /* 0x000fe200078e02ff */
[----:B------:R-:W-:Y:S01]  /*44b80*/  ISETP.GE.U32.AND P2, PT, R83, 0x7f000001, PT ;  /* 0x7f0000015300780c */ /* 0x000fe20003f46070 */
[----:B------:R-:W-:Y:S01]  /*44b90*/  @P1 IADD3 R247, PT, PT, R247, -0x7f000001, RZ ;  /* 0x80fffffff7f71810 */ /* 0x000fe20007ffe0ff */
[----:B------:R-:W-:Y:S01]  /*44ba0*/  ISETP.GE.U32.AND P1, PT, R59, 0x7f000001, PT ;  /* 0x7f0000013b00780c */ /* 0x000fe20003f26070 */
[----:B------:R-:W-:-:S04]  /*44bb0*/  IMAD.HI.U32 R245, R245, 0x7f000001, R238 ;  /* 0x7f000001f5f57827 */ /* 0x000fc800078e00ee */
[----:B------:R-:W-:Y:S01]  /*44bc0*/  IMAD.WIDE.U32 R238, R247, 0x5fffffa, RZ ;  /* 0x05fffffaf7ee7825 */ /* 0x000fe200078e00ff */
[----:B------:R-:W-:Y:S01]  /*44bd0*/  @P0 IADD3 R244, PT, PT, R244, -0x7f000001, RZ ;  /* 0x80fffffff4f40810 */ /* 0x000fe20007ffe0ff */
[----:B------:R-:W-:Y:S02]  /*44be0*/  ISETP.GE.U32.AND P0, PT, R77, 0x7f000001, PT ;  /* 0x7f0000014d00780c */ /* 0x000fe40003f06070 */
[----:B------:R-:W-:-:S04]  /*44bf0*/  IMAD R247, R247, 0x6, RZ ;  /* 0x00000006f7f77824 */ /* 0x000fc800078e02ff */
[----:B------:R-:W-:Y:S01]  /*44c00*/  IMAD.HI.U32 R249, R247, 0x7f000001, R238 ;  /* 0x7f000001f7f97827 */ /* 0x000fe200078e00ee */
[----:B------:R-:W-:-:S03]  /*44c10*/  @P2 IADD3 R83, PT, PT, R83, -0x7f000001, RZ ;  /* 0x80ffffff53532810 */ /* 0x000fc60007ffe0ff */
[----:B------:R-:W-:-:S04]  /*44c20*/  IMAD.WIDE.U32 R238, R244, 0x5fffffa, RZ ;  /* 0x05fffffaf4ee7825 */ /* 0x000fc800078e00ff */
[----:B------:R-:W-:Y:S01]  /*44c30*/  IMAD R247, R244, 0x6, RZ ;  /* 0x00000006f4f77824 */ /* 0x000fe200078e02ff */
[----:B------:R-:W-:Y:S01]  /*44c40*/  @P1 IADD3 R59, PT, PT, R59, -0x7f000001, RZ ;  /* 0x80ffffff3b3b1810 */ /* 0x000fe20007ffe0ff */
[----:B------:R-:W-:-:S04]  /*44c50*/  IMAD.WIDE.U32 R250, R83, 0x5fffffa, RZ ;  /* 0x05fffffa53fa7825 */ /* 0x000fc800078e00ff */
[----:B------:R-:W-:Y:S01]  /*44c60*/  IMAD R83, R83, 0x6, RZ ;  /* 0x0000000653537824 */ /* 0x000fe200078e02ff */
[----:B------:R-:W-:Y:S01]  /*44c70*/  @P0 IADD3 R77, PT, PT, R77, -0x7f000001, RZ ;  /* 0x80ffffff4d4d0810 */ /* 0x000fe20007ffe0ff */
[----:B------:R-:W-:-:S04]  /*44c80*/  IMAD.HI.U32 R244, R247, 0x7f000001, R238 ;  /* 0x7f000001f7f47827 */ /* 0x000fc800078e00ee */
[----:B------:R-:W-:-:S04]  /*44c90*/  IMAD.WIDE.U32 R238, R59, 0x5fffffa, RZ ;  /* 0x05fffffa3bee7825 */ /* 0x000fc800078e00ff */
[----:B------:R-:W-:Y:S02]  /*44ca0*/  IMAD R59, R59, 0x6, RZ ;  /* 0x000000063b3b7824 */ /* 0x000fe400078e02ff */
[----:B------:R-:W-:-:S04]  /*44cb0*/  IMAD.HI.U32 R250, R83, 0x7f000001, R250 ;  /* 0x7f00000153fa7827 */ /* 0x000fc800078e00fa */
[----:B------:R-:W-:Y:S01]  /*44cc0*/  IMAD.HI.U32 R59, R59, 0x7f000001, R238 ;  /* 0x7f0000013b3b7827 */ /* 0x000fe200078e00ee */
[----:B------:R-:W-:-:S03]  /*44cd0*/  ISETP.GE.U32.AND P0, PT, R241, 0x7f000001, PT ;  /* 0x7f000001f100780c */ /* 0x000fc60003f06070 */
[----:B--2---:R-:W-:-:S04]  /*44ce0*/  IMAD.WIDE.U32 R82, R82, R77, RZ ;  /* 0x0000004d52527225 */ /* 0x004fc800078e00ff */
[----:B------:R-:W-:-:S04]  /*44cf0*/  IMAD R239, R82, 0x7effffff, RZ ;  /* 0x7effffff52ef7824 */ /* 0x000fc800078e02ff */
[----:B------:R-:W-:-:S04]  /*44d00*/  IMAD.HI.U32 R239, R239, 0x7f000001, R82 ;  /* 0x7f000001efef7827 */ /* 0x000fc800078e0052 */
[----:B---3--:R-:W-:-:S04]  /*44d10*/  IMAD.WIDE.U32 R82, R57, R77, RZ ;  /* 0x0000004d39527225 */ /* 0x008fc800078e00ff */
[----:B------:R-:W-:-:S04]  /*44d20*/  IMAD R57, R82, 0x7effffff, RZ ;  /* 0x7effffff52397824 */ /* 0x000fc800078e02ff */
[----:B------:R-:W-:Y:S02]  /*44d30*/  IMAD.HI.U32 R238, R57, 0x7f000001, R82 ;  /* 0x7f00000139ee7827 */ /* 0x000fe400078e0052 */
[----:B------:R-:W2:Y:S01]  /*44d40*/  LD.E R57, desc[UR12][R242.64+0x878] ;  /* 0x0008780cf2397980 */ /* 0x000ea2000c101900 */
[----:B------:R-:W-:Y:S01]  /*44d50*/  @P0 IADD3 R241, PT, PT, R241, -0x7f000001, RZ ;  /* 0x80fffffff1f10810 */ /* 0x000fe20007ffe0ff */
[----:B------:R-:W-:-:S04]  /*44d60*/  IMAD.WIDE.U32 R82, R107, R204, RZ ;  /* 0x000000cc6b527225 */ /* 0x000fc800078e00ff */
[----:B------:R-:W-:Y:S01]  /*44d70*/  ISETP.GE.U32.AND P0, PT, R241, 0x7f000001, PT ;  /* 0x7f000001f100780c */ /* 0x000fe20003f06070 */
[----:B------:R-:W-:-:S04]  /*44d80*/  IMAD R247, R82, 0x7effffff, RZ ;  /* 0x7effffff52f77824 */ /* 0x000fc800078e02ff */
[----:B------:R-:W-:Y:S01]  /*44d90*/  IMAD.HI.U32 R248, R247, 0x7f000001, R82 ;  /* 0x7f000001f7f87827 */ /* 0x000fe200078e0052 */
[----:B------:R-:W-:-:S07]  /*44da0*/  ISETP.GE.U32.AND P1, PT, R240, 0x7f000001, PT ;  /* 0x7f000001f000780c */ /* 0x000fce0003f26070 */
[----:B------:R-:W-:Y:S01]  /*44db0*/  @P0 IADD3 R241, PT, PT, R241, -0x7f000001, RZ ;  /* 0x80fffffff1f10810 */ /* 0x000fe20007ffe0ff */
[----:B------:R-:W-:Y:S01]  /*44dc0*/  ISETP.GE.U32.AND P0, PT, R248, 0x7f000001, PT ;  /* 0x7f000001f800780c */ /* 0x000fe20003f06070 */
[----:B------:R-:W-:-:S04]  /*44dd0*/  IMAD.WIDE.U32 R82, R235, R203, RZ ;  /* 0x000000cbeb527225 */ /* 0x000fc800078e00ff */
[----:B------:R-:W-:Y:S01]  /*44de0*/  IMAD R247, R82, 0x7effffff, RZ ;  /* 0x7effffff52f77824 */ /* 0x000fe200078e02ff */
[----:B------:R-:W-:-:S03]  /*44df0*/  @P1 IADD3 R240, PT, PT, R240, -0x7f000001, RZ ;  /* 0x80fffffff0f01810 */ /* 0x000fc60007ffe0ff */
[----:B------:R-:W-:-:S04]  /*44e00*/  IMAD.HI.U32 R83, R247, 0x7f000001, R82 ;  /* 0x7f000001f7537827 */ /* 0x000fc800078e0052 */
[----:B------:R-:W-:Y:S01]  /*44e10*/  @P0 IADD3 R248, PT, PT, R248, -0x7f000001, RZ ;  /* 0x80fffffff8f80810 */ /* 0x000fe20007ffe0ff */
[----:B------:R-:W-:Y:S01]  /*44e20*/  ISETP.GE.U32.AND P0, PT, R246, 0x7f000001, PT ;  /* 0x7f000001f600780c */ /* 0x000fe20003f06070 */
[----:B------:R-:W-:-:S03]  /*44e30*/  ISETP.GE.U32.AND P2, PT, R83, 0x7f000001, PT ;  /* 0x7f0000015300780c */ /* 0x000fc60003f46070 */
[----:B------:R-:W-:-:S09]  /*44e40*/  ISETP.GE.U32.AND P1, PT, R248, 0x7f000001, PT ;  /* 0x7f000001f800780c */ /* 0x000fd20003f26070 */
[----:B------:R-:W-:Y:S02]  /*44e50*/  @P0 IADD3 R246, PT, PT, R246, -0x7f000001, RZ ;  /* 0x80fffffff6f60810 */ /* 0x000fe40007ffe0ff */
[----:B------:R-:W-:Y:S02]  /*44e60*/  @P2 IADD3 R83, PT, PT, R83, -0x7f000001, RZ ;  /* 0x80ffffff53532810 */ /* 0x000fe40007ffe0ff */
[----:B------:R-:W-:Y:S01]  /*44e70*/  @P1 IADD3 R248, PT, PT, R248, -0x7f000001, RZ ;  /* 0x80fffffff8f81810 */ /* 0x000fe20007ffe0ff */
[----:B------:R-:W-:Y:S01]  /*44e80*/  ISETP.GE.U32.AND P0, PT, R246, 0x7f000001, PT ;  /* 0x7f000001f600780c */ /* 0x000fe20003f06070 */
[----:B------:R-:W-:Y:S01]  /*44e90*/  ISETP.GE.U32.AND P1, PT, R245, 0x7f000001, PT ;  /* 0x7f000001f500780c */ /* 0x000fe20003f26070 */
[----:B------:R-:W-:Y:S02]  /*44ea0*/  IADD3 R241, PT, PT, R241, R240, RZ ;  /* 0x000000f0f1f17210 */ /* 0x000fe40007ffe0ff */
[----:B------:R-:W-:Y:S01]  /*44eb0*/  IADD3 R240, PT, PT, R248, R83, RZ ;  /* 0x00000053f8f07210 */ /* 0x000fe20007ffe0ff */
[----:B------:R-:W-:-:S04]  /*44ec0*/  IMAD.WIDE.U32 R82, R237, R202, RZ ;  /* 0x000000caed527225 */ /* 0x000fc800078e00ff */
[----:B------:R-:W-:-:S04]  /*44ed0*/  IMAD R247, R82, 0x7effffff, RZ ;  /* 0x7effffff52f77824 */ /* 0x000fc800078e02ff */
[----:B------:R-:W-:Y:S02]  /*44ee0*/  @P0 IADD3 R246, PT, PT, R246, -0x7f000001, RZ ;  /* 0x80fffffff6f60810 */ /* 0x000fe40007ffe0ff */
[----:B------:R-:W-:Y:S01]  /*44ef0*/  @P1 IADD3 R245, PT, PT, R245, -0x7f000001, RZ ;  /* 0x80fffffff5f51810 */ /* 0x000fe20007ffe0ff */
[----:B------:R-:W-:-:S04]  /*44f00*/  IMAD.HI.U32 R248, R247, 0x7f000001, R82 ;  /* 0x7f000001f7f87827 */ /* 0x000fc800078e0052 */
[----:B------:R-:W-:Y:S01]  /*44f10*/  IMAD.WIDE.U32 R82, R56, R205, RZ ;  /* 0x000000cd38527225 */ /* 0x000fe200078e00ff */
[----:B------:R-:W-:-:S03]  /*44f20*/  IADD3 R246, PT, PT, R246, R245, RZ ;  /* 0x000000f5f6f67210 */ /* 0x000fc60007ffe0ff */
[----:B------:R-:W-:-:S04]  /*44f30*/  IMAD R245, R82, 0x7effffff, RZ ;  /* 0x7effffff52f57824 */ /* 0x000fc800078e02ff */
[----:B------:R-:W-:-:S05]  /*44f40*/  IMAD.HI.U32 R245, R245, 0x7f000001, R82 ;  /* 0x7f000001f5f57827 */ /* 0x000fca00078e0052 */
[----:B------:R-:W-:Y:S01]  /*44f50*/  ISETP.GE.U32.AND P0, PT, R245, 0x7f000001, PT ;  /* 0x7f000001f500780c */ /* 0x000fe20003f06070 */
[----:B------:R-:W-:-:S12]  /*44f60*/  ISETP.GE.U32.AND P1, PT, R244, 0x7f000001, PT ;  /* 0x7f000001f400780c */ /* 0x000fd80003f26070 */
[----:B------:R-:W-:Y:S01]  /*44f70*/  @P0 IADD3 R245, PT, PT, R245, -0x7f000001, RZ ;  /* 0x80fffffff5f50810 */ /* 0x000fe20007ffe0ff */
[----:B------:R-:W-:Y:S01]  /*44f80*/  ISETP.GE.U32.AND P0, PT, R241, 0x7f000001, PT ;  /* 0x7f000001f100780c */ /* 0x000fe20003f06070 */
[----:B------:R-:W-:Y:S01]  /*44f90*/  @P1 IADD3 R244, PT, PT, R244, -0x7f000001, RZ ;  /* 0x80fffffff4f41810 */ /* 0x000fe20007ffe0ff */
[----:B------:R-:W-:Y:S02]  /*44fa0*/  ISETP.GE.U32.AND P1, PT, R248, 0x7f000001, PT ;  /* 0x7f000001f800780c */ /* 0x000fe40003f26070 */
[----:B------:R-:W-:-:S04]  /*44fb0*/  IMAD.WIDE.U32 R82, R245, 0x5fffffa, RZ ;  /* 0x05fffffaf5527825 */ /* 0x000fc800078e00ff */
[----:B------:R-:W-:-:S05]  /*44fc0*/  IMAD R245, R245, 0x6, RZ ;  /* 0x00000006f5f57824 */ /* 0x000fca00078e02ff */
[----:B------:R-:W-:Y:S01]  /*44fd0*/  @P0 IADD3 R241, PT, PT, R241, -0x7f000001, RZ ;  /* 0x80fffffff1f10810 */ /* 0x000fe20007ffe0ff */
[----:B------:R-:W-:Y:S01]  /*44fe0*/  ISETP.GE.U32.AND P0, PT, R240, 0x7f000001, PT ;  /* 0x7f000001f000780c */ /* 0x000fe20003f06070 */
[----:B------:R-:W-:-:S04]  /*44ff0*/  IMAD.HI.U32 R245, R245, 0x7f000001, R82 ;  /* 0x7f000001f5f57827 */ /* 0x000fc800078e0052 */
[----:B------:R-:W-:Y:S01]  /*45000*/  IMAD.WIDE.U32 R82, R107, R205, RZ ;  /* 0x000000cd6b527225 */ /* 0x000fe200078e00ff */
[----:B------:R-:W-:-:S03]  /*45010*/  @P1 IADD3 R248, PT, PT, R248, -0x7f000001, RZ ;  /* 0x80fffffff8f81810 */ /* 0x000fc60007ffe0ff */
[----:B------:R-:W-:Y:S01]  /*45020*/  IMAD R247, R82, 0x7effffff, RZ ;  /* 0x7effffff52f77824 */ /* 0x000fe200078e02ff */
[----:B------:R-:W-:-:S03]  /*45030*/  ISETP.GE.U32.AND P1, PT, R249, 0x7f000001, PT ;  /* 0x7f000001f900780c */ /* 0x000fc60003f26070 */
[----:B------:R-:W-:Y:S01]  /*45040*/  IMAD.HI.U32 R247, R247, 0x7f000001, R82 ;  /* 0x7f000001f7f77827 */ /* 0x000fe200078e0052 */
[----:B------:R-:W-:Y:S01]  /*45050*/  @P0 IADD3 R240, PT, PT, R240, -0x7f000001, RZ ;  /* 0x80fffffff0f00810 */ /* 0x000fe20007ffe0ff */
[----:B------:R-:W-:Y:S02]  /*45060*/  ISETP.GE.U32.AND P0, PT, R246, 0x7f000001, PT ;  /* 0x7f000001f600780c */ /* 0x000fe40003f06070 */
[----:B------:R-:W-:Y:S01]  /*45070*/  IMAD.WIDE.U32 R82, R107, R108, RZ ;  /* 0x0000006c6b527225 */ /* 0x000fe200078e00ff */
[----:B------:R-:W-:Y:S02]  /*45080*/  IADD3 R244, PT, PT, R241, R244, RZ ;  /* 0x000000f4f1f47210 */ /* 0x000fe40007ffe0ff */
[----:B------:R-:W-:Y:S01]  /*45090*/  IADD3 R248, PT, PT, R240, R248, RZ ;  /* 0x000000f8f0f87210 */ /* 0x000fe20007ffe0ff */
[----:B------:R-:W-:Y:S02]  /*450a0*/  IMAD R107, R82, 0x7effffff, RZ ;  /* 0x7effffff526b7824 */ /* 0x000fe400078e02ff */
[----:B------:R-:W-:-:S04]  /*450b0*/  IMAD.WIDE.U32 R240, R235, R204, RZ ;  /* 0x000000ccebf07225 */ /* 0x000fc800078e00ff */
[----:B------:R-:W-:-:S04]  /*450c0*/  IMAD.HI.U32 R107, R107, 0x7f000001, R82 ;  /* 0x7f0000016b6b7827 */ /* 0x000fc800078e0052 */
[----:B------:R-:W-:Y:S01]  /*450d0*/  IMAD R83, R240, 0x7effffff, RZ ;  /* 0x7efffffff0537824 */ /* 0x000fe200078e02ff */
[----:B------:R-:W-:Y:S01]  /*450e0*/  @P1 IADD3 R249, PT, PT, R249, -0x7f000001, RZ ;  /* 0x80fffffff9f91810 */ /* 0x000fe20007ffe0ff */
[----:B------:R-:W-:Y:S01]  /*450f0*/  ISETP.GE.U32.AND P1, PT, R250, 0x7f000001, PT ;  /* 0x7f000001fa00780c */ /* 0x000fe20003f26070 */
[----:B------:R-:W-:Y:S01]  /*45100*/  @P0 IADD3 R246, PT, PT, R246, -0x7f000001, RZ ;  /* 0x80fffffff6f60810 */ /* 0x000fe20007ffe0ff */
[----:B------:R-:W-:Y:S01]  /*45110*/  ISETP.GE.U32.AND P0, PT, R244, 0x7f000001, PT ;  /* 0x7f000001f400780c */ /* 0x000fe20003f06070 */
[----:B------:R-:W-:-:S04]  /*45120*/  IMAD.HI.U32 R240, R83, 0x7f000001, R240 ;  /* 0x7f00000153f07827 */ /* 0x000fc800078e00f0 */
[----:B------:R-:W-:-:S04]  /*45130*/  IMAD.WIDE.U32 R82, R237, R203, RZ ;  /* 0x000000cbed527225 */ /* 0x000fc800078e00ff */
[----:B------:R-:W-:Y:S01]  /*45140*/  IMAD R241, R82, 0x7effffff, RZ ;  /* 0x7effffff52f17824 */ /* 0x000fe200078e02ff */
[----:B------:R-:W-:-:S03]  /*45150*/  IADD3 R249, PT, PT, R246, R249, RZ ;  /* 0x000000f9f6f97210 */ /* 0x000fc60007ffe0ff */
[----:B------:R-:W-:-:S04]  /*45160*/  IMAD.HI.U32 R246, R241, 0x7f000001, R82 ;  /* 0x7f000001f1f67827 */ /* 0x000fc800078e0052 */
[----:B------:R-:W-:Y:S01]  /*45170*/  IMAD.WIDE.U32 R82, R56, R202, RZ ;  /* 0x000000ca38527225 */ /* 0x000fe200078e00ff */
[----:B------:R-:W-:Y:S02]  /*45180*/  @P1 IADD3 R250, PT, PT, R250, -0x7f000001, RZ ;  /* 0x80fffffffafa1810 */ /* 0x000fe40007ffe0ff */
[----:B------:R-:W-:Y:S01]  /*45190*/  @P0 IADD3 R244, PT, PT, R244, -0x7f000001, RZ ;  /* 0x80fffffff4f40810 */ /* 0x000fe20007ffe0ff */
[----:B------:R-:W-:-:S03]  /*451a0*/  IMAD R251, R82, 0x7effffff, RZ ;  /* 0x7effffff52fb7824 */ /* 0x000fc600078e02ff */
[----:B------:R-:W-:Y:S01]  /*451b0*/  IADD3 R241, PT, PT, R244, R250, RZ ;  /* 0x000000faf4f17210 */ /* 0x000fe20007ffe0ff */
        /* <DEDUP_REMOVED lines=14> */
[----:B------:R-:W-:-:S05]  /*452a0*/  IMAD.HI.U32 R251, R251, 0x7f000001, R82 ;  /* 0x7f000001fbfb7827 */ /* 0x000fca00078e0052 */
[----:B------:R-:W-:Y:S01]  /*452b0*/  ISETP.GE.U32.AND P0, PT, R251, 0x7f000001, PT ;  /* 0x7f000001fb00780c */ /* 0x000fe20003f06070 */
[----:B------:R-:W-:Y:S01]  /*452c0*/  ISETP.GE.U32.AND P2, PT, R59, 0x7f000001, PT ;  /* 0x7f0000013b00780c */ /* 0x000fe20003f46070 */
[----:B------:R-:W-:Y:S01]  /*452d0*/  ISETP.GE.U32.AND P1, PT, R249, 0x7f000001, PT ;  /* 0x7f000001f900780c */ /* 0x000fe20003f26070 */
[----:B------:R-:W-:-:S10]  /*452e0*/  ISETP.GE.U32.AND P3, PT, R245, 0x7f000001, PT ;  /* 0x7f000001f500780c */ /* 0x000fd40003f66070 */
[----:B------:R-:W-:Y:S01]  /*452f0*/  @P0 IADD3 R251, PT, PT, R251, -0x7f000001, RZ ;  /* 0x80fffffffbfb0810 */ /* 0x000fe20007ffe0ff */
[----:B------:R-:W-:Y:S01]  /*45300*/  ISETP.GE.U32.AND P0, PT, R248, 0x7f000001, PT ;  /* 0x7f000001f800780c */ /* 0x000fe20003f06070 */
[----:B------:R-:W-:Y:S02]  /*45310*/  @P2 IADD3 R59, PT, PT, R59, -0x7f000001, RZ ;  /* 0x80ffffff3b3b2810 */ /* 0x000fe40007ffe0ff */
[----:B------:R-:W-:-:S04]  /*45320*/  @P1 IADD3 R249, PT, PT, R249, -0x7f000001, RZ ;  /* 0x80fffffff9f91810 */ /* 0x000fc80007ffe0ff */
[----:B------:R-:W-:Y:S02]  /*45330*/  IADD3 R59, PT, PT, R249, R59, RZ ;  /* 0x0000003bf93b7210 */ /* 0x000fe40007ffe0ff */
[----:B------:R-:W-:-:S04]  /*45340*/  @P3 IADD3 R245, PT, PT, R245, -0x7f000001, RZ ;  /* 0x80fffffff5f53810 */ /* 0x000fc80007ffe0ff */
[----:B------:R-:W-:Y:S01]  /*45350*/  @P0 IADD3 R248, PT, PT, R248, -0x7f000001, RZ ;  /* 0x80fffffff8f80810 */ /* 0x000fe20007ffe0ff */
[----:B------:R-:W-:-:S03]  /*45360*/  ISETP.GE.U32.AND P0, PT, R59, 0x7f000001, PT ;  /* 0x7f0000013b00780c */ /* 0x000fc60003f06070 */
[----:B------:R-:W-:Y:S01]  /*45370*/  IADD3 R245, PT, PT, R248, R245, RZ ;  /* 0x000000f5f8f57210 */ /* 0x000fe20007ffe0ff */
[----:B------:R-:W-:-:S04]  /*45380*/  IMAD.WIDE.U32 R82, R251, 0x5fffffa, RZ ;  /* 0x05fffffafb527825 */ /* 0x000fc800078e00ff */
[----:B------:R-:W-:-:S05]  /*45390*/  IMAD R251, R251, 0x6, RZ ;  /* 0x00000006fbfb7824 */ /* 0x000fca00078e02ff */
[----:B------:R-:W-:Y:S01]  /*453a0*/  @P0 IADD3 R59, PT, PT, R59, -0x7f000001, RZ ;  /* 0x80ffffff3b3b0810 */ /* 0x000fe20007ffe0ff */
[----:B------:R-:W-:Y:S01]  /*453b0*/  ISETP.GE.U32.AND P0, PT, R245, 0x7f000001, PT ;  /* 0x7f000001f500780c */ /* 0x000fe20003f06070 */
[----:B------:R-:W-:-:S12]  /*453c0*/  IMAD.HI.U32 R108, R251, 0x7f000001, R82 ;  /* 0x7f000001fb6c7827 */ /* 0x000fd800078e0052 */
[----:B------:R-:W-:Y:S01]  /*453d0*/  @P0 IADD3 R245, PT, PT, R245, -0x7f000001, RZ ;  /* 0x80fffffff5f50810 */ /* 0x000fe20007ffe0ff */
[----:B------:R-:W-:Y:S01]  /*453e0*/  ISETP.GE.U32.AND P0, PT, R247, 0x7f000001, PT ;  /* 0x7f000001f700780c */ /* 0x000fe20003f06070 */
[----:B------:R-:W-:-:S12]  /*453f0*/  ISETP.GE.U32.AND P1, PT, R240, 0x7f000001, PT ;  /* 0x7f000001f000780c */ /* 0x000fd80003f26070 */
[----:B------:R-:W-:-:S05]  /*45400*/  @P0 IADD3 R247, PT, PT, R247, -0x7f000001, RZ ;  /* 0x80fffffff7f70810 */ /* 0x000fca0007ffe0ff */
[----:B------:R-:W-:Y:S01]  /*45410*/  ISETP.GE.U32.AND P0, PT, R247, 0x7f000001, PT ;  /* 0x7f000001f700780c */ /* 0x000fe20003f06070 */
[----:B--2---:R-:W-:-:S04]  /*45420*/  IMAD.WIDE.U32 R82, R57, R77, RZ ;  /* 0x0000004d39527225 */ /* 0x004fc800078e00ff */
[----:B------:R-:W-:-:S04]  /*45430*/  IMAD R57, R82, 0x7effffff, RZ ;  /* 0x7effffff52397824 */ /* 0x000fc800078e02ff */
[----:B------:R-:W-:-:S04]  /*45440*/  IMAD.HI.U32 R57, R57, 0x7f000001, R82 ;  /* 0x7f00000139397827 */ /* 0x000fc800078e0052 */
[----:B------:R-:W-:-:S04]  /*45450*/  IMAD.WIDE.U32 R82, R59, R202, RZ ;  /* 0x000000ca3b527225 */ /* 0x000fc800078e00ff */
[----:B------:R-:W-:-:S04]  /*45460*/  IMAD R249, R82, 0x7effffff, RZ ;  /* 0x7effffff52f97824 */ /* 0x000fc800078e02ff */
[----:B------:R-:W-:-:S04]  /*45470*/  IMAD.HI.U32 R248, R249, 0x7f000001, R82 ;  /* 0x7f000001f9f87827 */ /* 0x000fc800078e0052 */
[----:B------:R-:W-:-:S04]  /*45480*/  IMAD.WIDE.U32 R82, R245, R204, RZ ;  /* 0x000000ccf5527225 */ /* 0x000fc800078e00ff */
[----:B------:R-:W-:-:S04]  /*45490*/  IMAD R249, R82, 0x7effffff, RZ ;  /* 0x7effffff52f97824 */ /* 0x000fc800078e02ff */
[----:B------:R-:W-:-:S05]  /*454a0*/  IMAD.HI.U32 R250, R249, 0x7f000001, R82 ;  /* 0x7f000001f9fa7827 */ /* 0x000fca00078e0052 */
[----:B------:R-:W-:Y:S01]  /*454b0*/  ISETP.GE.U32.AND P2, PT, R250, 0x7f000001, PT ;  /* 0x7f000001fa00780c */ /* 0x000fe20003f46070 */
[----:B------:R-:W-:Y:S02]  /*454c0*/  @P1 IADD3 R240, PT, PT, R240, -0x7f000001, RZ ;  /* 0x80fffffff0f01810 */ /* 0x000fe40007ffe0ff */
[----:B------:R-:W-:-:S04]  /*454d0*/  @P0 IADD3 R247, PT, PT, R247, -0x7f000001, RZ ;  /* 0x80fffffff7f70810 */ /* 0x000fc80007ffe0ff */
[----:B------:R-:W-:Y:S01]  /*454e0*/  IADD3 R249, PT, PT, R247, R240, RZ ;  /* 0x000000f0f7f97210 */ /* 0x000fe20007ffe0ff */
[----:B------:R-:W-:-:S05]  /*454f0*/  ISETP.GE.U32.AND P1, PT, R246, 0x7f000001, PT ;  /* 0x7f000001f600780c */ /* 0x000fca0003f26070 */
[----:B------:R-:W-:Y:S01]  /*45500*/  @P2 IADD3 R250, PT, PT, R250, -0x7f000001, RZ ;  /* 0x80fffffffafa2810 */ /* 0x000fe20007ffe0ff */
[----:B------:R-:W-:Y:S01]  /*45510*/  ISETP.GE.U32.AND P2, PT, R248, 0x7f000001, PT ;  /* 0x7f000001f800780c */ /* 0x000fe20003f46070 */
[----:B------:R-:W-:-:S03]  /*45520*/  ISETP.GE.U32.AND P0, PT, R249, 0x7f000001, PT ;  /* 0x7f000001f900780c */ /* 0x000fc60003f06070 */
[----:B------:R-:W-:-:S04]  /*45530*/  IMAD.WIDE.U32 R82, R250, 0x5fffffa, RZ ;  /* 0x05fffffafa527825 */ /* 0x000fc800078e00ff */
[----:B------:R-:W-:Y:S01]  /*45540*/  IMAD R247, R250, 0x6, RZ ;  /* 0x00000006faf77824 */ /* 0x000fe200078e02ff */
[----:B------:R-:W-:-:S03]  /*45550*/  @P1 IADD3 R246, PT, PT, R246, -0x7f000001, RZ ;  /* 0x80fffffff6f61810 */ /* 0x000fc60007ffe0ff */
[----:B------:R-:W-:-:S04]  /*45560*/  IMAD.HI.U32 R240, R247, 0x7f000001, R82 ;  /* 0x7f000001f7f07827 */ /* 0x000fc800078e0052 */
[----:B------:R-:W-:Y:S01]  /*45570*/  IMAD.WIDE.U32 R82, R59, R203, RZ ;  /* 0x000000cb3b527225 */ /* 0x000fe200078e00ff */
[----:B------:R-:W-:Y:S02]  /*45580*/  @P2 IADD3 R248, PT, PT, R248, -0x7f000001, RZ ;  /* 0x80fffffff8f82810 */ /* 0x000fe40007ffe0ff */
[----:B------:R-:W-:Y:S01]  /*45590*/  @P0 IADD3 R249, PT, PT, R249, -0x7f000001, RZ ;  /* 0x80fffffff9f90810 */ /* 0x000fe20007ffe0ff */
[----:B------:R-:W-:Y:S01]  /*455a0*/  ISETP.GE.U32.AND P1, PT, R108, 0x7f000001, PT ;  /* 0x7f0000016c00780c */ /* 0x000fe20003f26070 */
[----:B------:R-:W-:Y:S01]  /*455b0*/  IMAD R247, R82, 0x7effffff, RZ ;  /* 0x7effffff52f77824 */ /* 0x000fe200078e02ff */
[----:B------:R-:W-:-:S03]  /*455c0*/  ISETP.GE.U32.AND P0, PT, R248, 0x7f000001, PT ;  /* 0x7f000001f800780c */ /* 0x000fc60003f06070 */
[----:B------:R-:W-:-:S04]  /*455d0*/  IMAD.HI.U32 R247, R247, 0x7f000001, R82 ;  /* 0x7f000001f7f77827 */ /* 0x000fc800078e0052 */
[----:B------:R-:W-:Y:S01]  /*455e0*/  IMAD.WIDE.U32 R82, R241, R202, RZ ;  /* 0x000000caf1527225 */ /* 0x000fe200078e00ff */
[----:B------:R-:W-:-:S03]  /*455f0*/  IADD3 R249, PT, PT, R249, R246, RZ ;  /* 0x000000f6f9f97210 */ /* 0x000fc60007ffe0ff */
[----:B------:R-:W-:Y:S01]  /*45600*/  IMAD R251, R82, 0x7effffff, RZ ;  /* 0x7effffff52fb7824 */ /* 0x000fe200078e02ff */
[----:B------:R-:W-:-:S03]  /*45610*/  @P1 IADD3 R108, PT, PT, R108, -0x7f000001, RZ ;  /* 0x80ffffff6c6c1810 */ /* 0x000fc60007ffe0ff */
[----:B------:R-:W-:Y:S01]  /*45620*/  IMAD.HI.U32 R246, R251, 0x7f000001, R82 ;  /* 0x7f000001fbf67827 */ /* 0x000fe200078e0052 */
[----:B------:R-:W-:-:S03]  /*45630*/  @P0 IADD3 R248, PT, PT, R248, -0x7f000001, RZ ;  /* 0x80fffffff8f80810 */ /* 0x000fc60007ffe0ff */
[----:B------:R-:W-:Y:S01]  /*45640*/  IMAD.WIDE.U32 R82, R245, R205, RZ ;  /* 0x000000cdf5527225 */ /* 0x000fe200078e00ff */
[----:B------:R-:W-:-:S03]  /*45650*/  IADD3 R251, PT, PT, R248, R108, RZ ;  /* 0x0000006cf8fb7210 */ /* 0x000fc60007ffe0ff */
[----:B------:R-:W-:-:S04]  /*45660*/  IMAD R108, R82, 0x7effffff, RZ ;  /* 0x7effffff526c7824 */ /* 0x000fc800078e02ff */
[----:B------:R-:W-:-:S05]  /*45670*/  IMAD.HI.U32 R108, R108, 0x7f000001, R82 ;  /* 0x7f0000016c6c7827 */ /* 0x000fca00078e0052 */
[----:B------:R-:W-:-:S13]  /*45680*/  ISETP.GE.U32.AND P2, PT, R108, 0x7f000001, PT ;  /* 0x7f0000016c00780c */ /* 0x000fda0003f46070 */
[----:B------:R-:W-:-:S05]  /*45690*/  @P2 IADD3 R108, PT, PT, R108, -0x7f000001, RZ ;  /* 0x80ffffff6c6c2810 */ /* 0x000fca0007ffe0ff */
[----:B------:R-:W-:-:S04]  /*456a0*/  IMAD.WIDE.U32 R82, R108, 0x5fffffa, RZ ;  /* 0x05fffffa6c527825 */ /* 0x000fc800078e00ff */
[----:B------:R-:W-:-:S04]  /*456b0*/  IMAD R248, R108, 0x6, RZ ;  /* 0x000000066cf87824 */ /* 0x000fc800078e02ff */
[----:B------:R-:W-:Y:S02]  /*456c0*/  IMAD.HI.U32 R248, R248, 0x7f000001, R82 ;  /* 0x7f000001f8f87827 */ /* 0x000fe400078e0052 */
[----:B------:R-:W0:Y:S02]  /*456d0*/  LDC.64 R82, c[0x0][0x388] ;  /* 0x0000e200ff527b82 */ /* 0x000e240000000a00 */
[----:B0-----:R-:W2:Y:S01]  /*456e0*/  LDG.E R108, desc[UR12][R82.64+0x20] ;  /* 0x0000200c526c7981 */ /* 0x001ea2000c1e1900 */
[----:B------:R-:W-:Y:S01]  /*456f0*/  ISETP.GE.U32.AND P1, PT, R247, 0x7f000001, PT ;  /* 0x7f000001f700780c */ /* 0x000fe20003f26070 */
[----:B------:R-:W-:Y:S01]  /*45700*/  ISETP.GE.U32.AND P3, PT, R246, 0x7f000001, PT ;  /* 0x7f000001f600780c */ /* 0x000fe20003f66070 */
[----:B------:R-:W-:-:S11]  /*45710*/  ISETP.GE.U32.AND P0, PT, R244, 0x7f000001, PT ;  /* 0x7f000001f400780c */ /* 0x000fd60003f06070 */
[----:B------:R-:W-:Y:S01]  /*45720*/  @P1 IADD3 R247, PT, PT, R247, -0x7f000001, RZ ;  /* 0x80fffffff7f71810 */ /* 0x000fe20007ffe0ff */
[----:B------:R-:W-:-:S04]  /*45730*/  ISETP.GE.U32.AND P1, PT, R249, 0x7f000001, PT ;  /* 0x7f000001f900780c */ /* 0x000fc80003f26070 */
[----:B------:R-:W-:Y:S01]  /*45740*/  ISETP.GE.U32.AND P2, PT, R247, 0x7f000001, PT ;  /* 0x7f000001f700780c */ /* 0x000fe20003f46070 */
[----:B------:R-:W-:Y:S02]  /*45750*/  @P3 IADD3 R246, PT, PT, R246, -0x7f000001, RZ ;  /* 0x80fffffff6f63810 */ /* 0x000fe40007ffe0ff */
[----:B------:R-:W-:-:S06]  /*45760*/  @P0 IADD3 R244, PT, PT, R244, -0x7f000001, RZ ;  /* 0x80fffffff4f40810 */ /* 0x000fcc0007ffe0ff */
[----:B------:R-:W-:-:S04]  /*45770*/  @P1 IADD3 R249, PT, PT, R249, -0x7f000001, RZ ;  /* 0x80fffffff9f91810 */ /* 0x000fc80007ffe0ff */
[----:B------:R-:W-:Y:S02]  /*45780*/  @P2 IADD3 R247, PT, PT, R247, -0x7f000001, RZ ;  /* 0x80fffffff7f72810 */ /* 0x000fe40007ffe0ff */
[----:B------:R-:W-:Y:S02]  /*45790*/  IADD3 R244, PT, PT, R249, R244, RZ ;  /* 0x000000f4f9f47210 */ /* 0x000fe40007ffe0ff */
[----:B------:R-:W-:Y:S01]  /*457a0*/  IADD3 R247, PT, PT, R247, R246, RZ ;  /* 0x000000f6f7f77210 */ /* 0x000fe20007ffe0ff */
[----:B------:R-:W-:Y:S01]  /*457b0*/  ISETP.GE.U32.AND P5, PT, R240, 0x7f000001, PT ;  /* 0x7f000001f000780c */ /* 0x000fe20003fa6070 */
[----:B------:R-:W-:Y:S01]  /*457c0*/  ISETP.GE.U32.AND P4, PT, R251, 0x7f000001, PT ;  /* 0x7f000001fb00780c */ /* 0x000fe20003f86070 */
[----:B------:R-:W-:Y:S01]  /*457d0*/  ISETP.GE.U32.AND P2, PT, R248, 0x7f000001, PT ;  /* 0x7f000001f800780c */ /* 0x000fe20003f46070 */
[----:B------:R-:W-:Y:S01]  /*457e0*/  ISETP.GE.U32.AND P0, PT, R244, 0x7f000001, PT ;  /* 0x7f000001f400780c */ /* 0x000fe20003f06070 */
[----:B------:R-:W-:-:S09]  /*457f0*/  ISETP.GE.U32.AND P1, PT, R247, 0x7f000001, PT ;  /* 0x7f000001f700780c */ /* 0x000fd20003f26070 */
[----:B------:R-:W-:Y:S02]  /*45800*/  @P5 IADD3 R240, PT, PT, R240, -0x7f000001, RZ ;  /* 0x80fffffff0f05810 */ /* 0x000fe40007ffe0ff */
[----:B------:R-:W-:Y:S02]  /*45810*/  @P4 IADD3 R251, PT, PT, R251, -0x7f000001, RZ ;  /* 0x80fffffffbfb4810 */ /* 0x000fe40007ffe0ff */
[----:B------:R-:W-:Y:S02]  /*45820*/  @P2 IADD3 R248, PT, PT, R248, -0x7f000001, RZ ;  /* 0x80fffffff8f82810 */ /* 0x000fe40007ffe0ff */
[----:B------:R-:W-:Y:S02]  /*45830*/  @P0 IADD3 R244, PT, PT, R244, -0x7f000001, RZ ;  /* 0x80fffffff4f40810 */ /* 0x000fe40007ffe0ff */
[----:B------:R-:W-:Y:S02]  /*45840*/  @P1 IADD3 R247, PT, PT, R247, -0x7f000001, RZ ;  /* 0x80fffffff7f71810 */ /* 0x000fe40007ffe0ff */
[----:B------:R-:W-:-:S02]  /*45850*/  IADD3 R251, PT, PT, R251, R240, RZ ;  /* 0x000000f0fbfb7210 */ /* 0x000fc40007ffe0ff */
[----:B------:R-:W-:Y:S01]  /*45860*/  IADD3 R240, PT, PT, R247, R248, RZ ;  /* 0x000000f8f7f07210 */ /* 0x000fe20007ffe0ff */
[----:B------:R-:W-:-:S04]  /*45870*/  IMAD.WIDE.U32 R246, R244, R203, RZ ;  /* 0x000000cbf4f67225 */ /* 0x000fc800078e00ff */
[----:B------:R-:W-:-:S04]  /*45880*/  IMAD R249, R246, 0x7effffff, RZ ;  /* 0x7efffffff6f97824 */ /* 0x000fc800078e02ff */
[----:B------:R-:W-:-:S05]  /*45890*/  IMAD.HI.U32 R249, R249, 0x7f000001, R246 ;  /* 0x7f000001f9f97827 */ /* 0x000fca00078e00f6 */
[----:B------:R-:W-:-:S13]  /*458a0*/  ISETP.GE.U32.AND P0, PT, R249, 0x7f000001, PT ;  /* 0x7f000001f900780c */ /* 0x000fda0003f06070 */
[----:B------:R-:W-:-:S05]  /*458b0*/  @P0 IADD3 R249, PT, PT, R249, -0x7f000001, RZ ;  /* 0x80fffffff9f90810 */ /* 0x000fca0007ffe0ff */
[----:B------:R-:W-:-:S04]  /*458c0*/  IMAD.WIDE.U32 R246, R249, 0x5fffffa, RZ ;  /* 0x05fffffaf9f67825 */ /* 0x000fc800078e00ff */
[----:B------:R-:W-:Y:S01]  /*458d0*/  IMAD R249, R249, 0x6, RZ ;  /* 0x00000006f9f97824 */ /* 0x000fe200078e02ff */
[----:B------:R-:W-:-:S03]  /*458e0*/  ISETP.GE.U32.AND P0, PT, R251, 0x7f000001, PT ;  /* 0x7f000001fb00780c */ /* 0x000fc60003f06070 */
[----:B------:R-:W-:-:S04]  /*458f0*/  IMAD.HI.U32 R246, R249, 0x7f000001, R246 ;  /* 0x7f000001f9f67827 */ /* 0x000fc800078e00f6 */
[----:B------:R-:W-:-:S04]  /*45900*/  IMAD.WIDE.U32 R248, R244, R204, RZ ;  /* 0x000000ccf4f87225 */ /* 0x000fc800078e00ff */
[----:B------:R-:W-:-:S04]  /*45910*/  IMAD R247, R248, 0x7effffff, RZ ;  /* 0x7efffffff8f77824 */ /* 0x000fc800078e02ff */
[----:B------:R-:W-:Y:S01]  /*45920*/  IMAD.HI.U32 R247, R247, 0x7f000001, R248 ;  /* 0x7f000001f7f77827 */ /* 0x000fe200078e00f8 */
[----:B------:R-:W-:-:S04]  /*45930*/  @P0 IADD3 R251, PT, PT, R251, -0x7f000001, RZ ;  /* 0x80fffffffbfb0810 */ /* 0x000fc80007ffe0ff */
[----:B------:R-:W-:Y:S01]  /*45940*/  ISETP.GE.U32.AND P0, PT, R247, 0x7f000001, PT ;  /* 0x7f000001f700780c */ /* 0x000fe20003f06070 */
[----:B------:R-:W-:-:S12]  /*45950*/  ISETP.GE.U32.AND P1, PT, R246, 0x7f000001, PT ;  /* 0x7f000001f600780c */ /* 0x000fd80003f26070 */
[----:B------:R-:W-:-:S05]  /*45960*/  @P0 IADD3 R247, PT, PT, R247, -0x7f000001, RZ ;  /* 0x80fffffff7f70810 */ /* 0x000fca0007ffe0ff */
[----:B------:R-:W-:-:S04]  /*45970*/  IMAD.WIDE.U32 R248, R247, 0x5fffffa, RZ ;  /* 0x05fffffaf7f87825 */ /* 0x000fc800078e00ff */
[----:B------:R-:W-:Y:S01]  /*45980*/  IMAD R247, R247, 0x6, RZ ;  /* 0x00000006f7f77824 */ /* 0x000fe200078e02ff */
[----:B------:R-:W-:-:S03]  /*45990*/  @P1 IADD3 R246, PT, PT, R246, -0x7f000001, RZ ;  /* 0x80fffffff6f61810 */ /* 0x000fc60007ffe0ff */
[----:B------:R-:W-:Y:S01]  /*459a0*/  IMAD.HI.U32 R247, R247, 0x7f000001, R248 ;  /* 0x7f000001f7f77827 */ /* 0x000fe200078e00f8 */
[----:B------:R-:W-:-:S03]  /*459b0*/  ISETP.GE.U32.AND P0, PT, R240, 0x7f000001, PT ;  /* 0x7f000001f000780c */ /* 0x000fc60003f06070 */
[----:B------:R-:W-:Y:S01]  /*459c0*/  IMAD.WIDE.U32 R248, R59, R204, RZ ;  /* 0x000000cc3bf87225 */ /* 0x000fe200078e00ff */
[----:B------:R-:W-:Y:S01]  /*459d0*/  ISETP.GE.U32.AND P1, PT, R247, 0x7f000001, PT ;  /* 0x7f000001f700780c */ /* 0x000fe20003f26070 */
[----:B------:R-:W-:Y:S02]  /*459e0*/  IADD3 R246, PT, PT, R251, R246, RZ ;  /* 0x000000f6fbf67210 */ /* 0x000fe40007ffe0ff */
[----:B------:R-:W-:-:S04]  /*459f0*/  IMAD R251, R248, 0x7effffff, RZ ;  /* 0x7efffffff8fb7824 */ /* 0x000fc800078e02ff */
[----:B------:R-:W-:Y:S02]  /*45a00*/  IMAD.HI.U32 R248, R251, 0x7f000001, R248 ;  /* 0x7f000001fbf87827 */ /* 0x000fe400078e00f8 */
[----:B------:R-:W-:-:S03]  /*45a10*/  @P0 IADD3 R240, PT, PT, R240, -0x7f000001, RZ ;  /* 0x80fffffff0f00810 */ /* 0x000fc60007ffe0ff */
[----:B------:R-:W-:Y:S01]  /*45a20*/  ISETP.GE.U32.AND P0, PT, R248, 0x7f000001, PT ;  /* 0x7f000001f800780c */ /* 0x000fe20003f06070 */
[----:B------:R-:W-:-:S04]  /*45a30*/  @P1 IADD3 R247, PT, PT, R247, -0x7f000001, RZ ;  /* 0x80fffffff7f71810 */ /* 0x000fc80007ffe0ff */
[----:B------:R-:W-:Y:S02]  /*45a40*/  IADD3 R247, PT, PT, R240, R247, RZ ;  /* 0x000000f7f0f77210 */ /* 0x000fe40007ffe0ff */
[----:B------:R0:W3:Y:S02]  /*45a50*/  LD.E R240, desc[UR12][R242.64+0x87c] ;  /* 0x00087c0cf2f07980 */ /* 0x0000e4000c101900 */
[----:B0-----:R-:W-:-:S04]  /*45a60*/  IMAD.WIDE.U32 R242, R241, R203, RZ ;  /* 0x000000cbf1f27225 */ /* 0x001fc800078e00ff */
[----:B------:R-:W-:Y:S01]  /*45a70*/  IMAD R249, R242, 0x7effffff, RZ ;  /* 0x7efffffff2f97824 */ /* 0x000fe200078e02ff */
[----:B------:R-:W-:-:S03]  /*45a80*/  @P0 IADD3 R248, PT, PT, R248, -0x7f000001, RZ ;  /* 0x80fffffff8f80810 */ /* 0x000fc60007ffe0ff */
[----:B------:R-:W-:Y:S02]  /*45a90*/  IMAD.HI.U32 R249, R249, 0x7f000001, R242 ;  /* 0x7f000001f9f97827 */ /* 0x000fe400078e00f2 */
[----:B------:R-:W-:-:S03]  /*45aa0*/  ISETP.GE.U32.AND P0, PT, R248, 0x7f000001, PT ;  /* 0x7f000001f800780c */ /* 0x000fc60003f06070 */
[----:B------:R-:W-:Y:S01]  /*45ab0*/  ISETP.GE.U32.AND P1, PT, R249, 0x7f000001, PT ;  /* 0x7f000001f900780c */ /* 0x000fe20003f26070 */
[----:B------:R-:W-:-:S09]  /*45ac0*/  IMAD.WIDE.U32 R242, R245, R202, RZ ;  /* 0x000000caf5f27225 */ /* 0x000fd200078e00ff */
[----:B------:R-:W-:-:S03]  /*45ad0*/  @P0 IADD3 R248, PT, PT, R248, -0x7f000001, RZ ;  /* 0x80fffffff8f80810 */ /* 0x000fc60007ffe0ff */
[----:B------:R-:W-:-:S04]  /*45ae0*/  @P1 IADD3 R249, PT, PT, R249, -0x7f000001, RZ ;  /* 0x80fffffff9f91810 */ /* 0x000fc80007ffe0ff */
[----:B------:R-:W-:Y:S01]  /*45af0*/  IADD3 R248, PT, PT, R248, R249, RZ ;  /* 0x000000f9f8f87210 */ /* 0x000fe20007ffe0ff */
[----:B------:R-:W-:-:S04]  /*45b00*/  IMAD R249, R242, 0x7effffff, RZ ;  /* 0x7efffffff2f97824 */ /* 0x000fc800078e02ff */
[----:B------:R-:W-:Y:S01]  /*45b10*/  IMAD.HI.U32 R243, R249, 0x7f000001, R242 ;  /* 0x7f000001f9f37827 */ /* 0x000fe200078e00f2 */
[----:B------:R-:W-:-:S04]  /*45b20*/  ISETP.GE.U32.AND P0, PT, R248, 0x7f000001, PT ;  /* 0x7f000001f800780c */ /* 0x000fc80003f06070 */
[----:B------:R-:W-:-:S09]  /*45b30*/  ISETP.GE.U32.AND P1, PT, R243, 0x7f000001, PT ;  /* 0x7f000001f300780c */ /* 0x000fd20003f26070 */
[----:B------:R-:W-:-:S04]  /*45b40*/  @P0 IADD3 R248, PT, PT, R248, -0x7f000001, RZ ;  /* 0x80fffffff8f80810 */ /* 0x000fc80007ffe0ff */
[----:B------:R-:W-:-:S04]  /*45b50*/  @P1 IADD3 R243, PT, PT, R243, -0x7f000001, RZ ;  /* 0x80fffffff3f31810 */ /* 0x000fc80007ffe0ff */
[----:B------:R-:W-:Y:S01]  /*45b60*/  IADD3 R248, PT, PT, R248, R243, RZ ;  /* 0x000000f3f8f87210 */ /* 0x000fe20007ffe0ff */
[----:B------:R-:W-:-:S04]  /*45b70*/  IMAD.WIDE.U32 R242, R244, R205, RZ ;  /* 0x000000cdf4f27225 */ /* 0x000fc800078e00ff */
[----:B------:R-:W-:-:S04]  /*45b80*/  IMAD R249, R242, 0x7effffff, RZ ;  /* 0x7efffffff2f97824 */ /* 0x000fc800078e02ff */
[----:B------:R-:W-:-:S05]  /*45b90*/  IMAD.HI.U32 R249, R249, 0x7f000001, R242 ;  /* 0x7f000001f9f97827 */ /* 0x000fca00078e00f2 */
[----:B------:R-:W-:-:S13]  /*45ba0*/  ISETP.GE.U32.AND P0, PT, R249, 0x7f000001, PT ;  /* 0x7f000001f900780c */ /* 0x000fda0003f06070 */
[----:B------:R-:W-:-:S05]  /*45bb0*/  @P0 IADD3 R249, PT, PT, R249, -0x7f000001, RZ ;  /* 0x80fffffff9f90810 */ /* 0x000fca0007ffe0ff */
[----:B------:R-:W-:-:S04]  /*45bc0*/  IMAD.WIDE.U32 R242, R249, 0x5fffffa, RZ ;  /* 0x05fffffaf9f27825 */ /* 0x000fc800078e00ff */
[----:B------:R-:W-:-:S04]  /*45bd0*/  IMAD R249, R249, 0x6, RZ ;  /* 0x00000006f9f97824 */ /* 0x000fc800078e02ff */
[----:B------:R-:W-:Y:S01]  /*45be0*/  IMAD.HI.U32 R243, R249, 0x7f000001, R242 ;  /* 0x7f000001f9f37827 */ /* 0x000fe200078e00f2 */
[----:B------:R-:W-:-:S04]  /*45bf0*/  ISETP.GE.U32.AND P0, PT, R248, 0x7f000001, PT ;  /* 0x7f000001f800780c */ /* 0x000fc80003f06070 */
[----:B------:R-:W-:-:S09]  /*45c00*/  ISETP.GE.U32.AND P1, PT, R243, 0x7f000001, PT ;  /* 0x7f000001f300780c */ /* 0x000fd20003f26070 */
[----:B------:R-:W-:-:S04]  /*45c10*/  @P0 IADD3 R248, PT, PT, R248, -0x7f000001, RZ ;  /* 0x80fffffff8f80810 */ /* 0x000fc80007ffe0ff */
[----:B------:R-:W-:Y:S01]  /*45c20*/  @P1 IADD3 R243, PT, PT, R243, -0x7f000001, RZ ;  /* 0x80fffffff3f31810 */ /* 0x000fe20007ffe0ff */
[----:B------:R-:W-:-:S03]  /*45c30*/  ISETP.GE.U32.AND P1, PT, R58, 0x7f000001, PT ;  /* 0x7f0000013a00780c */ /* 0x000fc60003f26070 */
[----:B------:R-:W-:Y:S01]  /*45c40*/  IADD3 R242, PT, PT, R248, R243, RZ ;  /* 0x000000f3f8f27210 */ /* 0x000fe20007ffe0ff */
[----:B------:R-:W-:Y:S01]  /*45c50*/  IMAD.WIDE.U32 R248, R59, R205, RZ ;  /* 0x000000cd3bf87225 */ /* 0x000fe200078e00ff */
[----:B--2---:R-:W-:-:S03]  /*45c60*/  IADD3 R251, PT, PT, R198, R108, RZ ;  /* 0x0000006cc6fb7210 */ /* 0x004fc60007ffe0ff */
[----:B------:R-:W-:Y:S02]  /*45c70*/  IMAD R243, R248, 0x7effffff, RZ ;  /* 0x7efffffff8f37824 */ /* 0x000fe400078e02ff */
[----:B------:R-:W-:Y:S02]  /*45c80*/  ISETP.GE.U32.AND P0, PT, R251, 0x7f000001, PT ;  /* 0x7f000001fb00780c */ /* 0x000fe40003f06070 */
[----:B------:R-:W-:-:S04]  /*45c90*/  IMAD.HI.U32 R243, R243, 0x7f000001, R248 ;  /* 0x7f000001f3f37827 */ /* 0x000fc800078e00f8 */
[----:B------:R-:W-:Y:S01]  /*45ca0*/  IMAD.WIDE.U32 R248, R59, R109, RZ ;  /* 0x0000006d3bf87225 */ /* 0x000fe200078e00ff */
[----:B------:R-:W-:-:S03]  /*45cb0*/  @P1 IADD3 R58, PT, PT, R58, -0x7f000001, RZ ;  /* 0x80ffffff3a3a1810 */ /* 0x000fc60007ffe0ff */
[----:B------:R-:W-:-:S03]  /*45cc0*/  IMAD R59, R248, 0x7effffff, RZ ;  /* 0x7efffffff83b7824 */ /* 0x000fc600078e02ff */
[----:B------:R-:W-:Y:S01]  /*45cd0*/  @P0 IADD3 R251, PT, PT, R251, -0x7f000001, RZ ;  /* 0x80fffffffbfb0810 */ /* 0x000fe20007ffe0ff */
[----:B------:R-:W-:Y:S01]  /*45ce0*/  ISETP.GE.U32.AND P0, PT, R243, 0x7f000001, PT ;  /* 0x7f000001f300780c */ /* 0x000fe20003f06070 */
[----:B------:R-:W-:Y:S02]  /*45cf0*/  IMAD.HI.U32 R108, R59, 0x7f000001, R248 ;  /* 0x7f0000013b6c7827 */ /* 0x000fe400078e00f8 */
[----:B------:R-:W-:Y:S02]  /*45d00*/  IADD3 R248, PT, PT, R251, R58, RZ ;  /* 0x0000003afbf87210 */ /* 0x000fe40007ffe0ff */
[----:B------:R-:W-:-:S04]  /*45d10*/  IMAD.WIDE.U32 R58, R241, R204, RZ ;  /* 0x000000ccf13a7225 */ /* 0x000fc800078e00ff */
[----:B------:R-:W-:-:S04]  /*45d20*/  IMAD R249, R58, 0x7effffff, RZ ;  /* 0x7effffff3af97824 */ /* 0x000fc800078e02ff */
[----:B------:R-:W-:Y:S01]  /*45d30*/  IMAD.HI.U32 R58, R249, 0x7f000001, R58 ;  /* 0x7f000001f93a7827 */ /* 0x000fe200078e003a */
[----:B------:R-:W-:-:S04]  /*45d40*/  @P0 IADD3 R243, PT, PT, R243, -0x7f000001, RZ ;  /* 0x80fffffff3f30810 */ /* 0x000fc80007ffe0ff */
[----:B------:R-:W-:Y:S01]  /*45d50*/  ISETP.GE.U32.AND P1, PT, R58, 0x7f000001, PT ;  /* 0x7f0000013a00780c */ /* 0x000fe20003f26070 */
[----:B------:R-:W-:-:S12]  /*45d60*/  ISETP.GE.U32.AND P0, PT, R243, 0x7f000001, PT ;  /* 0x7f000001f300780c */ /* 0x000fd80003f06070 */
[----:B------:R-:W-:Y:S02]  /*45d70*/  @P1 IADD3 R58, PT, PT, R58, -0x7f000001, RZ ;  /* 0x80ffffff3a3a1810 */ /* 0x000fe40007ffe0ff */
[----:B------:R-:W-:-:S04]  /*45d80*/  @P0 IADD3 R243, PT, PT, R243, -0x7f000001, RZ ;  /* 0x80fffffff3f30810 */ /* 0x000fc80007ffe0ff */
[----:B------:R-:W-:Y:S01]  /*45d90*/  IADD3 R243, PT, PT, R243, R58, RZ ;  /* 0x0000003af3f37210 */ /* 0x000fe20007ffe0ff */
[----:B------:R-:W-:-:S04]  /*45da0*/  IMAD.WIDE.U32 R58, R245, R203, RZ ;  /* 0x000000cbf53a7225 */ /* 0x000fc800078e00ff */
        /* <DEDUP_REMOVED lines=26> */
[----:B------:R-:W-:-:S11]  /*45f50*/  ISETP.GE.U32.AND P0, PT, R249, 0x7f000001, PT ;  /* 0x7f000001f900780c */ /* 0x000fd60003f06070 */
[----:B------:R-:W-:Y:S01]  /*45f60*/  @P2 IADD3 R109, PT, PT, R109, -0x7f000001, RZ ;  /* 0x80ffffff6d6d2810 */ /* 0x000fe20007ffe0ff */
[----:B------:R-:W-:-:S04]  /*45f70*/  ISETP.GE.U32.AND P2, PT, R246, 0x7f000001, PT ;  /* 0x7f000001f600780c */ /* 0x000fc80003f46070 */
[----:B------:R-:W-:-:S04]  /*45f80*/  IMAD.WIDE.U32 R244, R109, 0x5fffffa, RZ ;  /* 0x05fffffa6df47825 */ /* 0x000fc800078e00ff */
[----:B------:R-:W-:Y:S01]  /*45f90*/  IMAD R109, R109, 0x6, RZ ;  /* 0x000000066d6d7824 */ /* 0x000fe200078e02ff */
[----:B------:R-:W-:Y:S02]  /*45fa0*/  @P1 IADD3 R243, PT, PT, R243, -0x7f000001, RZ ;  /* 0x80fffffff3f31810 */ /* 0x000fe40007ffe0ff */
[----:B------:R-:W-:Y:S02]  /*45fb0*/  @P0 IADD3 R249, PT, PT, R249, -0x7f000001, RZ ;  /* 0x80fffffff9f90810 */ /* 0x000fe40007ffe0ff */
[----:B------:R-:W-:Y:S01]  /*45fc0*/  @P2 IADD3 R246, PT, PT, R246, -0x7f000001, RZ ;  /* 0x80fffffff6f62810 */ /* 0x000fe20007ffe0ff */
[----:B------:R-:W-:Y:S01]  /*45fd0*/  IMAD.HI.U32 R250, R109, 0x7f000001, R244 ;  /* 0x7f0000016dfa7827 */ /* 0x000fe200078e00f4 */
[----:B------:R-:W-:-:S03]  /*45fe0*/  IADD3 R109, PT, PT, R249, R243, RZ ;  /* 0x000000f3f96d7210 */ /* 0x000fc60007ffe0ff */
[----:B------:R-:W-:-:S04]  /*45ff0*/  IMAD.WIDE.U32 R244, R246, R202, RZ ;  /* 0x000000caf6f47225 */ /* 0x000fc800078e00ff */
[----:B------:R-:W-:-:S04]  /*46000*/  IMAD R243, R244, 0x7effffff, RZ ;  /* 0x7efffffff4f37824 */ /* 0x000fc800078e02ff */
[----:B------:R-:W-:-:S05]  /*46010*/  IMAD.HI.U32 R243, R243, 0x7f000001, R244 ;  /* 0x7f000001f3f37827 */ /* 0x000fca00078e00f4 */
[----:B------:R-:W-:-:S13]  /*46020*/  ISETP.GE.U32.AND P0, PT, R243, 0x7f000001, PT ;  /* 0x7f000001f300780c */ /* 0x000fda0003f06070 */
[----:B------:R-:W-:Y:S01]  /*46030*/  @P0 IADD3 R243, PT, PT, R243, -0x7f000001, RZ ;  /* 0x80fffffff3f30810 */ /* 0x000fe20007ffe0ff */
[----:B------:R-:W-:-:S13]  /*46040*/  ISETP.GE.U32.AND P0, PT, R242, 0x7f000001, PT ;  /* 0x7f000001f200780c */ /* 0x000fda0003f06070 */
[----:B------:R-:W-:-:S05]  /*46050*/  @P0 IADD3 R242, PT, PT, R242, -0x7f000001, RZ ;  /* 0x80fffffff2f20810 */ /* 0x000fca0007ffe0ff */
[----:B------:R-:W-:-:S04]  /*46060*/  IMAD.WIDE.U32 R244, R242, R204, RZ ;  /* 0x000000ccf2f47225 */ /* 0x000fc800078e00ff */
[----:B------:R-:W-:-:S04]  /*46070*/  IMAD R249, R244, 0x7effffff, RZ ;  /* 0x7efffffff4f97824 */ /* 0x000fc800078e02ff */
[----:B------:R-:W-:-:S05]  /*46080*/  IMAD.HI.U32 R249, R249, 0x7f000001, R244 ;  /* 0x7f000001f9f97827 */ /* 0x000fca00078e00f4 */
[----:B------:R-:W-:Y:S01]  /*46090*/  ISETP.GE.U32.AND P0, PT, R249, 0x7f000001, PT ;  /* 0x7f000001f900780c */ /* 0x000fe20003f06070 */
[----:B------:R-:W-:Y:S01]  /*460a0*/  ISETP.GE.U32.AND P1, PT, R243, 0x7f000001, PT ;  /* 0x7f000001f300780c */ /* 0x000fe20003f26070 */
[----:B------:R-:W-:-:S11]  /*460b0*/  ISETP.GE.U32.AND P2, PT, R250, 0x7f000001, PT ;  /* 0x7f000001fa00780c */ /* 0x000fd60003f46070 */
[----:B------:R-:W-:Y:S02]  /*460c0*/  @P0 IADD3 R249, PT, PT, R249, -0x7f000001, RZ ;  /* 0x80fffffff9f90810 */ /* 0x000fe40007ffe0ff */
[----:B------:R-:W-:Y:S02]  /*460d0*/  @P1 IADD3 R243, PT, PT, R243, -0x7f000001, RZ ;  /* 0x80fffffff3f31810 */ /* 0x000fe40007ffe0ff */
[----:B------:R-:W-:Y:S01]  /*460e0*/  @P2 IADD3 R250, PT, PT, R250, -0x7f000001, RZ ;  /* 0x80fffffffafa2810 */ /* 0x000fe20007ffe0ff */
[----:B------:R-:W-:-:S04]  /*460f0*/  IMAD.WIDE.U32 R244, R249, 0x5fffffa, RZ ;  /* 0x05fffffaf9f47825 */ /* 0x000fc800078e00ff */
[----:B------:R-:W-:Y:S01]  /*46100*/  IMAD R249, R249, 0x6, RZ ;  /* 0x00000006f9f97824 */ /* 0x000fe200078e02ff */
[----:B------:R-:W-:-:S03]  /*46110*/  IADD3 R243, PT, PT, R243, R250, RZ ;  /* 0x000000faf3f37210 */ /* 0x000fc60007ffe0ff */
[----:B------:R-:W-:Y:S02]  /*46120*/  IMAD.HI.U32 R244, R249, 0x7f000001, R244 ;  /* 0x7f000001f9f47827 */ /* 0x000fe400078e00f4 */
[----:B------:R-:W-:-:S03]  /*46130*/  ISETP.GE.U32.AND P0, PT, R243, 0x7f000001, PT ;  /* 0x7f000001f300780c */ /* 0x000fc60003f06070 */
[----:B------:R-:W-:-:S10]  /*46140*/  ISETP.GE.U32.AND P1, PT, R244, 0x7f000001, PT ;  /* 0x7f000001f400780c */ /* 0x000fd40003f26070 */
[----:B------:R-:W-:-:S03]  /*46150*/  @P0 IADD3 R243, PT, PT, R243, -0x7f000001, RZ ;  /* 0x80fffffff3f30810 */ /* 0x000fc60007ffe0ff */
[----:B------:R-:W-:Y:S01]  /*46160*/  @P1 IADD3 R244, PT, PT, R244, -0x7f000001, RZ ;  /* 0x80fffffff4f41810 */ /* 0x000fe20007ffe0ff */
[----:B------:R-:W-:-:S03]  /*46170*/  ISETP.GE.U32.AND P0, PT, R248, 0x7f000001, PT ;  /* 0x7f000001f800780c */ /* 0x000fc60003f06070 */
[----:B------:R-:W-:Y:S01]  /*46180*/  IADD3 R243, PT, PT, R243, R244, RZ ;  /* 0x000000f4f3f37210 */ /* 0x000fe20007ffe0ff */
[----:B------:R-:W-:-:S04]  /*46190*/  IMAD.WIDE.U32 R244, R246, R203, RZ ;  /* 0x000000cbf6f47225 */ /* 0x000fc800078e00ff */
[----:B------:R-:W-:-:S04]  /*461a0*/  IMAD R249, R244, 0x7effffff, RZ ;  /* 0x7efffffff4f97824 */ /* 0x000fc800078e02ff */
[----:B------:R-:W-:Y:S01]  /*461b0*/  IMAD.HI.U32 R250, R249, 0x7f000001, R244 ;  /* 0x7f000001f9fa7827 */ /* 0x000fe200078e00f4 */
[----:B------:R-:W-:-:S04]  /*461c0*/  @P0 IADD3 R248, PT, PT, R248, -0x7f000001, RZ ;  /* 0x80fffffff8f80810 */ /* 0x000fc80007ffe0ff */
[----:B------:R-:W-:Y:S01]  /*461d0*/  ISETP.GE.U32.AND P0, PT, R250, 0x7f000001, PT ;  /* 0x7f000001fa00780c */ /* 0x000fe20003f06070 */
[----:B------:R-:W-:Y:S01]  /*461e0*/  ISETP.GE.U32.AND P1, PT, R85, 0x7f000001, PT ;  /* 0x7f0000015500780c */ /* 0x000fe20003f26070 */
[----:B------:R-:W-:-:S04]  /*461f0*/  IMAD.WIDE.U32 R244, R247, R202, RZ ;  /* 0x000000caf7f47225 */ /* 0x000fc800078e00ff */
[----:B------:R-:W-:-:S04]  /*46200*/  IMAD R249, R244, 0x7effffff, RZ ;  /* 0x7efffffff4f97824 */ /* 0x000fc800078e02ff */
[----:B------:R-:W-:-:S03]  /*46210*/  IMAD.HI.U32 R245, R249, 0x7f000001, R244 ;  /* 0x7f000001f9f57827 */ /* 0x000fc600078e00f4 */
[----:B------:R-:W-:Y:S02]  /*46220*/  @P0 IADD3 R250, PT, PT, R250, -0x7f000001, RZ ;  /* 0x80fffffffafa0810 */ /* 0x000fe40007ffe0ff */
[----:B------:R-:W-:Y:S01]  /*46230*/  @P1 IADD3 R85, PT, PT, R85, -0x7f000001, RZ ;  /* 0x80ffffff55551810 */ /* 0x000fe20007ffe0ff */
[----:B------:R-:W-:Y:S02]  /*46240*/  ISETP.GE.U32.AND P1, PT, R245, 0x7f000001, PT ;  /* 0x7f000001f500780c */ /* 0x000fe40003f26070 */
[----:B------:R-:W-:Y:S01]  /*46250*/  ISETP.GE.U32.AND P0, PT, R250, 0x7f000001, PT ;  /* 0x7f000001fa00780c */ /* 0x000fe20003f06070 */
[----:B------:R-:W-:-:S10]  /*46260*/  IADD3 R85, PT, PT, R248, R85, RZ ;  /* 0x00000055f8557210 */ /* 0x000fd40007ffe0ff */
[----:B------:R-:W-:Y:S02]  /*46270*/  @P1 IADD3 R245, PT, PT, R245, -0x7f000001, RZ ;  /* 0x80fffffff5f51810 */ /* 0x000fe40007ffe0ff */
        /* <DEDUP_REMOVED lines=10> */
[----:B------:R-:W-:Y:S01]  /*46320*/  ISETP.GE.U32.AND P1, PT, R248, 0x7f000001, PT ;  /* 0x7f000001f800780c */ /* 0x000fe20003f26070 */
[----:B------:R-:W-:-:S03]  /*46330*/  ISETP.GE.U32.AND P0, PT, R109, 0x7f000001, PT ;  /* 0x7f0000016d00780c */ /* 0x000fc60003f06070 */
[----:B------:R-:W-:-:S09]  /*46340*/  ISETP.GE.U32.AND P2, PT, R245, 0x7f000001, PT ;  /* 0x7f000001f500780c */ /* 0x000fd20003f46070 */
[----:B------:R-:W-:Y:S02]  /*46350*/  @P1 IADD3 R248, PT, PT, R248, -0x7f000001, RZ ;  /* 0x80fffffff8f81810 */ /* 0x000fe40007ffe0ff */
        /* <DEDUP_REMOVED lines=28> */
[----:B------:R-:W-:Y:S01]  /*46520*/  ISETP.GE.U32.AND P1, PT, R84, 0x7f000001, PT ;  /* 0x7f0000015400780c */ /* 0x000fe20003f26070 */
[----:B------:R-:W-:Y:S02]  /*46530*/  ISETP.GE.U32.AND P0, PT, R85, 0x7f000001, PT ;  /* 0x7f0000015500780c */ /* 0x000fe40003f06070 */
[----:B------:R-:W-:Y:S01]  /*46540*/  IADD3 R244, PT, PT, R248, R245, RZ ;  /* 0x000000f5f8f47210 */ /* 0x000fe20007ffe0ff */
[----:B------:R-:W-:-:S04]  /*46550*/  IMAD.WIDE.U32 R248, R246, R204, RZ ;  /* 0x000000ccf6f87225 */ /* 0x000fc800078e00ff */
[----:B------:R-:W-:-:S04]  /*46560*/  IMAD R245, R248, 0x7effffff, RZ ;  /* 0x7efffffff8f57824 */ /* 0x000fc800078e02ff */
[----:B------:R-:W-:Y:S01]  /*46570*/  IMAD.HI.U32 R249, R245, 0x7f000001, R248 ;  /* 0x7f000001f5f97827 */ /* 0x000fe200078e00f8 */
[----:B------:R-:W-:Y:S02]  /*46580*/  @P1 IADD3 R84, PT, PT, R84, -0x7f000001, RZ ;  /* 0x80ffffff54541810 */ /* 0x000fe40007ffe0ff */
[----:B------:R-:W-:Y:S02]  /*46590*/  @P0 IADD3 R85, PT, PT, R85, -0x7f000001, RZ ;  /* 0x80ffffff55550810 */ /* 0x000fe40007ffe0ff */
[----:B------:R-:W-:Y:S02]  /*465a0*/  ISETP.GE.U32.AND P0, PT, R249, 0x7f000001, PT ;  /* 0x7f000001f900780c */ /* 0x000fe40003f06070 */
[----:B------:R-:W-:Y:S01]  /*465b0*/  IADD3 R248, PT, PT, R85, R84, RZ ;  /* 0x0000005455f87210 */ /* 0x000fe20007ffe0ff */
[----:B------:R-:W-:-:S04]  /*465c0*/  IMAD.WIDE.U32 R84, R247, R203, RZ ;  /* 0x000000cbf7547225 */ /* 0x000fc800078e00ff */
[----:B------:R-:W-:-:S04]  /*465d0*/  IMAD R245, R84, 0x7effffff, RZ ;  /* 0x7effffff54f57824 */ /* 0x000fc800078e02ff */
[----:B------:R-:W-:Y:S02]  /*465e0*/  IMAD.HI.U32 R84, R245, 0x7f000001, R84 ;  /* 0x7f000001f5547827 */ /* 0x000fe400078e0054 */
[----:B------:R-:W-:-:S03]  /*465f0*/  @P0 IADD3 R249, PT, PT, R249, -0x7f000001, RZ ;  /* 0x80fffffff9f90810 */ /* 0x000fc60007ffe0ff */
[----:B------:R-:W-:Y:S02]  /*46600*/  ISETP.GE.U32.AND P1, PT, R84, 0x7f000001, PT ;  /* 0x7f0000015400780c */ /* 0x000fe40003f26070 */
[----:B------:R-:W-:-:S11]  /*46610*/  ISETP.GE.U32.AND P0, PT, R249, 0x7f000001, PT ;  /* 0x7f000001f900780c */ /* 0x000fd60003f06070 */
        /* <DEDUP_REMOVED lines=26> */
[----:B------:R-:W-:-:S03]  /*467c0*/  ISETP.GE.U32.AND P1, PT, R213, 0x7f000001, PT ;  /* 0x7f000001d500780c */ /* 0x000fc60003f26070 */
[----:B------:R-:W-:-:S04]  /*467d0*/  IMAD R249, R84, 0x7effffff, RZ ;  /* 0x7effffff54f97824 */ /* 0x000fc800078e02ff */
[----:B------:R-:W-:-:S04]  /*467e0*/  IMAD.HI.U32 R249, R249, 0x7f000001, R84 ;  /* 0x7f000001f9f97827 */ /* 0x000fc800078e0054 */
[----:B------:R-:W-:Y:S01]  /*467f0*/  IMAD.WIDE.U32 R84, R246, R110, RZ ;  /* 0x0000006ef6547225 */ /* 0x000fe200078e00ff */
[----:B------:R-:W-:-:S03]  /*46800*/  @P0 IADD3 R248, PT, PT, R248, -0x7f000001, RZ ;  /* 0x80fffffff8f80810 */ /* 0x000fc60007ffe0ff */
[----:B------:R-:W-:Y:S01]  /*46810*/  IMAD R251, R84, 0x7effffff, RZ ;  /* 0x7effffff54fb7824 */ /* 0x000fe200078e02ff */
[----:B------:R-:W-:Y:S01]  /*46820*/  ISETP.GE.U32.AND P0, PT, R249, 0x7f000001, PT ;  /* 0x7f000001f900780c */ /* 0x000fe20003f06070 */
[----:B------:R-:W-:Y:S02]  /*46830*/  @P1 IADD3 R213, PT, PT, R213, -0x7f000001, RZ ;  /* 0x80ffffffd5d51810 */ /* 0x000fe40007ffe0ff */
[----:B------:R-:W-:-:S04]  /*46840*/  IMAD.HI.U32 R246, R251, 0x7f000001, R84 ;  /* 0x7f000001fbf67827 */ /* 0x000fc800078e0054 */
[----:B------:R-:W-:Y:S01]  /*46850*/  IMAD.WIDE.U32 R84, R247, R204, RZ ;  /* 0x000000ccf7547225 */ /* 0x000fe200078e00ff */
[----:B------:R-:W-:-:S03]  /*46860*/  IADD3 R248, PT, PT, R248, R213, RZ ;  /* 0x000000d5f8f87210 */ /* 0x000fc60007ffe0ff */
        /* <DEDUP_REMOVED lines=48> */
[----:B------:R-:W-:Y:S01]  /*46b70*/  ISETP.GE.U32.AND P0, PT, R84, 0x7f000001, PT ;  /* 0x7f0000015400780c */ /* 0x000fe20003f06070 */
[----:B------:R-:W-:-:S12]  /*46b80*/  ISETP.GE.U32.AND P2, PT, R251, 0x7f000001, PT ;  /* 0x7f000001fb00780c */ /* 0x000fd80003f46070 */
[----:B------:R-:W-:Y:S01]  /*46b90*/  @P0 IADD3 R84, PT, PT, R84, -0x7f000001, RZ ;  /* 0x80ffffff54540810 */ /* 0x000fe20007ffe0ff */
[----:B------:R-:W-:-:S04]  /*46ba0*/  ISETP.GE.U32.AND P0, PT, R245, 0x7f000001, PT ;  /* 0x7f000001f500780c */ /* 0x000fc80003f06070 */
[----:B------:R-:W-:Y:S01]  /*46bb0*/  ISETP.GE.U32.AND P1, PT, R84, 0x7f000001, PT ;  /* 0x7f0000015400780c */ /* 0x000fe20003f26070 */
[----:B------:R-:W-:-:S08]  /*46bc0*/  @P2 IADD3 R251, PT, PT, R251, -0x7f000001, RZ ;  /* 0x80fffffffbfb2810 */ /* 0x000fd00007ffe0ff */
        /* <DEDUP_REMOVED lines=79> */
[----:B------:R-:W-:Y:S01]  /*470c0*/  IMAD.HI.U32 R249, R249, 0x7f000001, R84 ;  /* 0x7f000001f9f97827 */ /* 0x000fe200078e0054 */
[----:B------:R-:W-:-:S04]  /*470d0*/  @P0 IADD3 R157, PT, PT, R157, -0x7f000001, RZ ;  /* 0x80ffffff9d9d0810 */ /* 0x000fc80007ffe0ff */
[----:B------:R-:W-:Y:S01]  /*470e0*/  ISETP.GE.U32.AND P0, PT, R249, 0x7f000001, PT ;  /* 0x7f000001f900780c */ /* 0x000fe20003f06070 */
[----:B------:R-:W-:Y:S01]  /*470f0*/  @P1 IADD3 R168, PT, PT, R168, -0x7f000001, RZ ;  /* 0x80ffffffa8a81810 */ /* 0x000fe20007ffe0ff */
[----:B------:R-:W-:-:S03]  /*47100*/  IMAD.WIDE.U32 R84, R244, R203, RZ ;  /* 0x000000cbf4547225 */ /* 0x000fc600078e00ff */
[----:B------:R-:W-:Y:S01]  /*47110*/  IADD3 R250, PT, PT, R157, R168, RZ ;  /* 0x000000a89dfa7210 */ /* 0x000fe20007ffe0ff */
[----:B------:R-:W-:-:S04]  /*47120*/  IMAD R157, R84, 0x7effffff, RZ ;  /* 0x7effffff549d7824 */ /* 0x000fc800078e02ff */
[----:B------:R-:W-:-:S03]  /*47130*/  IMAD.HI.U32 R84, R157, 0x7f000001, R84 ;  /* 0x7f0000019d547827 */ /* 0x000fc600078e0054 */
[----:B------:R-:W-:Y:S02]  /*47140*/  @P0 IADD3 R249, PT, PT, R249, -0x7f000001, RZ ;  /* 0x80fffffff9f90810 */ /* 0x000fe40007ffe0ff */
[----:B------:R-:W-:-:S03]  /*47150*/  ISETP.GE.U32.AND P1, PT, R84, 0x7f000001, PT ;  /* 0x7f0000015400780c */ /* 0x000fc60003f26070 */
[----:B------:R-:W-:-:S10]  /*47160*/  ISETP.GE.U32.AND P0, PT, R249, 0x7f000001, PT ;  /* 0x7f000001f900780c */ /* 0x000fd40003f06070 */
[----:B------:R-:W-:-:S03]  /*47170*/  @P1 IADD3 R84, PT, PT, R84, -0x7f000001, RZ ;  /* 0x80ffffff54541810 */ /* 0x000fc60007ffe0ff */
        /* <DEDUP_REMOVED lines=69> */
[----:B------:R-:W-:-:S13]  /*475d0*/  ISETP.GE.U32.AND P2, PT, R213, 0x7f000001, PT ;  /* 0x7f000001d500780c */ /* 0x000fda0003f46070 */
[----:B------:R-:W-:Y:S01]  /*475e0*/  @P2 IADD3 R213, PT, PT, R213, -0x7f000001, RZ ;  /* 0x80ffffffd5d52810 */ /* 0x000fe20007ffe0ff */
[----:B------:R-:W-:-:S04]  /*475f0*/  ISETP.GE.U32.AND P2, PT, R110, 0x7f000001, PT ;  /* 0x7f0000016e00780c */ /* 0x000fc80003f46070 */
[----:B------:R-:W-:-:S04]  /*47600*/  IMAD.WIDE.U32 R84, R213, 0x5fffffa, RZ ;  /* 0x05fffffad5547825 */ /* 0x000fc800078e00ff */
[----:B------:R-:W-:Y:S01]  /*47610*/  IMAD R213, R213, 0x6, RZ ;  /* 0x00000006d5d57824 */ /* 0x000fe200078e02ff */
[----:B------:R-:W-:-:S04]  /*47620*/  ISETP.GE.U32.AND P0, PT, R167, 0x7f000001, PT ;  /* 0x7f000001a700780c */ /* 0x000fc80003f06070 */
[----:B------:R-:W-:Y:S01]  /*47630*/  @P2 IADD3 R110, PT, PT, R110, -0x7f000001, RZ ;  /* 0x80ffffff6e6e2810 */ /* 0x000fe20007ffe0ff */
[----:B------:R-:W-:-:S04]  /*47640*/  IMAD.HI.U32 R251, R213, 0x7f000001, R84 ;  /* 0x7f000001d5fb7827 */ /* 0x000fc800078e0054 */
[----:B------:R-:W-:-:S04]  /*47650*/  IMAD.WIDE.U32 R84, R110, R202, RZ ;  /* 0x000000ca6e547225 */ /* 0x000fc800078e00ff */
[----:B------:R-:W-:-:S04]  /*47660*/  IMAD R213, R84, 0x7effffff, RZ ;  /* 0x7effffff54d57824 */ /* 0x000fc800078e02ff */
[----:B------:R-:W-:Y:S01]  /*47670*/  IMAD.HI.U32 R84, R213, 0x7f000001, R84 ;  /* 0x7f000001d5547827 */ /* 0x000fe200078e0054 */
[----:B------:R-:W-:Y:S01]  /*47680*/  @P0 IADD3 R167, PT, PT, R167, -0x7f000001, RZ ;  /* 0x80ffffffa7a70810 */ /* 0x000fe20007ffe0ff */
[----:B------:R-:W-:Y:S01]  /*47690*/  ISETP.GE.U32.AND P1, PT, R249, 0x7f000001, PT ;  /* 0x7f000001f900780c */ /* 0x000fe20003f26070 */
[----:B------:R-:W-:Y:S01]  /*476a0*/  ISETP.GE.U32.AND P4, PT, R251, 0x7f000001, PT ;  /* 0x7f000001fb00780c */ /* 0x000fe20003f86070 */
[----:B------:R-:W-:Y:S01]  /*476b0*/  ISETP.GE.U32.AND P2, PT, R168, 0x7f000001, PT ;  /* 0x7f000001a800780c */ /* 0x000fe20003f46070 */
[----:B------:R-:W-:Y:S01]  /*476c0*/  ISETP.GE.U32.AND P0, PT, R84, 0x7f000001, PT ;  /* 0x7f0000015400780c */ /* 0x000fe20003f06070 */
[----:B------:R-:W2:-:S12]  /*476d0*/  LDG.E R213, desc[UR12][R82.64+0x24] ;  /* 0x0000240c52d57981 */ /* 0x000e98000c1e1900 */
[----:B------:R-:W-:Y:S02]  /*476e0*/  @P0 IADD3 R84, PT, PT, R84, -0x7f000001, RZ ;  /* 0x80ffffff54540810 */ /* 0x000fe40007ffe0ff */
[----:B------:R-:W-:-:S03]  /*476f0*/  @P1 IADD3 R249, PT, PT, R249, -0x7f000001, RZ ;  /* 0x80fffffff9f91810 */ /* 0x000fc60007ffe0ff */
[----:B------:R-:W-:Y:S01]  /*47700*/  ISETP.GE.U32.AND P3, PT, R84, 0x7f000001, PT ;  /* 0x7f0000015400780c */ /* 0x000fe20003f66070 */
[----:B------:R-:W-:Y:S01]  /*47710*/  ISETP.GE.U32.AND P1, PT, R182, 0x7f000001, PT ;  /* 0x7f000001b600780c */ /* 0x000fe20003f26070 */
[----:B------:R-:W-:Y:S01]  /*47720*/  ISETP.GE.U32.AND P0, PT, R243, 0x7f000001, PT ;  /* 0x7f000001f300780c */ /* 0x000fe20003f06070 */
[----:B------:R-:W-:Y:S02]  /*47730*/  @P4 IADD3 R251, PT, PT, R251, -0x7f000001, RZ ;  /* 0x80fffffffbfb4810 */ /* 0x000fe40007ffe0ff */
[----:B------:R-:W-:Y:S02]  /*47740*/  @P2 IADD3 R168, PT, PT, R168, -0x7f000001, RZ ;  /* 0x80ffffffa8a82810 */ /* 0x000fe40007ffe0ff */
[----:B------:R-:W-:-:S06]  /*47750*/  IADD3 R167, PT, PT, R167, R249, RZ ;  /* 0x000000f9a7a77210 */ /* 0x000fcc0007ffe0ff */
[----:B------:R-:W-:Y:S02]  /*47760*/  @P3 IADD3 R84, PT, PT, R84, -0x7f000001, RZ ;  /* 0x80ffffff54543810 */ /* 0x000fe40007ffe0ff */
[----:B------:R-:W-:Y:S02]  /*47770*/  @P1 IADD3 R182, PT, PT, R182, -0x7f000001, RZ ;  /* 0x80ffffffb6b61810 */ /* 0x000fe40007ffe0ff */
[----:B------:R-:W-:Y:S02]  /*47780*/  @P0 IADD3 R243, PT, PT, R243, -0x7f000001, RZ ;  /* 0x80fffffff3f30810 */ /* 0x000fe40007ffe0ff */
[----:B------:R-:W-:Y:S01]  /*47790*/  IADD3 R249, PT, PT, R84, R251, RZ ;  /* 0x000000fb54f97210 */ /* 0x000fe20007ffe0ff */
        /* <DEDUP_REMOVED lines=27> */
[----:B------:R-:W-:-:S11]  /*47950*/  ISETP.GE.U32.AND P0, PT, R249, 0x7f000001, PT ;  /* 0x7f000001f900780c */ /* 0x000fd60003f06070 */
        /* <DEDUP_REMOVED lines=40> */
[----:B------:R-:W-:Y:S01]  /*47be0*/  ISETP.GE.U32.AND P1, PT, R84, 0x7f000001, PT ;  /* 0x7f0000015400780c */ /* 0x000fe20003f26070 */
[----:B--2---:R-:W-:-:S08]  /*47bf0*/  IADD3 R249, PT, PT, R199, R213, RZ ;  /* 0x000000d5c7f97210 */ /* 0x004fd00007ffe0ff */
[----:B------:R-:W-:-:S04]  /*47c00*/  @P0 IADD3 R243, PT, PT, R243, -0x7f000001, RZ ;  /* 0x80fffffff3f30810 */ /* 0x000fc80007ffe0ff */
[----:B------:R-:W-:Y:S01]  /*47c10*/  @P1 IADD3 R84, PT, PT, R84, -0x7f000001, RZ ;  /* 0x80ffffff54541810 */ /* 0x000fe20007ffe0ff */
[----:B------:R-:W-:-:S03]  /*47c20*/  ISETP.GE.U32.AND P0, PT, R249, 0x7f000001, PT ;  /* 0x7f000001f900780c */ /* 0x000fc60003f06070 */
[----:B------:R-:W-:Y:S01]  /*47c30*/  IADD3 R213, PT, PT, R243, R84, RZ ;  /* 0x00000054f3d57210 */ /* 0x000fe20007ffe0ff */
[----:B------:R-:W-:Y:S01]  /*47c40*/  IMAD.WIDE.U32 R84, R110, R204, RZ ;  /* 0x000000cc6e547225 */ /* 0x000fe200078e00ff */
[----:B------:R-:W-:-:S03]  /*47c50*/  ISETP.GE.U32.AND P1, PT, R76, 0x7f000001, PT ;  /* 0x7f0000014c00780c */ /* 0x000fc60003f26070 */
[----:B------:R-:W-:Y:S01]  /*47c60*/  IMAD R243, R84, 0x7effffff, RZ ;  /* 0x7effffff54f37824 */ /* 0x000fe200078e02ff */
[----:B------:R-:W-:-:S03]  /*47c70*/  IADD3 R177, PT, PT, R250, R177, RZ ;  /* 0x000000b1fab17210 */ /* 0x000fc60007ffe0ff */
        /* <DEDUP_REMOVED lines=49> */
[----:B------:R-:W-:Y:S02]  /*47f90*/  @P1 IADD3 R122, PT, PT, R122, -0x7f000001, RZ ;  /* 0x80ffffff7a7a1810 */ /* 0x000fe40007ffe0ff */
[----:B------:R-:W-:Y:S01]  /*47fa0*/  ISETP.GE.U32.AND P1, PT, R84, 0x7f000001, PT ;  /* 0x7f0000015400780c */ /* 0x000fe20003f26070 */
[----:B------:R-:W-:Y:S01]  /*47fb0*/  ISETP.GE.U32.AND P0, PT, R249, 0x7f000001, PT ;  /* 0x7f000001f900780c */ /* 0x000fe20003f06070 */
[----:B------:R-:W-:-:S11]  /*47fc0*/  IADD3 R243, PT, PT, R243, R122, RZ ;  /* 0x0000007af3f37210 */ /* 0x000fd60007ffe0ff */
        /* <DEDUP_REMOVED lines=39> */
[----:B------:R-:W-:-:S04]  /*48240*/  @P0 IADD3 R122, PT, PT, R122, -0x7f000001, RZ ;  /* 0x80ffffff7a7a0810 */ /* 0x000fc80007ffe0ff */
[----:B------:R-:W-:-:S13]  /*48250*/  ISETP.GE.U32.AND P0, PT, R167, 0x7f000001, PT ;  /* 0x7f000001a700780c */ /* 0x000fda0003f06070 */
[----:B------:R-:W-:Y:S01]  /*48260*/  @P0 IADD3 R167, PT, PT, R167, -0x7f000001, RZ ;  /* 0x80ffffffa7a70810 */ /* 0x000fe20007ffe0ff */
[----:B------:R-:W-:Y:S01]  /*48270*/  ISETP.GE.U32.AND P0, PT, R76, 0x7f000001, PT ;  /* 0x7f0000014c00780c */ /* 0x000fe20003f06070 */
[----:B------:R-:W-:-:S12]  /*48280*/  ISETP.GE.U32.AND P1, PT, R250, 0x7f000001, PT ;  /* 0x7f000001fa00780c */ /* 0x000fd80003f26070 */
[----:B------:R-:W-:-:S05]  /*48290*/  @P0 IADD3 R76, PT, PT, R76, -0x7f000001, RZ ;  /* 0x80ffffff4c4c0810 */ /* 0x000fca0007ffe0ff */
[----:B------:R-:W-:-:S04]  /*482a0*/  IMAD.WIDE.U32 R84, R76, R204, RZ ;  /* 0x000000cc4c547225 */ /* 0x000fc800078e00ff */
[----:B------:R-:W-:-:S04]  /*482b0*/  IMAD R249, R84, 0x7effffff, RZ ;  /* 0x7effffff54f97824 */ /* 0x000fc800078e02ff */
[----:B------:R-:W-:-:S05]  /*482c0*/  IMAD.HI.U32 R249, R249, 0x7f000001, R84 ;  /* 0x7f000001f9f97827 */ /* 0x000fca00078e0054 */
[----:B------:R-:W-:Y:S01]  /*482d0*/  ISETP.GE.U32.AND P0, PT, R249, 0x7f000001, PT ;  /* 0x7f000001f900780c */ /* 0x000fe20003f06070 */
[----:B------:R-:W-:Y:S01]  /*482e0*/  @P1 IADD3 R250, PT, PT, R250, -0x7f000001, RZ ;  /* 0x80fffffffafa1810 */ /* 0x000fe20007ffe0ff */
[----:B------:R-:W-:Y:S01]  /*482f0*/  ISETP.GE.U32.AND P2, PT, R252, 0x7f000001, PT ;  /* 0x7f000001fc00780c */ /* 0x000fe20003f46070 */
[----:B------:R-:W-:-:S10]  /*48300*/  ISETP.GE.U32.AND P1, PT, R167, 0x7f000001, PT ;  /* 0x7f000001a700780c */ /* 0x000fd40003f26070 */
        /* <DEDUP_REMOVED lines=32> */
[----:B------:R-:W-:-:S05]  /*48510*/  IMAD.HI.U32 R249, R249, 0x7f000001, R84 ;  /* 0x7f000001f9f97827 */ /* 0x000fca00078e0054 */
[----:B------:R-:W-:Y:S01]  /*48520*/  ISETP.GE.U32.AND P0, PT, R249, 0x7f000001, PT ;  /* 0x7f000001f900780c */ /* 0x000fe20003f06070 */
[----:B------:R-:W-:-:S12]  /*48530*/  IADD3 R122, PT, PT, R122, R250, RZ ;  /* 0x000000fa7a7a7210 */ /* 0x000fd80007ffe0ff */
        /* <DEDUP_REMOVED lines=77> */
[----:B------:R-:W-:Y:S01]  /*48a10*/  IMAD R249, R84, 0x7effffff, RZ ;  /* 0x7effffff54f97824 */ /* 0x000fe200078e02ff */
[----:B------:R-:W-:-:S03]  /*48a20*/  ISETP.GE.U32.AND P0, PT, R250, 0x7f000001, PT ;  /* 0x7f000001fa00780c */ /* 0x000fc60003f06070 */
[----:B------:R-:W-:-:S04]  /*48a30*/  IMAD.HI.U32 R249, R249, 0x7f000001, R84 ;  /* 0x7f000001f9f97827 */ /* 0x000fc800078e0054 */
[----:B------:R-:W-:Y:S02]  /*48a40*/  IMAD.WIDE.U32 R84, R182, R113, RZ ;  /* 0x00000071b6547225 */ /* 0x000fe400078e00ff */
[----:B------:R-:W2:Y:S02]  /*48a50*/  LDG.E R182, desc[UR12][R82.64+0x28] ;  /* 0x0000280c52b67981 */ /* 0x000ea4000c1e1900 */
[----:B------:R-:W-:Y:S02]  /*48a60*/  IMAD R137, R84, 0x7effffff, RZ ;  /* 0x7effffff54897824 */ /* 0x000fe400078e02ff */
[----:B------:R-:W-:Y:S01]  /*48a70*/  @P0 IADD3 R250, PT, PT, R250, -0x7f000001, RZ ;  /* 0x80fffffffafa0810 */ /* 0x000fe20007ffe0ff */
[----:B------:R-:W-:Y:S01]  /*48a80*/  ISETP.GE.U32.AND P0, PT, R249, 0x7f000001, PT ;  /* 0x7f000001f900780c */ /* 0x000fe20003f06070 */
[----:B------:R-:W-:Y:S01]  /*48a90*/  ISETP.GE.U32.AND P1, PT, R154, 0x7f000001, PT ;  /* 0x7f0000019a00780c */ /* 0x000fe20003f26070 */
[----:B------:R-:W-:-:S04]  /*48aa0*/  IMAD.HI.U32 R137, R137, 0x7f000001, R84 ;  /* 0x7f00000189897827 */ /* 0x000fc800078e0054 */
[----:B------:R-:W-:-:S04]  /*48ab0*/  IMAD.WIDE.U32 R84, R213, R204, RZ ;  /* 0x000000ccd5547225 */ /* 0x000fc800078e00ff */
[----:B------:R-:W-:-:S04]  /*48ac0*/  IMAD R251, R84, 0x7effffff, RZ ;  /* 0x7effffff54fb7824 */ /* 0x000fc800078e02ff */
[----:B------:R-:W-:Y:S01]  /*48ad0*/  IMAD.HI.U32 R84, R251, 0x7f000001, R84 ;  /* 0x7f000001fb547827 */ /* 0x000fe200078e0054 */
[----:B------:R-:W-:Y:S01]  /*48ae0*/  @P0 IADD3 R249, PT, PT, R249, -0x7f000001, RZ ;  /* 0x80fffffff9f90810 */ /* 0x000fe20007ffe0ff */
[----:B------:R-:W-:Y:S01]  /*48af0*/  ISETP.GE.U32.AND P3, PT, R212, 0x7f000001, PT ;  /* 0x7f000001d400780c */ /* 0x000fe20003f66070 */
[----:B------:R-:W-:Y:S01]  /*48b00*/  ISETP.GE.U32.AND P2, PT, R177, 0x7f000001, PT ;  /* 0x7f000001b100780c */ /* 0x000fe20003f46070 */
[----:B------:R-:W-:Y:S01]  /*48b10*/  @P1 IADD3 R154, PT, PT, R154, -0x7f000001, RZ ;  /* 0x80ffffff9a9a1810 */ /* 0x000fe20007ffe0ff */
[----:B------:R-:W-:Y:S01]  /*48b20*/  ISETP.GE.U32.AND P1, PT, R84, 0x7f000001, PT ;  /* 0x7f0000015400780c */ /* 0x000fe20003f26070 */
[----:B------:R-:W-:-:S09]  /*48b30*/  ISETP.GE.U32.AND P0, PT, R249, 0x7f000001, PT ;  /* 0x7f000001f900780c */ /* 0x000fd20003f06070 */
[----:B------:R-:W-:Y:S02]  /*48b40*/  @P3 IADD3 R212, PT, PT, R212, -0x7f000001, RZ ;  /* 0x80ffffffd4d43810 */ /* 0x000fe40007ffe0ff */
[----:B------:R-:W-:Y:S02]  /*48b50*/  @P2 IADD3 R177, PT, PT, R177, -0x7f000001, RZ ;  /* 0x80ffffffb1b12810 */ /* 0x000fe40007ffe0ff */
[----:B------:R-:W-:Y:S02]  /*48b60*/  @P1 IADD3 R84, PT, PT, R84, -0x7f000001, RZ ;  /* 0x80ffffff54541810 */ /* 0x000fe40007ffe0ff */
[----:B------:R-:W-:Y:S02]  /*48b70*/  @P0 IADD3 R249, PT, PT, R249, -0x7f000001, RZ ;  /* 0x80fffffff9f90810 */ /* 0x000fe40007ffe0ff */
[----:B------:R-:W-:Y:S02]  /*48b80*/  IADD3 R177, PT, PT, R177, R212, RZ ;  /* 0x000000d4b1b17210 */ /* 0x000fe40007ffe0ff */
        /* <DEDUP_REMOVED lines=28> */
[----:B------:R-:W-:-:S13]  /*48d50*/  ISETP.GE.U32.AND P2, PT, R167, 0x7f000001, PT ;  /* 0x7f000001a700780c */ /* 0x000fda0003f46070 */
[----:B------:R-:W-:Y:S01]  /*48d60*/  @P2 IADD3 R167, PT, PT, R167, -0x7f000001, RZ ;  /* 0x80ffffffa7a72810 */ /* 0x000fe20007ffe0ff */
[----:B------:R-:W-:Y:S01]  /*48d70*/  ISETP.GE.U32.AND P2, PT, R136, 0x7f000001, PT ;  /* 0x7f0000018800780c */ /* 0x000fe20003f46070 */
[----:B------:R-:W-:-:S12]  /*48d80*/  ISETP.GE.U32.AND P3, PT, R211, 0x7f000001, PT ;  /* 0x7f000001d300780c */ /* 0x000fd80003f66070 */
[----:B------:R-:W-:Y:S01]  /*48d90*/  @P2 IADD3 R136, PT, PT, R136, -0x7f000001, RZ ;  /* 0x80ffffff88882810 */ /* 0x000fe20007ffe0ff */
[----:B------:R-:W-:Y:S01]  /*48da0*/  ISETP.GE.U32.AND P2, PT, R177, 0x7f000001, PT ;  /* 0x7f000001b100780c */ /* 0x000fe20003f46070 */
[----:B------:R-:W-:Y:S01]  /*48db0*/  @P3 IADD3 R211, PT, PT, R211, -0x7f000001, RZ ;  /* 0x80ffffffd3d33810 */ /* 0x000fe20007ffe0ff */
[----:B------:R-:W-:Y:S01]  /*48dc0*/  ISETP.GE.U32.AND P1, PT, R249, 0x7f000001, PT ;  /* 0x7f000001f900780c */ /* 0x000fe20003f26070 */
[----:B------:R-:W-:-:S10]  /*48dd0*/  ISETP.GE.U32.AND P0, PT, R212, 0x7f000001, PT ;  /* 0x7f000001d400780c */ /* 0x000fd40003f06070 */
[----:B------:R-:W-:-:S04]  /*48de0*/  @P2 IADD3 R177, PT, PT, R177, -0x7f000001, RZ ;  /* 0x80ffffffb1b12810 */ /* 0x000fc80007ffe0ff */
[----:B------:R-:W-:Y:S02]  /*48df0*/  IADD3 R252, PT, PT, R177, R211, RZ ;  /* 0x000000d3b1fc7210 */ /* 0x000fe40007ffe0ff */
[----:B------:R-:W4:Y:S01]  /*48e00*/  LDG.E R177, desc[UR12][R82.64+0x2c] ;  /* 0x00002c0c52b17981 */ /* 0x000f22000c1e1900 */
[----:B------:R-:W-:-:S04]  /*48e10*/  IMAD.WIDE.U32 R84, R251, 0x5fffffa, RZ ;  /* 0x05fffffafb547825 */ /* 0x000fc800078e00ff */
[----:B------:R-:W-:Y:S01]  /*48e20*/  IMAD R251, R251, 0x6, RZ ;  /* 0x00000006fbfb7824 */ /* 0x000fe200078e02ff */
[----:B------:R-:W-:Y:S02]  /*48e30*/  @P1 IADD3 R249, PT, PT, R249, -0x7f000001, RZ ;  /* 0x80fffffff9f91810 */ /* 0x000fe40007ffe0ff */
[----:B------:R-:W-:Y:S01]  /*48e40*/  @P0 IADD3 R212, PT, PT, R212, -0x7f000001, RZ ;  /* 0x80ffffffd4d40810 */ /* 0x000fe20007ffe0ff */
[----:B------:R-:W-:-:S04]  /*48e50*/  IMAD.HI.U32 R122, R251, 0x7f000001, R84 ;  /* 0x7f000001fb7a7827 */ /* 0x000fc800078e0054 */
[----:B------:R-:W-:Y:S01]  /*48e60*/  IMAD.WIDE.U32 R84, R167, R202, RZ ;  /* 0x000000caa7547225 */ /* 0x000fe200078e00ff */
[----:B------:R-:W-:Y:S02]  /*48e70*/  IADD3 R154, PT, PT, R250, R154, RZ ;  /* 0x0000009afa9a7210 */ /* 0x000fe40007ffe0ff */
[----:B------:R-:W-:Y:S01]  /*48e80*/  IADD3 R212, PT, PT, R212, R249, RZ ;  /* 0x000000f9d4d47210 */ /* 0x000fe20007ffe0ff */
[----:B------:R-:W-:Y:S02]  /*48e90*/  IMAD R249, R84, 0x7effffff, RZ ;  /* 0x7effffff54f97824 */ /* 0x000fe400078e02ff */
[----:B------:R-:W-:Y:S02]  /*48ea0*/  ISETP.GE.U32.AND P0, PT, R154, 0x7f000001, PT ;  /* 0x7f0000019a00780c */ /* 0x000fe40003f06070 */
[----:B------:R-:W-:-:S04]  /*48eb0*/  IMAD.HI.U32 R249, R249, 0x7f000001, R84 ;  /* 0x7f000001f9f97827 */ /* 0x000fc800078e0054 */
[----:B------:R-:W-:Y:S01]  /*48ec0*/  IMAD.WIDE.U32 R84, R136, R204, RZ ;  /* 0x000000cc88547225 */ /* 0x000fe200078e00ff */
[----:B------:R-:W-:-:S03]  /*48ed0*/  ISETP.GE.U32.AND P1, PT, R163, 0x7f000001, PT ;  /* 0x7f000001a300780c */ /* 0x000fc60003f26070 */
[----:B------:R-:W-:-:S04]  /*48ee0*/  IMAD R251, R84, 0x7effffff, RZ ;  /* 0x7effffff54fb7824 */ /* 0x000fc800078e02ff */
[----:B------:R-:W-:Y:S01]  /*48ef0*/  IMAD.HI.U32 R251, R251, 0x7f000001, R84 ;  /* 0x7f000001fbfb7827 */ /* 0x000fe200078e0054 */
[----:B------:R-:W-:-:S04]  /*48f00*/  @P0 IADD3 R154, PT, PT, R154, -0x7f000001, RZ ;  /* 0x80ffffff9a9a0810 */ /* 0x000fc80007ffe0ff */
[----:B------:R-:W-:Y:S01]  /*48f10*/  ISETP.GE.U32.AND P0, PT, R251, 0x7f000001, PT ;  /* 0x7f000001fb00780c */ /* 0x000fe20003f06070 */
[----:B------:R-:W-:-:S04]  /*48f20*/  @P1 IADD3 R163, PT, PT, R163, -0x7f000001, RZ ;  /* 0x80ffffffa3a31810 */ /* 0x000fc80007ffe0ff */
[----:B------:R-:W-:Y:S01]  /*48f30*/  IADD3 R163, PT, PT, R154, R163, RZ ;  /* 0x000000a39aa37210 */ /* 0x000fe20007ffe0ff */
[----:B------:R-:W-:-:S07]  /*48f40*/  ISETP.GE.U32.AND P1, PT, R166, 0x7f000001, PT ;  /* 0x7f000001a600780c */ /* 0x000fce0003f26070 */
[----:B------:R-:W-:Y:S01]  /*48f50*/  @P0 IADD3 R251, PT, PT, R251, -0x7f000001, RZ ;  /* 0x80fffffffbfb0810 */ /* 0x000fe20007ffe0ff */
[----:B------:R-:W-:-:S04]  /*48f60*/  ISETP.GE.U32.AND P0, PT, R163, 0x7f000001, PT ;  /* 0x7f000001a300780c */ /* 0x000fc80003f06070 */
[----:B------:R-:W-:-:S04]  /*48f70*/  IMAD.WIDE.U32 R84, R251, 0x5fffffa, RZ ;  /* 0x05fffffafb547825 */ /* 0x000fc800078e00ff */
[----:B------:R-:W-:Y:S01]  /*48f80*/  IMAD R251, R251, 0x6, RZ ;  /* 0x00000006fbfb7824 */ /* 0x000fe200078e02ff */
[----:B------:R-:W-:-:S03]  /*48f90*/  @P1 IADD3 R166, PT, PT, R166, -0x7f000001, RZ ;  /* 0x80ffffffa6a61810 */ /* 0x000fc60007ffe0ff */
[----:B------:R-:W-:-:S04]  /*48fa0*/  IMAD.HI.U32 R154, R251, 0x7f000001, R84 ;  /* 0x7f000001fb9a7827 */ /* 0x000fc800078e0054 */
[----:B------:R-:W-:Y:S01]  /*48fb0*/  IMAD.WIDE.U32 R84, R167, R203, RZ ;  /* 0x000000cba7547225 */ /* 0x000fe200078e00ff */
[----:B------:R-:W-:Y:S01]  /*48fc0*/  @P0 IADD3 R163, PT, PT, R163, -0x7f000001, RZ ;  /* 0x80ffffffa3a30810 */ /* 0x000fe20007ffe0ff */
[----:B------:R-:W-:-:S03]  /*48fd0*/  ISETP.GE.U32.AND P0, PT, R252, 0x7f000001, PT ;  /* 0x7f000001fc00780c */ /* 0x000fc60003f06070 */
[----:B------:R-:W-:Y:S01]  /*48fe0*/  IADD3 R250, PT, PT, R163, R166, RZ ;  /* 0x000000a6a3fa7210 */ /* 0x000fe20007ffe0ff */
[----:B------:R-:W-:Y:S01]  /*48ff0*/  IMAD R163, R84, 0x7effffff, RZ ;  /* 0x7effffff54a37824 */ /* 0x000fe200078e02ff */
[----:B------:R-:W-:-:S03]  /*49000*/  ISETP.GE.U32.AND P1, PT, R95, 0x7f000001, PT ;  /* 0x7f0000015f00780c */ /* 0x000fc60003f26070 */
[----:B------:R-:W-:-:S04]  /*49010*/  IMAD.HI.U32 R163, R163, 0x7f000001, R84 ;  /* 0x7f000001a3a37827 */ /* 0x000fc800078e0054 */
[----:B------:R-:W-:-:S04]  /*49020*/  IMAD.WIDE.U32 R84, R243, R202, RZ ;  /* 0x000000caf3547225 */ /* 0x000fc800078e00ff */
[----:B------:R-:W-:Y:S01]  /*49030*/  IMAD R211, R84, 0x7effffff, RZ ;  /* 0x7effffff54d37824 */ /* 0x000fe200078e02ff */
[----:B------:R-:W-:Y:S01]  /*49040*/  @P0 IADD3 R252, PT, PT, R252, -0x7f000001, RZ ;  /* 0x80fffffffcfc0810 */ /* 0x000fe20007ffe0ff */
[----:B------:R-:W-:Y:S02]  /*49050*/  ISETP.GE.U32.AND P0, PT, R250, 0x7f000001, PT ;  /* 0x7f000001fa00780c */ /* 0x000fe40003f06070 */
[----:B------:R-:W-:-:S04]  /*49060*/  IMAD.HI.U32 R166, R211, 0x7f000001, R84 ;  /* 0x7f000001d3a67827 */ /* 0x000fc800078e0054 */
[----:B------:R-:W-:Y:S01]  /*49070*/  IMAD.WIDE.U32 R84, R136, R205, RZ ;  /* 0x000000cd88547225 */ /* 0x000fe200078e00ff */
[----:B------:R-:W-:Y:S01]  /*49080*/  @P1 IADD3 R95, PT, PT, R95, -0x7f000001, RZ ;  /* 0x80ffffff5f5f1810 */ /* 0x000fe20007ffe0ff */
[----:B------:R-:W-:Y:S02]  /*49090*/  ISETP.GE.U32.AND P1, PT, R171, 0x7f000001, PT ;  /* 0x7f000001ab00780c */ /* 0x000fe40003f26070 */
[----:B------:R-:W-:-:S04]  /*490a0*/  IMAD R211, R84, 0x7effffff, RZ ;  /* 0x7effffff54d37824 */ /* 0x000fc800078e02ff */
[----:B------:R-:W-:Y:S01]  /*490b0*/  IMAD.HI.U32 R211, R211, 0x7f000001, R84 ;  /* 0x7f000001d3d37827 */ /* 0x000fe200078e0054 */
[----:B------:R-:W-:-:S04]  /*490c0*/  @P0 IADD3 R250, PT, PT, R250, -0x7f000001, RZ ;  /* 0x80fffffffafa0810 */ /* 0x000fc80007ffe0ff */
[----:B------:R-:W-:Y:S02]  /*490d0*/  ISETP.GE.U32.AND P0, PT, R211, 0x7f000001, PT ;  /* 0x7f000001d300780c */ /* 0x000fe40003f06070 */
[----:B------:R-:W-:Y:S01]  /*490e0*/  @P1 IADD3 R171, PT, PT, R171, -0x7f000001, RZ ;  /* 0x80ffffffabab1810 */ /* 0x000fe20007ffe0ff */
[----:B------:R-:W-:-:S03]  /*490f0*/  ISETP.GE.U32.AND P2, PT, R212, 0x7f000001, PT ;  /* 0x7f000001d400780c */ /* 0x000fc60003f46070 */
[----:B------:R-:W-:Y:S01]  /*49100*/  IADD3 R171, PT, PT, R250, R171, RZ ;  /* 0x000000abfaab7210 */ /* 0x000fe20007ffe0ff */
[----:B------:R-:W-:-:S06]  /*49110*/  ISETP.GE.U32.AND P1, PT, R121, 0x7f000001, PT ;  /* 0x7f0000017900780c */ /* 0x000fcc0003f26070 */
[----:B------:R-:W-:Y:S02]  /*49120*/  @P0 IADD3 R211, PT, PT, R211, -0x7f000001, RZ ;  /* 0x80ffffffd3d30810 */ /* 0x000fe40007ffe0ff */
[----:B--2---:R-:W-:-:S05]  /*49130*/  IADD3 R250, PT, PT, R200, R182, RZ ;  /* 0x000000b6c8fa7210 */ /* 0x004fca0007ffe0ff */
[----:B------:R-:W-:Y:S01]  /*49140*/  ISETP.GE.U32.AND P0, PT, R250, 0x7f000001, PT ;  /* 0x7f000001fa00780c */ /* 0x000fe20003f06070 */
[----:B------:R-:W-:-:S04]  /*49150*/  IMAD.WIDE.U32 R84, R211, 0x5fffffa, RZ ;  /* 0x05fffffad3547825 */ /* 0x000fc800078e00ff */
[----:B------:R-:W-:Y:S01]  /*49160*/  IMAD R211, R211, 0x6, RZ ;  /* 0x00000006d3d37824 */ /* 0x000fe200078e02ff */
[----:B------:R-:W-:Y:S02]  /*49170*/  @P2 IADD3 R212, PT, PT, R212, -0x7f000001, RZ ;  /* 0x80ffffffd4d42810 */ /* 0x000fe40007ffe0ff */
[----:B------:R-:W-:Y:S01]  /*49180*/  @P1 IADD3 R121, PT, PT, R121, -0x7f000001, RZ ;  /* 0x80ffffff79791810 */ /* 0x000fe20007ffe0ff */
[----:B------:R-:W-:-:S04]  /*49190*/  IMAD.HI.U32 R182, R211, 0x7f000001, R84 ;  /* 0x7f000001d3b67827 */ /* 0x000fc800078e0054 */
[----:B------:R-:W-:Y:S01]  /*491a0*/  IMAD.WIDE.U32 R84, R212, R203, RZ ;  /* 0x000000cbd4547225 */ /* 0x000fe200078e00ff */
[----:B------:R-:W-:-:S04]  /*491b0*/  @P0 IADD3 R250, PT, PT, R250, -0x7f000001, RZ ;  /* 0x80fffffffafa0810 */ /* 0x000fc80007ffe0ff */
[----:B------:R-:W-:Y:S01]  /*491c0*/  IADD3 R211, PT, PT, R250, R121, RZ ;  /* 0x00000079fad37210 */ /* 0x000fe20007ffe0ff */
[----:B------:R-:W-:-:S04]  /*491d0*/  IMAD R121, R84, 0x7effffff, RZ ;  /* 0x7effffff54797824 */ /* 0x000fc800078e02ff */
[----:B------:R-:W-:-:S05]  /*491e0*/  IMAD.HI.U32 R121, R121, 0x7f000001, R84 ;  /* 0x7f00000179797827 */ /* 0x000fca00078e0054 */
[----:B------:R-:W-:Y:S01]  /*491f0*/  ISETP.GE.U32.AND P0, PT, R121, 0x7f000001, PT ;  /* 0x7f0000017900780c */ /* 0x000fe20003f06070 */
[----:B------:R-:W-:-:S12]  /*49200*/  ISETP.GE.U32.AND P1, PT, R120, 0x7f000001, PT ;  /* 0x7f0000017800780c */ /* 0x000fd80003f26070 */
[----:B------:R-:W-:Y:S01]  /*49210*/  @P0 IADD3 R121, PT, PT, R121, -0x7f000001, RZ ;  /* 0x80ffffff79790810 */ /* 0x000fe20007ffe0ff */
[----:B------:R-:W-:-:S04]  /*49220*/  ISETP.GE.U32.AND P0, PT, R211, 0x7f000001, PT ;  /* 0x7f000001d300780c */ /* 0x000fc80003f06070 */
[----:B------:R-:W-:-:S04]  /*49230*/  IMAD.WIDE.U32 R84, R121, 0x5fffffa, RZ ;  /* 0x05fffffa79547825 */ /* 0x000fc800078e00ff */
[----:B------:R-:W-:Y:S01]  /*49240*/  IMAD R121, R121, 0x6, RZ ;  /* 0x0000000679797824 */ /* 0x000fe200078e02ff */
[----:B------:R-:W-:-:S03]  /*49250*/  @P1 IADD3 R120, PT, PT, R120, -0x7f000001, RZ ;  /* 0x80ffffff78781810 */ /* 0x000fc60007ffe0ff */
        /* <DEDUP_REMOVED lines=9> */
[----:B------:R-:W-:Y:S01]  /*492f0*/  ISETP.GE.U32.AND P0, PT, R171, 0x7f000001, PT ;  /* 0x7f000001ab00780c */ /* 0x000fe20003f06070 */
[----:B------:R-:W-:Y:S01]  /*49300*/  @P1 IADD3 R170, PT, PT, R170, -0x7f000001, RZ ;  /* 0x80ffffffaaaa1810 */ /* 0x000fe20007ffe0ff */
[----:B------:R-:W-:-:S11]  /*49310*/  ISETP.GE.U32.AND P1, PT, R135, 0x7f000001, PT ;  /* 0x7f0000018700780c */ /* 0x000fd60003f26070 */
[----:B------:R-:W-:Y:S01]  /*49320*/  @P0 IADD3 R171, PT, PT, R171, -0x7f000001, RZ ;  /* 0x80ffffffabab0810 */ /* 0x000fe20007ffe0ff */
[----:B------:R-:W-:Y:S01]  /*49330*/  ISETP.GE.U32.AND P0, PT, R120, 0x7f000001, PT ;  /* 0x7f0000017800780c */ /* 0x000fe20003f06070 */
[----:B------:R-:W-:-:S04]  /*49340*/  IMAD.WIDE.U32 R84, R211, 0x5fffffa, RZ ;  /* 0x05fffffad3547825 */ /* 0x000fc800078e00ff */
[----:B------:R-:W-:Y:S01]  /*49350*/  IMAD R211, R211, 0x6, RZ ;  /* 0x00000006d3d37824 */ /* 0x000fe200078e02ff */
[----:B------:R-:W-:Y:S02]  /*49360*/  IADD3 R171, PT, PT, R171, R170, RZ ;  /* 0x000000aaabab7210 */ /* 0x000fe40007ffe0ff */
[----:B------:R-:W-:Y:S01]  /*49370*/  @P1 IADD3 R135, PT, PT, R135, -0x7f000001, RZ ;  /* 0x80ffffff87871810 */ /* 0x000fe20007ffe0ff */
[----:B------:R-:W-:Y:S01]  /*49380*/  ISETP.GE.U32.AND P1, PT, R209, 0x7f000001, PT ;  /* 0x7f000001d100780c */ /* 0x000fe20003f26070 */
[----:B------:R-:W-:-:S04]  /*49390*/  IMAD.HI.U32 R211, R211, 0x7f000001, R84 ;  /* 0x7f000001d3d37827 */ /* 0x000fc800078e0054 */
[----:B------:R-:W-:Y:S01]  /*493a0*/  IMAD.WIDE.U32 R84, R167, R204, RZ ;  /* 0x000000cca7547225 */ /* 0x000fe200078e00ff */
[----:B------:R-:W-:Y:S01]  /*493b0*/  @P0 IADD3 R120, PT, PT, R120, -0x7f000001, RZ ;  /* 0x80ffffff78780810 */ /* 0x000fe20007ffe0ff */
[----:B------:R-:W-:Y:S02]  /*493c0*/  ISETP.GE.U32.AND P0, PT, R171, 0x7f000001, PT ;  /* 0x7f000001ab00780c */ /* 0x000fe40003f06070 */
[----:B------:R-:W-:Y:S01]  /*493d0*/  IMAD R251, R84, 0x7effffff, RZ ;  /* 0x7effffff54fb7824 */ /* 0x000fe200078e02ff */
[----:B------:R-:W-:-:S03]  /*493e0*/  IADD3 R135, PT, PT, R120, R135, RZ ;  /* 0x0000008778877210 */ /* 0x000fc60007ffe0ff */
        /* <DEDUP_REMOVED lines=9> */
[----:B------:R-:W-:-:S03]  /*49480*/  IADD3 R171, PT, PT, R171, R209, RZ ;  /* 0x000000d1abab7210 */ /* 0x000fc60007ffe0ff */
        /* <DEDUP_REMOVED lines=14> */
[----:B------:R-:W-:-:S04]  /*49570*/  @P0 IADD3 R250, PT, PT, R250, -0x7f000001, RZ ;  /* 0x80fffffffafa0810 */ /* 0x000fc80007ffe0ff */
[----:B------:R-:W-:Y:S02]  /*49580*/  IADD3 R153, PT, PT, R250, R153, RZ ;  /* 0x00000099fa997210 */ /* 0x000fe40007ffe0ff */
[----:B----4-:R-:W-:Y:S01]  /*49590*/  IADD3 R250, PT, PT, R201, R177, RZ ;  /* 0x000000b1c9fa7210 */ /* 0x010fe20007ffe0ff */
[----:B------:R-:W-:-:S04]  /*495a0*/  IMAD.WIDE.U32 R84, R135, 0x5fffffa, RZ ;  /* 0x05fffffa87547825 */ /* 0x000fc800078e00ff */
        /* <DEDUP_REMOVED lines=16> */
[----:B------:R-:W-:Y:S01]  /*496b0*/  ISETP.GE.U32.AND P1, PT, R81, 0x7f000001, PT ;  /* 0x7f0000015100780c */ /* 0x000fe20003f26070 */
[----:B------:R-:W-:Y:S01]  /*496c0*/  @P0 IADD3 R153, PT, PT, R153, -0x7f000001, RZ ;  /* 0x80ffffff99990810 */ /* 0x000fe20007ffe0ff */
[----:B------:R-:W-:Y:S01]  /*496d0*/  ISETP.GE.U32.AND P0, PT, R177, 0x7f000001, PT ;  /* 0x7f000001b100780c */ /* 0x000fe20003f06070 */
[----:B------:R-:W-:-:S04]  /*496e0*/  IMAD R119, R84, 0x7effffff, RZ ;  /* 0x7effffff54777824 */ /* 0x000fc800078e02ff */
[----:B------:R-:W-:-:S04]  /*496f0*/  IMAD.HI.U32 R119, R119, 0x7f000001, R84 ;  /* 0x7f00000177777827 */ /* 0x000fc800078e0054 */
[----:B------:R-:W-:Y:S01]  /*49700*/  IMAD.WIDE.U32 R84, R136, R203, RZ ;  /* 0x000000cb88547225 */ /* 0x000fe200078e00ff */
[----:B------:R-:W-:-:S03]  /*49710*/  IADD3 R153, PT, PT, R153, R162, RZ ;  /* 0x000000a299997210 */ /* 0x000fc60007ffe0ff */
[----:B------:R-:W-:Y:S01]  /*49720*/  IMAD R251, R84, 0x7effffff, RZ ;  /* 0x7effffff54fb7824 */ /* 0x000fe200078e02ff */
[----:B------:R-:W-:Y:S02]  /*49730*/  @P1 IADD3 R81, PT, PT, R81, -0x7f000001, RZ ;  /* 0x80ffffff51511810 */ /* 0x000fe40007ffe0ff */
[----:B------:R-:W-:Y:S01]  /*49740*/  @P0 IADD3 R177, PT, PT, R177, -0x7f000001, RZ ;  /* 0x80ffffffb1b10810 */ /* 0x000fe20007ffe0ff */
[----:B------:R-:W-:-:S04]  /*49750*/  IMAD.HI.U32 R162, R251, 0x7f000001, R84 ;  /* 0x7f000001fba27827 */ /* 0x000fc800078e0054 */
[----:B------:R-:W-:Y:S01]  /*49760*/  IMAD.WIDE.U32 R84, R212, R202, RZ ;  /* 0x000000cad4547225 */ /* 0x000fe200078e00ff */
[----:B------:R-:W-:-:S03]  /*49770*/  IADD3 R81, PT, PT, R177, R81, RZ ;  /* 0x00000051b1517210 */ /* 0x000fc60007ffe0ff */
[----:B------:R-:W-:-:S04]  /*49780*/  IMAD R177, R84, 0x7effffff, RZ ;  /* 0x7effffff54b17824 */ /* 0x000fc800078e02ff */
[----:B------:R-:W-:-:S04]  /*49790*/  IMAD.HI.U32 R177, R177, 0x7f000001, R84 ;  /* 0x7f000001b1b17827 */ /* 0x000fc800078e0054 */
[----:B------:R-:W-:-:S04]  /*497a0*/  IMAD.WIDE.U32 R84, R243, R114, RZ ;  /* 0x00000072f3547225 */ /* 0x000fc800078e00ff */
[----:B------:R-:W-:-:S04]  /*497b0*/  IMAD R243, R84, 0x7effffff, RZ ;  /* 0x7effffff54f37824 */ /* 0x000fc800078e02ff */
[----:B------:R-:W-:-:S04]  /*497c0*/  IMAD.HI.U32 R243, R243, 0x7f000001, R84 ;  /* 0x7f000001f3f37827 */ /* 0x000fc800078e0054 */
[----:B------:R-:W-:Y:S01]  /*497d0*/  IMAD.WIDE.U32 R84, R136, R114, RZ ;  /* 0x0000007288547225 */ /* 0x000fe200078e00ff */
[----:B------:R-:W-:-:S03]  /*497e0*/  ISETP.GE.U32.AND P1, PT, R87, 0x7f000001, PT ;  /* 0x7f0000015700780c */ /* 0x000fc60003f26070 */
[----:B------:R-:W-:Y:S01]  /*497f0*/  IMAD R251, R84, 0x7effffff, RZ ;  /* 0x7effffff54fb7824 */ /* 0x000fe200078e02ff */
[----:B------:R-:W-:-:S03]  /*49800*/  ISETP.GE.U32.AND P0, PT, R81, 0x7f000001, PT ;  /* 0x7f0000015100780c */ /* 0x000fc60003f06070 */
[----:B------:R-:W-:-:S04]  /*49810*/  IMAD.HI.U32 R136, R251, 0x7f000001, R84 ;  /* 0x7f000001fb887827 */ /* 0x000fc800078e0054 */
[----:B------:R-:W-:-:S04]  /*49820*/  IMAD.WIDE.U32 R84, R212, R114, RZ ;  /* 0x00000072d4547225 */ /* 0x000fc800078e00ff */
[----:B------:R-:W-:Y:S01]  /*49830*/  IMAD R251, R84, 0x7effffff, RZ ;  /* 0x7effffff54fb7824 */ /* 0x000fe200078e02ff */
[----:B------:R-:W-:-:S03]  /*49840*/  @P1 IADD3 R87, PT, PT, R87, -0x7f000001, RZ ;  /* 0x80ffffff57571810 */ /* 0x000fc60007ffe0ff */
[----:B------:R-:W-:-:S04]  /*49850*/  IMAD.HI.U32 R114, R251, 0x7f000001, R84 ;  /* 0x7f000001fb727827 */ /* 0x000fc800078e0054 */
[----:B------:R-:W-:Y:S01]  /*49860*/  IMAD.WIDE.U32 R84, R202, R74, RZ ;  /* 0x0000004aca547225 */ /* 0x000fe200078e00ff */
[----:B------:R-:W-:Y:S01]  /*49870*/  @P0 IADD3 R81, PT, PT, R81, -0x7f000001, RZ ;  /* 0x80ffffff51510810 */ /* 0x000fe20007ffe0ff */
[----:B------:R-:W-:Y:S01]  /*49880*/  ISETP.GE.U32.AND P1, PT, R90, 0x7f000001, PT ;  /* 0x7f0000015a00780c */ /* 0x000fe20003f26070 */
        /* <DEDUP_REMOVED lines=11> */
[----:B------:R-:W-:Y:S01]  /*49940*/  IMAD R153, R84, 0x7effffff, RZ ;  /* 0x7effffff54997824 */ /* 0x000fe200078e02ff */
[----:B------:R-:W-:Y:S01]  /*49950*/  ISETP.GE.U32.AND P1, PT, R152, 0x7f000001, PT ;  /* 0x7f0000019800780c */ /* 0x000fe20003f26070 */
[----:B------:R-:W-:Y:S02]  /*49960*/  ISETP.GE.U32.AND P0, PT, R87, 0x7f000001, PT ;  /* 0x7f0000015700780c */ /* 0x000fe40003f06070 */
[----:B------:R-:W-:-:S04]  /*49970*/  IMAD.HI.U32 R153, R153, 0x7f000001, R84 ;  /* 0x7f00000199997827 */ /* 0x000fc800078e0054 */
[----:B------:R-:W-:-:S04]  /*49980*/  IMAD.WIDE.U32 R84, R205, R74, RZ ;  /* 0x0000004acd547225 */ /* 0x000fc800078e00ff */
[----:B------:R-:W-:-:S04]  /*49990*/  IMAD R251, R84, 0x7effffff, RZ ;  /* 0x7effffff54fb7824 */ /* 0x000fc800078e02ff */
        /* <DEDUP_REMOVED lines=8> */
[----:B------:R-:W-:-:S04]  /*49a20*/  IMAD.WIDE.U32 R26, R27, R55, RZ ;  /* 0x000000371b1a7225 */ /* 0x000fc800078e00ff */
[----:B------:R-:W-:-:S04]  /*49a30*/  IMAD R61, R84, 0x7effffff, RZ ;  /* 0x7effffff543d7824 */ /* 0x000fc800078e02ff */
[----:B------:R-:W-:-:S04]  /*49a40*/  IMAD.HI.U32 R84, R61, 0x7f000001, R84 ;  /* 0x7f0000013d547827 */ /* 0x000fc800078e0054 */
[----:B------:R-:W-:Y:S02]  /*49a50*/  IMAD R85, R26, 0x7effffff, RZ ;  /* 0x7effffff1a557824 */ /* 0x000fe400078e02ff */
[----:B------:R-:W-:-:S04]  /*49a60*/  IMAD.WIDE.U32 R60, R60, R55, RZ ;  /* 0x000000373c3c7225 */ /* 0x000fc800078e00ff */
[----:B------:R-:W-:-:S04]  /*49a70*/  IMAD.HI.U32 R85, R85, 0x7f000001, R26 ;  /* 0x7f00000155557827 */ /* 0x000fc800078e001a */
        /* <DEDUP_REMOVED lines=8> */
[----:B------:R-:W2:Y:S02]  /*49b00*/  LDL R64, [R1+0x114] ;  /* 0x0001140001407983 */ /* 0x000ea40000100800 */
        /* <DEDUP_REMOVED lines=9> */
[----:B------:R-:W-:Y:S02]  /*49ba0*/  IMAD.HI.U32 R62, R65, 0x7f000001, R26 ;  /* 0x7f000001413e7827 */ /* 0x000fe400078e001a */
[----:B------:R-:W4:Y:S08]  /*49bb0*/  LDL R65, [R1+0x110] ;  /* 0x0001100001417983 */ /* 0x000f300000100800 */
[----:B------:R-:W-:-:S02]  /*49bc0*/  @P1 IADD3 R31, PT, PT, R31, -0x7f000001, RZ ;  /* 0x80ffffff1f1f1810 */ /* 0x000fc40007ffe0ff */
[----:B------:R-:W-:-:S04]  /*49bd0*/  @P0 IADD3 R250, PT, PT, R250, -0x7f000001, RZ ;  /* 0x80fffffffafa0810 */ /* 0x000fc80007ffe0ff */
[----:B------:R-:W-:Y:S02]  /*49be0*/  IADD3 R87, PT, PT, R250, R31, RZ ;  /* 0x0000001ffa577210 */ /* 0x000fe40007ffe0ff */
[----:B------:R-:W2:Y:S01]  /*49bf0*/  LDL R31, [R1+0x118] ;  /* 0x00011800011f7983 */ /* 0x000ea20000100800 */
[----:B------:R-:W-:-:S04]  /*49c00*/  IMAD.WIDE.U32 R26, R67, R63, RZ ;  /* 0x0000003f431a7225 */ /* 0x000fc800078e00ff */
        /* <DEDUP_REMOVED lines=10> */
[----:B------:R-:W-:-:S04]  /*49cb0*/  IMAD R67, R26, 0x7effffff, RZ ;  /* 0x7effffff1a437824 */ /* 0x000fc800078e02ff */
[----:B------:R-:W-:-:S04]  /*49cc0*/  IMAD.HI.U32 R67, R67, 0x7f000001, R26 ;  /* 0x7f00000143437827 */ /* 0x000fc800078e001a */
[----:B------:R-:W-:Y:S01]  /*49cd0*/  IMAD.WIDE.U32 R26, R70, R22, RZ ;  /* 0x00000016461a7225 */ /* 0x000fe200078e00ff */
[----:B------:R-:W-:Y:S02]  /*49ce0*/  IADD3 R70, PT, PT, R87, R32, RZ ;  /* 0x0000002057467210 */ /* 0x000fe40007ffe0ff */
[----:B------:R-:W2:Y:S01]  /*49cf0*/  LDL R32, [R1+0x11c] ;  /* 0x00011c0001207983 */ /* 0x000ea20000100800 */
        /* <DEDUP_REMOVED lines=15> */
[----:B------:R-:W-:Y:S02]  /*49df0*/  IMAD.HI.U32 R72, R71, 0x7f000001, R26 ;  /* 0x7f00000147487827 */ /* 0x000fe400078e001a */
[----:B------:R-:W4:Y:S02]  /*49e00*/  LDL.64 R70, [R1+0x100] ;  /* 0x0001000001467983 */ /* 0x000f240000100a00 */
        /* <DEDUP_REMOVED lines=22> */
[----:B------:R-:W-:-:S04]  /*49f70*/  IMAD.WIDE.U32 R126, R126, R24, RZ ;  /* 0x000000187e7e7225 */ /* 0x000fc800078e00ff */
[----:B------:R-:W-:Y:S01]  /*49f80*/  IMAD R123, R26, 0x7effffff, RZ ;  /* 0x7effffff1a7b7824 */ /* 0x000fe200078e02ff */
[----:B------:R-:W-:Y:S01]  /*49f90*/  ISETP.GE.U32.AND P3, PT, R169, 0x7f000001, PT ;  /* 0x7f000001a900780c */ /* 0x000fe20003f66070 */
[----:B------:R-:W-:Y:S02]  /*49fa0*/  ISETP.GE.U32.AND P2, PT, R90, 0x7f000001, PT ;  /* 0x7f0000015a00780c */ /* 0x000fe40003f46070 */
[----:B------:R-:W-:-:S04]  /*49fb0*/  IMAD.HI.U32 R123, R123, 0x7f000001, R26 ;  /* 0x7f0000017b7b7827 */ /* 0x000fc800078e001a */
[----:B------:R-:W-:-:S04]  /*49fc0*/  IMAD R27, R126, 0x7effffff, RZ ;  /* 0x7effffff7e1b7824 */ /* 0x000fc800078e02ff */
        /* <DEDUP_REMOVED lines=19> */
[----:B------:R-:W-:Y:S01]  /*4a100*/  ISETP.GE.U32.AND P2, PT, R206, 0x7f000001, PT ;  /* 0x7f000001ce00780c */ /* 0x000fe20003f46070 */
[----:B------:R-:W-:-:S04]  /*4a110*/  IMAD.HI.U32 R125, R125, 0x7f000001, R26 ;  /* 0x7f0000017d7d7827 */ /* 0x000fc800078e001a */
[----:B------:R-:W-:Y:S01]  /*4a120*/  IMAD.WIDE.U32 R26, R139, R117, RZ ;  /* 0x000000758b1a7225 */ /* 0x000fe200078e00ff */
[----:B------:R-:W-:Y:S01]  /*4a130*/  ISETP.GE.U32.AND P1, PT, R207, 0x7f000001, PT ;  /* 0x7f000001cf00780c */ /* 0x000fe20003f26070 */
[----:B------:R-:W-:Y:S01]  /*4a140*/  IADD3 R90, PT, PT, R90, R208, RZ ;  /* 0x000000d05a5a7210 */ /* 0x000fe20007ffe0ff */
[----:B------:R-:W-:Y:S01]  /*4a150*/  ISETP.GE.U32.AND P0, PT, R91, 0x7f000001, PT ;  /* 0x7f0000015b00780c */ /* 0x000fe20003f06070 */
[----:B------:R-:W-:-:S03]  /*4a160*/  IMAD R127, R26, 0x7effffff, RZ ;  /* 0x7effffff1a7f7824 */ /* 0x000fc600078e02ff */
[----:B------:R-:W-:Y:S01]  /*4a170*/  ISETP.GE.U32.AND P3, PT, R90, 0x7f000001, PT ;  /* 0x7f0000015a00780c */ /* 0x000fe20003f66070 */
[----:B------:R-:W-:-:S04]  /*4a180*/  IMAD.HI.U32 R127, R127, 0x7f000001, R26 ;  /* 0x7f0000017f7f7827 */ /* 0x000fc800078e001a */
[----:B------:R-:W-:Y:S01]  /*4a190*/  IMAD.WIDE.U32 R26, R158, R116, RZ ;  /* 0x000000749e1a7225 */ /* 0x000fe200078e00ff */
[----:B------:R-:W-:Y:S01]  /*4a1a0*/  ISETP.GE.U32.AND P4, PT, R171, 0x7f000001, PT ;  /* 0x7f000001ab00780c */ /* 0x000fe20003f86070 */
[----:B------:R-:W-:Y:S01]  /*4a1b0*/  @P2 IADD3 R206, PT, PT, R206, -0x7f000001, RZ ;  /* 0x80ffffffcece2810 */ /* 0x000fe20007ffe0ff */
[----:B------:R-:W-:Y:S01]  /*4a1c0*/  ISETP.GE.U32.AND P2, PT, R210, 0x7f000001, PT ;  /* 0x7f000001d200780c */ /* 0x000fe20003f46070 */
[----:B------:R-:W-:Y:S01]  /*4a1d0*/  IMAD R131, R26, 0x7effffff, RZ ;  /* 0x7effffff1a837824 */ /* 0x000fe200078e02ff */
[----:B------:R-:W-:Y:S01]  /*4a1e0*/  @P1 IADD3 R207, PT, PT, R207, -0x7f000001, RZ ;  /* 0x80ffffffcfcf1810 */ /* 0x000fe20007ffe0ff */
[----:B------:R-:W-:Y:S01]  /*4a1f0*/  ISETP.GE.U32.AND P5, PT, R239, 0x7f000001, PT ;  /* 0x7f000001ef00780c */ /* 0x000fe20003fa6070 */
[----:B------:R-:W-:Y:S01]  /*4a200*/  @P0 IADD3 R91, PT, PT, R91, -0x7f000001, RZ ;  /* 0x80ffffff5b5b0810 */ /* 0x000fe20007ffe0ff */
[----:B------:R-:W-:-:S04]  /*4a210*/  IMAD.HI.U32 R131, R131, 0x7f000001, R26 ;  /* 0x7f00000183837827 */ /* 0x000fc800078e001a */
[-C--:B------:R-:W-:Y:S01]  /*4a220*/  IMAD.WIDE.U32 R26, R159, R116.reuse, RZ ;  /* 0x000000749f1a7225 */ /* 0x080fe200078e00ff */
[----:B------:R-:W-:Y:S01]  /*4a230*/  ISETP.GE.U32.AND P1, PT, R93, 0x7f000001, PT ;  /* 0x7f0000015d00780c */ /* 0x000fe20003f26070 */
[----:B------:R-:W-:Y:S02]  /*4a240*/  @P3 IADD3 R90, PT, PT, R90, -0x7f000001, RZ ;  /* 0x80ffffff5a5a3810 */ /* 0x000fe40007ffe0ff */
[----:B------:R-:W-:Y:S01]  /*4a250*/  IADD3 R95, PT, PT, R252, R95, RZ ;  /* 0x0000005ffc5f7210 */ /* 0x000fe20007ffe0ff */
[----:B------:R-:W-:Y:S01]  /*4a260*/  IMAD R133, R26, 0x7effffff, RZ ;  /* 0x7effffff1a857824 */ /* 0x000fe200078e02ff */
[----:B------:R-:W-:Y:S01]  /*4a270*/  IADD3 R91, PT, PT, R91, R207, RZ ;  /* 0x000000cf5b5b7210 */ /* 0x000fe20007ffe0ff */
[----:B------:R-:W-:Y:S01]  /*4a280*/  ISETP.GE.U32.AND P3, PT, R94, 0x7f000001, PT ;  /* 0x7f0000015e00780c */ /* 0x000fe20003f66070 */
[----:B------:R-:W-:Y:S01]  /*4a290*/  IMAD.WIDE.U32 R160, R160, R116, RZ ;  /* 0x00000074a0a07225 */ /* 0x000fe200078e00ff */
[----:B------:R-:W-:-:S03]  /*4a2a0*/  ISETP.GE.U32.AND P0, PT, R92, 0x7f000001, PT ;  /* 0x7f0000015c00780c */ /* 0x000fc60003f06070 */
[----:B------:R-:W-:Y:S01]  /*4a2b0*/  IMAD.HI.U32 R133, R133, 0x7f000001, R26 ;  /* 0x7f00000185857827 */ /* 0x000fe200078e001a */
[----:B------:R-:W-:Y:S02]  /*4a2c0*/  @P4 IADD3 R171, PT, PT, R171, -0x7f000001, RZ ;  /* 0x80ffffffabab4810 */ /* 0x000fe40007ffe0ff */
[----:B------:R-:W-:Y:S01]  /*4a2d0*/  @P2 IADD3 R210, PT, PT, R210, -0x7f000001, RZ ;  /* 0x80ffffffd2d22810 */ /* 0x000fe20007ffe0ff */
[----:B------:R-:W-:Y:S02]  /*4a2e0*/  IMAD R27, R160, 0x7effffff, RZ ;  /* 0x7effffffa01b7824 */ /* 0x000fe400078e02ff */
[----:B------:R-:W-:Y:S01]  /*4a2f0*/  IMAD.WIDE.U32 R116, R30, R116, RZ ;  /* 0x000000741e747225 */ /* 0x000fe200078e00ff */
[----:B------:R-:W-:Y:S01]  /*4a300*/  ISETP.GE.U32.AND P4, PT, R95, 0x7f000001, PT ;  /* 0x7f0000015f00780c */ /* 0x000fe20003f86070 */
[----:B------:R-:W-:Y:S01]  /*4a310*/  ISETP.GE.U32.AND P2, PT, R91, 0x7f000001, PT ;  /* 0x7f0000015b00780c */ /* 0x000fe20003f46070 */
[----:B------:R-:W-:Y:S01]  /*4a320*/  IADD3 R30, PT, PT, R90, R206, RZ ;  /* 0x000000ce5a1e7210 */ /* 0x000fe20007ffe0ff */
[----:B------:R-:W-:Y:S01]  /*4a330*/  ISETP.GE.U32.AND P6, PT, R238, 0x7f000001, PT ;  /* 0x7f000001ee00780c */ /* 0x000fe20003fc6070 */
[----:B------:R-:W-:Y:S01]  /*4a340*/  IMAD.HI.U32 R160, R27, 0x7f000001, R160 ;  /* 0x7f0000011ba07827 */ /* 0x000fe200078e00a0 */
[----:B------:R-:W-:-:S02]  /*4a350*/  @P5 IADD3 R239, PT, PT, R239, -0x7f000001, RZ ;  /* 0x80ffffffefef5810 */ /* 0x000fc40007ffe0ff */
[----:B------:R-:W-:Y:S02]  /*4a360*/  IADD3 R210, PT, PT, R171, R210, RZ ;  /* 0x000000d2abd27210 */ /* 0x000fe40007ffe0ff */
[----:B------:R-:W-:Y:S01]  /*4a370*/  @P1 IADD3 R93, PT, PT, R93, -0x7f000001, RZ ;  /* 0x80ffffff5d5d1810 */ /* 0x000fe20007ffe0ff */
[----:B------:R-:W-:Y:S01]  /*4a380*/  IMAD R27, R116, 0x7effffff, RZ ;  /* 0x7effffff741b7824 */ /* 0x000fe200078e02ff */
[----:B------:R-:W-:Y:S01]  /*4a390*/  ISETP.GE.U32.AND P1, PT, R39, 0x7f000001, PT ;  /* 0x7f0000012700780c */ /* 0x000fe20003f26070 */
[----:B------:R-:W-:Y:S01]  /*4a3a0*/  ISETP.GE.U32.AND P5, PT, R30, 0x7f000001, PT ;  /* 0x7f0000011e00780c */ /* 0x000fe20003fa6070 */
[----:B------:R-:W-:Y:S01]  /*4a3b0*/  @P3 IADD3 R94, PT, PT, R94, -0x7f000001, RZ ;  /* 0x80ffffff5e5e3810 */ /* 0x000fe20007ffe0ff */
[----:B------:R-:W-:Y:S01]  /*4a3c0*/  IMAD.HI.U32 R116, R27, 0x7f000001, R116 ;  /* 0x7f0000011b747827 */ /* 0x000fe200078e0074 */
[----:B------:R-:W-:Y:S01]  /*4a3d0*/  ISETP.GE.U32.AND P3, PT, R210, 0x7f000001, PT ;  /* 0x7f000001d200780c */ /* 0x000fe20003f66070 */
[----:B------:R-:W-:Y:S02]  /*4a3e0*/  @P0 IADD3 R92, PT, PT, R92, -0x7f000001, RZ ;  /* 0x80ffffff5c5c0810 */ /* 0x000fe40007ffe0ff */
[----:B------:R-:W-:Y:S01]  /*4a3f0*/  IMAD.WIDE.U32 R26, R164, R25, RZ ;  /* 0x00000019a41a7225 */ /* 0x000fe200078e00ff */
[----:B------:R-:W-:Y:S01]  /*4a400*/  ISETP.GE.U32.AND P0, PT, R57, 0x7f000001, PT ;  /* 0x7f0000013900780c */ /* 0x000fe20003f06070 */
[----:B------:R-:W-:-:S02]  /*4a410*/  @P4 IADD3 R95, PT, PT, R95, -0x7f000001, RZ ;  /* 0x80ffffff5f5f4810 */ /* 0x000fc40007ffe0ff */
[----:B------:R-:W-:Y:S01]  /*4a420*/  @P2 IADD3 R91, PT, PT, R91, -0x7f000001, RZ ;  /* 0x80ffffff5b5b2810 */ /* 0x000fe20007ffe0ff */
[----:B------:R-:W-:Y:S01]  /*4a430*/  IMAD R117, R26, 0x7effffff, RZ ;  /* 0x7effffff1a757824 */ /* 0x000fe200078e02ff */
[----:B------:R-:W-:Y:S02]  /*4a440*/  @P6 IADD3 R238, PT, PT, R238, -0x7f000001, RZ ;  /* 0x80ffffffeeee6810 */ /* 0x000fe40007ffe0ff */
[----:B------:R-:W-:Y:S01]  /*4a450*/  @P1 IADD3 R39, PT, PT, R39, -0x7f000001, RZ ;  /* 0x80ffffff27271810 */ /* 0x000fe20007ffe0ff */
[----:B------:R-:W-:Y:S01]  /*4a460*/  IMAD.HI.U32 R117, R117, 0x7f000001, R26 ;  /* 0x7f00000175757827 */ /* 0x000fe200078e001a */
[----:B------:R-:W-:-:S03]  /*4a470*/  @P5 IADD3 R30, PT, PT, R30, -0x7f000001, RZ ;  /* 0x80ffffff1e1e5810 */ /* 0x000fc60007ffe0ff */
[----:B---3--:R-:W-:Y:S01]  /*4a480*/  IMAD.WIDE.U32 R26, R240, R77, RZ ;  /* 0x0000004df01a7225 */ /* 0x008fe200078e00ff */
[----:B------:R-:W-:Y:S01]  /*4a490*/  ISETP.GE.U32.AND P1, PT, R44, 0x7f000001, PT ;  /* 0x7f0000012c00780c */ /* 0x000fe20003f26070 */
[----:B------:R-:W-:Y:S02]  /*4a4a0*/  @P3 IADD3 R210, PT, PT, R210, -0x7f000001, RZ ;  /* 0x80ffffffd2d23810 */ /* 0x000fe40007ffe0ff */
[----:B------:R-:W-:Y:S01]  /*4a4b0*/  IADD3 R95, PT, PT, R95, R94, RZ ;  /* 0x0000005e5f5f7210 */ /* 0x000fe20007ffe0ff */
[----:B------:R-:W-:Y:S01]  /*4a4c0*/  IMAD R77, R26, 0x7effffff, RZ ;  /* 0x7effffff1a4d7824 */ /* 0x000fe200078e02ff */
[----:B------:R-:W-:Y:S02]  /*4a4d0*/  @P0 IADD3 R57, PT, PT, R57, -0x7f000001, RZ ;  /* 0x80ffffff39390810 */ /* 0x000fe40007ffe0ff */
[----:B------:R-:W-:Y:S01]  /*4a4e0*/  IADD3 R30, PT, PT, R30, R93, RZ ;  /* 0x0000005d1e1e7210 */ /* 0x000fe20007ffe0ff */
[----:B------:R-:W-:Y:S01]  /*4a4f0*/  ISETP.GE.U32.AND P2, PT, R38, 0x7f000001, PT ;  /* 0x7f0000012600780c */ /* 0x000fe20003f46070 */
[----:B------:R-:W-:Y:S01]  /*4a500*/  IMAD.HI.U32 R27, R77, 0x7f000001, R26 ;  /* 0x7f0000014d1b7827 */ /* 0x000fe200078e001a */
[----:B------:R-:W-:-:S02]  /*4a510*/  ISETP.GE.U32.AND P6, PT, R33, 0x7f000001, PT ;  /* 0x7f0000012100780c */ /* 0x000fc40003fc6070 */
[----:B------:R-:W-:Y:S01]  /*4a520*/  ISETP.GE.U32.AND P0, PT, R30, 0x7f000001, PT ;  /* 0x7f0000011e00780c */ /* 0x000fe20003f06070 */
[----:B------:R-:W-:Y:S02]  /*4a530*/  @P1 IADD3 R44, PT, PT, R44, -0x7f000001, RZ ;  /* 0x80ffffff2c2c1810 */ /* 0x000fe40007ffe0ff */
[----:B------:R-:W-:-:S06]  /*4a540*/  IADD3 R39, PT, PT, R210, R39, RZ ;  /* 0x00000027d2277210 */ /* 0x000fcc0007ffe0ff */
[----:B------:R-:W-:Y:S02]  /*4a550*/  @P2 IADD3 R38, PT, PT, R38, -0x7f000001, RZ ;  /* 0x80ffffff26262810 */ /* 0x000fe40007ffe0ff */
[----:B--2---:R-:W-:Y:S02]  /*4a560*/  IADD3 R64, PT, PT, R238, R64, RZ ;  /* 0x00000040ee407210 */ /* 0x004fe40007ffe0ff */
[----:B----4-:R-:W-:Y:S02]  /*4a570*/  IADD3 R90, PT, PT, R239, R65, RZ ;  /* 0x00000041ef5a7210 */ /* 0x010fe40007ffe0ff */
[----:B------:R-:W-:-:S03]  /*4a580*/  IADD3 R65, PT, PT, R91, R92, RZ ;  /* 0x0000005c5b417210 */ /* 0x000fc60007ffe0ff */
[----:B------:R-:W-:Y:S02]  /*4a590*/  ISETP.GE.U32.AND P4, PT, R90, 0x7f000001, PT ;  /* 0x7f0000015a00780c */ /* 0x000fe40003f86070 */
[----:B------:R-:W-:Y:S01]  /*4a5a0*/  ISETP.GE.U32.AND P3, PT, R65, 0x7f000001, PT ;  /* 0x7f0000014100780c */ /* 0x000fe20003f66070 */
[----:B------:R0:W-:Y:S01]  /*4a5b0*/  STL [R1+0x110], R90 ;  /* 0x0001105a01007387 */ /* 0x0001e20000100800 */
[----:B------:R-:W-:Y:S01]  /*4a5c0*/  ISETP.GE.U32.AND P5, PT, R64, 0x7f000001, PT ;  /* 0x7f0000014000780c */ /* 0x000fe20003fa6070 */
[----:B------:R-:W-:-:S08]  /*4a5d0*/  IADD3 R26, PT, PT, R57, R31, RZ ;  /* 0x0000001f391a7210 */ /* 0x000fd00007ffe0ff */
[----:B0-----:R-:W-:Y:S01]  /*4a5e0*/  @P4 IADD3 R90, PT, PT, R90, -0x7f000001, RZ ;  /* 0x80ffffff5a5a4810 */ /* 0x001fe20007ffe0ff */
[----:B------:R-:W-:Y:S01]  /*4a5f0*/  ISETP.GE.U32.AND P4, PT, R95, 0x7f000001, PT ;  /* 0x7f0000015f00780c */ /* 0x000fe20003f86070 */
[----:B------:R-:W-:Y:S01]  /*4a600*/  ISETP.GE.U32.AND P1, PT, R26, 0x7f000001, PT ;  /* 0x7f0000011a00780c */ /* 0x000fe20003f26070 */
[----:B------:R-:W-:Y:S02]  /*4a610*/  @P3 IADD3 R65, PT, PT, R65, -0x7f000001, RZ ;  /* 0x80ffffff41413810 */ /* 0x000fe40007ffe0ff */
[----:B------:R-:W-:Y:S01]  /*4a620*/  STL [R1+0x110], R90 ;  /* 0x0001105a01007387 */ /* 0x000fe20000100800 */
[----:B------:R-:W-:Y:S01]  /*4a630*/  ISETP.GE.U32.AND P3, PT, R27, 0x7f000001, PT ;  /* 0x7f0000011b00780c */ /* 0x000fe20003f66070 */
[----:B------:R-:W-:Y:S02]  /*4a640*/  ISETP.GE.U32.AND P2, PT, R42, 0x7f000001, PT ;  /* 0x7f0000012a00780c */ /* 0x000fe40003f46070 */
[----:B------:R0:W-:Y:S01]  /*4a650*/  STL [R1+0x114], R64 ;  /* 0x0001144001007387 */ /* 0x0001e20000100800 */
[----:B------:R-:W-:-:S02]  /*4a660*/  @P6 IADD3 R33, PT, PT, R33, -0x7f000001, RZ ;  /* 0x80ffffff21216810 */ /* 0x000fc40007ffe0ff */
[----:B------:R-:W-:Y:S02]  /*4a670*/  @P0 IADD3 R30, PT, PT, R30, -0x7f000001, RZ ;  /* 0x80ffffff1e1e0810 */ /* 0x000fe40007ffe0ff */
[----:B------:R-:W-:Y:S01]  /*4a680*/  @P4 IADD3 R95, PT, PT, R95, -0x7f000001, RZ ;  /* 0x80ffffff5f5f4810 */ /* 0x000fe20007ffe0ff */
[----:B------:R-:W-:Y:S01]  /*4a690*/  ISETP.GE.U32.AND P4, PT, R39, 0x7f000001, PT ;  /* 0x7f0000012700780c */ /* 0x000fe20003f86070 */
[----:B0-----:R-:W-:Y:S02]  /*4a6a0*/  @P5 IADD3 R64, PT, PT, R64, -0x7f000001, RZ ;  /* 0x80ffffff40405810 */ /* 0x001fe40007ffe0ff */
[----:B------:R-:W-:Y:S02]  /*4a6b0*/  IADD3 R44, PT, PT, R95, R44, RZ ;  /* 0x0000002c5f2c7210 */ /* 0x000fe40007ffe0ff */
[----:B------:R-:W-:Y:S01]  /*4a6c0*/  IADD3 R33, PT, PT, R30, R33, RZ ;  /* 0x000000211e217210 */ /* 0x000fe20007ffe0ff */
[----:B------:R-:W-:Y:S04]  /*4a6d0*/  STL [R1+0x114], R64 ;  /* 0x0001144001007387 */ /* 0x000fe80000100800 */
[----:B------:R0:W-:Y:S01]  /*4a6e0*/  STL [R1+0x118], R26 ;  /* 0x0001181a01007387 */ /* 0x0001e20000100800 */
[----:B------:R-:W-:Y:S01]  /*4a6f0*/  ISETP.GE.U32.AND P5, PT, R41, 0x7f000001, PT ;  /* 0x7f0000012900780c */ /* 0x000fe20003fa6070 */
[----:B------:R-:W-:-:S02]  /*4a700*/  @P3 IADD3 R27, PT, PT, R27, -0x7f000001, RZ ;  /* 0x80ffffff1b1b3810 */ /* 0x000fc40007ffe0ff */
[----:B------:R-:W-:Y:S02]  /*4a710*/  IADD3 R38, PT, PT, R65, R38, RZ ;  /* 0x0000002641267210 */ /* 0x000fe40007ffe0ff */
[----:B------:R-:W-:Y:S01]  /*4a720*/  @P2 IADD3 R42, PT, PT, R42, -0x7f000001, RZ ;  /* 0x80ffffff2a2a2810 */ /* 0x000fe20007ffe0ff */
[----:B------:R-:W-:Y:S01]  /*4a730*/  ISETP.GE.U32.AND P3, PT, R44, 0x7f000001, PT ;  /* 0x7f0000012c00780c */ /* 0x000fe20003f66070 */
[----:B0-----:R-:W-:Y:S01]  /*4a740*/  @P1 IADD3 R26, PT, PT, R26, -0x7f000001, RZ ;  /* 0x80ffffff1a1a1810 */ /* 0x001fe20007ffe0ff */
[----:B------:R-:W-:Y:S01]  /*4a750*/  ISETP.GE.U32.AND P1, PT, R43, 0x7f000001, PT ;  /* 0x7f0000012b00780c */ /* 0x000fe20003f26070 */
[----:B------:R-:W-:Y:S01]  /*4a760*/  ISETP.GE.U32.AND P0, PT, R40, 0x7f000001, PT ;  /* 0x7f0000012800780c */ /* 0x000fe20003f06070 */
[----:B------:R-:W-:Y:S01]  /*4a770*/  ISETP.GE.U32.AND P2, PT, R33, 0x7f000001, PT ;  /* 0x7f0000012100780c */ /* 0x000fe20003f46070 */
[----:B------:R-:W-:Y:S01]  /*4a780*/  @P4 IADD3 R39, PT, PT, R39, -0x7f000001, RZ ;  /* 0x80ffffff27274810 */ /* 0x000fe20007ffe0ff */
[----:B------:R-:W-:Y:S01]  /*4a790*/  ISETP.GE.U32.AND P4, PT, R38, 0x7f000001, PT ;  /* 0x7f0000012600780c */ /* 0x000fe20003f86070 */
[----:B------:R-:W-:Y:S01]  /*4a7a0*/  @P5 IADD3 R41, PT, PT, R41, -0x7f000001, RZ ;  /* 0x80ffffff29295810 */ /* 0x000fe20007ffe0ff */
[----:B------:R-:W-:-:S05]  /*4a7b0*/  ISETP.GE.U32.AND P5, PT, R216, 0x7f000001, PT ;  /* 0x7f000001d800780c */ /* 0x000fca0003fa6070 */
[----:B------:R-:W-:Y:S02]  /*4a7c0*/  @P3 IADD3 R44, PT, PT, R44, -0x7f000001, RZ ;  /* 0x80ffffff2c2c3810 */ /* 0x000fe40007ffe0ff */
[----:B------:R-:W-:Y:S02]  /*4a7d0*/  IADD3 R32, PT, PT, R27, R32, RZ ;  /* 0x000000201b207210 */ /* 0x000fe40007ffe0ff */
[----:B------:R-:W-:Y:S01]  /*4a7e0*/  @P1 IADD3 R43, PT, PT, R43, -0x7f000001, RZ ;  /* 0x80ffffff2b2b1810 */ /* 0x000fe20007ffe0ff */
[----:B------:R-:W-:Y:S01]  /*4a7f0*/  ISETP.GE.U32.AND P1, PT, R163, 0x7f000001, PT ;  /* 0x7f000001a300780c */ /* 0x000fe20003f26070 */
[----:B------:R-:W-:Y:S02]  /*4a800*/  IADD3 R42, PT, PT, R39, R42, RZ ;  /* 0x0000002a272a7210 */ /* 0x000fe40007ffe0ff */
[----:B------:R-:W-:Y:S02]  /*4a810*/  @P0 IADD3 R40, PT, PT, R40, -0x7f000001, RZ ;  /* 0x80ffffff28280810 */ /* 0x000fe40007ffe0ff */
[----:B------:R-:W-:Y:S01]  /*4a820*/  @P2 IADD3 R33, PT, PT, R33, -0x7f000001, RZ ;  /* 0x80ffffff21212810 */ /* 0x000fe20007ffe0ff */
[----:B------:R-:W-:Y:S01]  /*4a830*/  ISETP.GE.U32.AND P3, PT, R170, 0x7f000001, PT ;  /* 0x7f000001aa00780c */ /* 0x000fe20003f66070 */
[----:B------:R-:W-:Y:S01]  /*4a840*/  @P4 IADD3 R38, PT, PT, R38, -0x7f000001, RZ ;  /* 0x80ffffff26264810 */ /* 0x000fe20007ffe0ff */
[----:B------:R-:W-:Y:S01]  /*4a850*/  ISETP.GE.U32.AND P0, PT, R215, 0x7f000001, PT ;  /* 0x7f000001d700780c */ /* 0x000fe20003f06070 */
[----:B------:R-:W-:Y:S01]  /*4a860*/  ISETP.GE.U32.AND P6, PT, R42, 0x7f000001, PT ;  /* 0x7f0000012a00780c */ /* 0x000fe20003fc6070 */
[----:B------:R-:W-:Y:S01]  /*4a870*/  IADD3 R33, PT, PT, R33, R40, RZ ;  /* 0x0000002821217210 */ /* 0x000fe20007ffe0ff */
[----:B------:R-:W-:Y:S01]  /*4a880*/  ISETP.GE.U32.AND P4, PT, R32, 0x7f000001, PT ;  /* 0x7f0000012000780c */ /* 0x000fe20003f86070 */
[----:B------:R-:W-:Y:S01]  /*4a890*/  @P5 IADD3 R216, PT, PT, R216, -0x7f000001, RZ ;  /* 0x80ffffffd8d85810 */ /* 0x000fe20007ffe0ff */
[----:B------:R-:W-:Y:S01]  /*4a8a0*/  ISETP.GE.U32.AND P2, PT, R214, 0x7f000001, PT ;  /* 0x7f000001d600780c */ /* 0x000fe20003f46070 */
[----:B------:R-:W-:Y:S01]  /*4a8b0*/  @P1 IADD3 R163, PT, PT, R163, -0x7f000001, RZ ;  /* 0x80ffffffa3a31810 */ /* 0x000fe20007ffe0ff */
[----:B------:R-:W-:-:S04]  /*4a8c0*/  ISETP.GE.U32.AND P5, PT, R33, 0x7f000001, PT ;  /* 0x7f0000012100780c */ /* 0x000fc80003fa6070 */
[----:B------:R-:W-:Y:S01]  /*4a8d0*/  @P3 IADD3 R170, PT, PT, R170, -0x7f000001, RZ ;  /* 0x80ffffffaaaa3810 */ /* 0x000fe20007ffe0ff */
[----:B------:R-:W-:Y:S01]  /*4a8e0*/  ISETP.GE.U32.AND P3, PT, R163, 0x7f000001, PT ;  /* 0x7f000001a300780c */ /* 0x000fe20003f66070 */
[----:B------:R-:W-:Y:S04]  /*4a8f0*/  STL [R1+0x118], R26 ;  /* 0x0001181a01007387 */ /* 0x000fe80000100800 */
[----:B------:R0:W-:Y:S01]  /*4a900*/  STL [R1+0x11c], R32 ;  /* 0x00011c2001007387 */ /* 0x0001e20000100800 */
[----:B------:R-:W-:Y:S02]  /*4a910*/  @P0 IADD3 R215, PT, PT, R215, -0x7f000001, RZ ;  /* 0x80ffffffd7d70810 */ /* 0x000fe40007ffe0ff */
[----:B------:R-:W-:Y:S02]  /*4a920*/  @P6 IADD3 R42, PT, PT, R42, -0x7f000001, RZ ;  /* 0x80ffffff2a2a6810 */ /* 0x000fe40007ffe0ff */
[----:B------:R-:W-:-:S02]  /*4a930*/  IADD3 R43, PT, PT, R44, R43, RZ ;  /* 0x0000002b2c2b7210 */ /* 0x000fc40007ffe0ff */
[----:B------:R-:W-:Y:S02]  /*4a940*/  IADD3 R41, PT, PT, R38, R41, RZ ;  /* 0x0000002926297210 */ /* 0x000fe40007ffe0ff */
[----:B------:R-:W-:Y:S02]  /*4a950*/  @P2 IADD3 R214, PT, PT, R214, -0x7f000001, RZ ;  /* 0x80ffffffd6d62810 */ /* 0x000fe40007ffe0ff */
[----:B0-----:R-:W-:Y:S01]  /*4a960*/  @P4 IADD3 R32, PT, PT, R32, -0x7f000001, RZ ;  /* 0x80ffffff20204810 */ /* 0x001fe20007ffe0ff */
[----:B------:R-:W-:Y:S01]  /*4a970*/  ISETP.GE.U32.AND P4, PT, R170, 0x7f000001, PT ;  /* 0x7f000001aa00780c */ /* 0x000fe20003f86070 */
[----:B------:R-:W-:Y:S01]  /*4a980*/  ISETP.GE.U32.AND P0, PT, R48, 0x7f000001, PT ;  /* 0x7f0000013000780c */ /* 0x000fe20003f06070 */
[----:B------:R-:W-:Y:S02]  /*4a990*/  @P5 IADD3 R33, PT, PT, R33, -0x7f000001, RZ ;  /* 0x80ffffff21215810 */ /* 0x000fe40007ffe0ff */
[----:B------:R-:W-:Y:S01]  /*4a9a0*/  IADD3 R42, PT, PT, R42, R215, RZ ;  /* 0x000000d72a2a7210 */ /* 0x000fe20007ffe0ff */
[----:B------:R-:W-:Y:S01]  /*4a9b0*/  ISETP.GE.U32.AND P6, PT, R43, 0x7f000001, PT ;  /* 0x7f0000012b00780c */ /* 0x000fe20003fc6070 */
[----:B------:R-:W-:Y:S01]  /*4a9c0*/  @P3 IADD3 R163, PT, PT, R163, -0x7f000001, RZ ;  /* 0x80ffffffa3a33810 */ /* 0x000fe20007ffe0ff */
[----:B------:R-:W-:Y:S01]  /*4a9d0*/  ISETP.GE.U32.AND P2, PT, R120, 0x7f000001, PT ;  /* 0x7f0000017800780c */ /* 0x000fe20003f46070 */
[----:B------:R-:W-:Y:S01]  /*4a9e0*/  ISETP.GE.U32.AND P5, PT, R41, 0x7f000001, PT ;  /* 0x7f0000012900780c */ /* 0x000fe20003fa6070 */
[----:B------:R-:W-:Y:S01]  /*4a9f0*/  IADD3 R214, PT, PT, R33, R214, RZ ;  /* 0x000000d621d67210 */ /* 0x000fe20007ffe0ff */
[----:B------:R-:W-:Y:S01]  /*4aa00*/  ISETP.GE.U32.AND P3, PT, R42, 0x7f000001, PT ;  /* 0x7f0000012a00780c */ /* 0x000fe20003f66070 */
[----:B------:R-:W-:-:S02]  /*4aa10*/  ISETP.GE.U32.AND P1, PT, R166, 0x7f000001, PT ;  /* 0x7f000001a600780c */ /* 0x000fc40003f26070 */
[----:B------:R-:W-:Y:S01]  /*4aa20*/  @P4 IADD3 R170, PT, PT, R170, -0x7f000001, RZ ;  /* 0x80ffffffaaaa4810 */ /* 0x000fe20007ffe0ff */
[----:B------:R-:W-:Y:S01]  /*4aa30*/  ISETP.GE.U32.AND P4, PT, R214, 0x7f000001, PT ;  /* 0x7f000001d600780c */ /* 0x000fe20003f86070 */
[----:B------:R-:W-:Y:S01]  /*4aa40*/  @P0 IADD3 R48, PT, PT, R48, -0x7f000001, RZ ;  /* 0x80ffffff30300810 */ /* 0x000fe20007ffe0ff */
[----:B------:R0:W-:Y:S01]  /*4aa50*/  STL [R1+0x11c], R32 ;  /* 0x00011c2001007387 */ /* 0x0001e20000100800 */
[----:B------:R-:W-:Y:S01]  /*4aa60*/  ISETP.GE.U32.AND P0, PT, R217, 0x7f000001, PT ;  /* 0x7f000001d900780c */ /* 0x000fe20003f06070 */
[----:B------:R-:W-:Y:S02]  /*4aa70*/  @P6 IADD3 R43, PT, PT, R43, -0x7f000001, RZ ;  /* 0x80ffffff2b2b6810 */ /* 0x000fe40007ffe0ff */
[----:B------:R-:W2:Y:S01]  /*4aa80*/  LD.E R40, desc[UR12][R70.64+0x880] ;  /* 0x0008800c46287980 */ /* 0x000ea2000c101900 */
[----:B------:R-:W-:Y:S01]  /*4aa90*/  ISETP.GE.U32.AND P6, PT, R249, 0x7f000001, PT ;  /* 0x7f000001f900780c */ /* 0x000fe20003fc6070 */
[----:B------:R-:W-:Y:S02]  /*4aaa0*/  @P2 IADD3 R120, PT, PT, R120, -0x7f000001, RZ ;  /* 0x80ffffff78782810 */ /* 0x000fe40007ffe0ff */
[----:B------:R-:W-:-:S02]  /*4aab0*/  @P5 IADD3 R41, PT, PT, R41, -0x7f000001, RZ ;  /* 0x80ffffff29295810 */ /* 0x000fc40007ffe0ff */
[----:B------:R-:W-:Y:S02]  /*4aac0*/  @P3 IADD3 R42, PT, PT, R42, -0x7f000001, RZ ;  /* 0x80ffffff2a2a3810 */ /* 0x000fe40007ffe0ff */
[----:B------:R-:W-:Y:S01]  /*4aad0*/  IADD3 R43, PT, PT, R43, R48, RZ ;  /* 0x000000302b2b7210 */ /* 0x000fe20007ffe0ff */
[----:B------:R-:W-:Y:S01]  /*4aae0*/  ISETP.GE.U32.AND P2, PT, R96, 0x7f000001, PT ;  /* 0x7f0000016000780c */ /* 0x000fe20003f46070 */
[----:B------:R-:W-:Y:S01]  /*4aaf0*/  ISETP.GE.U32.AND P3, PT, R50, 0x7f000001, PT ;  /* 0x7f0000013200780c */ /* 0x000fe20003f66070 */
[----:B------:R-:W-:Y:S02]  /*4ab00*/  @P1 IADD3 R166, PT, PT, R166, -0x7f000001, RZ ;  /* 0x80ffffffa6a61810 */ /* 0x000fe40007ffe0ff */
[----:B------:R-:W-:Y:S02]  /*4ab10*/  IADD3 R27, PT, PT, R41, R216, RZ ;  /* 0x000000d8291b7210 */ /* 0x000fe40007ffe0ff */
[----:B------:R-:W-:Y:S01]  /*4ab20*/  @P4 IADD3 R214, PT, PT, R214, -0x7f000001, RZ ;  /* 0x80ffffffd6d64810 */ /* 0x000fe20007ffe0ff */
[----:B------:R-:W-:Y:S01]  /*4ab30*/  ISETP.GE.U32.AND P1, PT, R97, 0x7f000001, PT ;  /* 0x7f0000016100780c */ /* 0x000fe20003f26070 */
[----:B------:R-:W3:Y:S01]  /*4ab40*/  LD.E R90, desc[UR12][R70.64+0x884] ;  /* 0x0008840c465a7980 */ /* 0x000ee2000c101900 */
[----:B------:R-:W-:Y:S01]  /*4ab50*/  ISETP.GE.U32.AND P4, PT, R43, 0x7f000001, PT ;  /* 0x7f0000012b00780c */ /* 0x000fe20003f86070 */
[----:B------:R-:W-:Y:S01]  /*4ab60*/  @P0 IADD3 R217, PT, PT, R217, -0x7f000001, RZ ;  /* 0x80ffffffd9d90810 */ /* 0x000fe20007ffe0ff */
[----:B------:R-:W-:Y:S01]  /*4ab70*/  ISETP.GE.U32.AND P0, PT, R218, 0x7f000001, PT ;  /* 0x7f000001da00780c */ /* 0x000fe20003f06070 */
[----:B------:R-:W-:Y:S01]  /*4ab80*/  ISETP.GE.U32.AND P5, PT, R27, 0x7f000001, PT ;  /* 0x7f0000011b00780c */ /* 0x000fe20003fa6070 */
[----:B------:R-:W-:Y:S01]  /*4ab90*/  @P6 IADD3 R249, PT, PT, R249, -0x7f000001, RZ ;  /* 0x80fffffff9f96810 */ /* 0x000fe20007ffe0ff */
[----:B------:R-:W4:Y:S01]  /*4aba0*/  LD.E R64, desc[UR12][R70.64+0x888] ;  /* 0x0008880c46407980 */ /* 0x000f22000c101900 */
[----:B------:R-:W-:-:S02]  /*4abb0*/  @P2 IADD3 R96, PT, PT, R96, -0x7f000001, RZ ;  /* 0x80ffffff60602810 */ /* 0x000fc40007ffe0ff */
[----:B------:R-:W-:Y:S01]  /*4abc0*/  @P3 IADD3 R50, PT, PT, R50, -0x7f000001, RZ ;  /* 0x80ffffff32323810 */ /* 0x000fe20007ffe0ff */
[----:B------:R-:W-:Y:S01]  /*4abd0*/  ISETP.GE.U32.AND P2, PT, R45, 0x7f000001, PT ;  /* 0x7f0000012d00780c */ /* 0x000fe20003f46070 */
[----:B------:R-:W-:Y:S01]  /*4abe0*/  ISETP.GE.U32.AND P3, PT, R249, 0x7f000001, PT ;  /* 0x7f000001f900780c */ /* 0x000fe20003f66070 */
[----:B------:R-:W-:Y:S02]  /*4abf0*/  IADD3 R217, PT, PT, R42, R217, RZ ;  /* 0x000000d92ad97210 */ /* 0x000fe40007ffe0ff */
[----:B------:R-:W-:Y:S01]  /*4ac00*/  @P1 IADD3 R97, PT, PT, R97, -0x7f000001, RZ ;  /* 0x80ffffff61611810 */ /* 0x000fe20007ffe0ff */
[----:B------:R-:W-:Y:S01]  /*4ac10*/  ISETP.GE.U32.AND P1, PT, R135, 0x7f000001, PT ;  /* 0x7f0000018700780c */ /* 0x000fe20003f26070 */
[----:B------:R-:W-:Y:S01]  /*4ac20*/  @P4 IADD3 R43, PT, PT, R43, -0x7f000001, RZ ;  /* 0x80ffffff2b2b4810 */ /* 0x000fe20007ffe0ff */
[----:B------:R1:W2:Y:S01]  /*4ac30*/  LD.E R44, desc[UR12][R70.64+0x88c] ;  /* 0x00088c0c462c7980 */ /* 0x0002a2000c101900 */
        /* <DEDUP_REMOVED lines=8> */
[----:B------:R-:W2:Y:S01]  /*4acc0*/  LDL R43, [R1+0x110] ;  /* 0x00011000012b7983 */ /* 0x000ea20000100800 */
[----:B------:R-:W-:Y:S01]  /*4acd0*/  ISETP.GE.U32.AND P2, PT, R220, 0x7f000001, PT ;  /* 0x7f000001dc00780c */ /* 0x000fe20003f46070 */
[----:B------:R-:W-:Y:S01]  /*4ace0*/  ISETP.GE.U32.AND P3, PT, R31, 0x7f000001, PT ;  /* 0x7f0000011f00780c */ /* 0x000fe20003f66070 */
[----:B------:R-:W-:Y:S01]  /*4acf0*/  ISETP.GE.U32.AND P6, PT, R214, 0x7f000001, PT ;  /* 0x7f000001d600780c */ /* 0x000fe20003fc6070 */
[----:B------:R-:W-:Y:S02]  /*4ad00*/  @P1 IADD3 R135, PT, PT, R135, -0x7f000001, RZ ;  /* 0x80ffffff87871810 */ /* 0x000fe40007ffe0ff */
[----:B------:R-:W-:Y:S01]  /*4ad10*/  IADD3 R27, PT, PT, R27, R96, RZ ;  /* 0x000000601b1b7210 */ /* 0x000fe20007ffe0ff */
[----:B------:R-:W-:Y:S01]  /*4ad20*/  ISETP.GE.U32.AND P4, PT, R122, 0x7f000001, PT ;  /* 0x7f0000017a00780c */ /* 0x000fe20003f86070 */
[----:B------:R-:W-:-:S02]  /*4ad30*/  @P0 IADD3 R119, PT, PT, R119, -0x7f000001, RZ ;  /* 0x80ffffff77770810 */ /* 0x000fc40007ffe0ff */
[----:B------:R-:W-:Y:S01]  /*4ad40*/  @P5 IADD3 R217, PT, PT, R217, -0x7f000001, RZ ;  /* 0x80ffffffd9d95810 */ /* 0x000fe20007ffe0ff */
[----:B------:R-:W-:Y:S01]  /*4ad50*/  ISETP.GE.U32.AND P1, PT, R135, 0x7f000001, PT ;  /* 0x7f0000018700780c */ /* 0x000fe20003f26070 */
[----:B------:R-:W-:Y:S01]  /*4ad60*/  ISETP.GE.U32.AND P0, PT, R27, 0x7f000001, PT ;  /* 0x7f0000011b00780c */ /* 0x000fe20003f06070 */
[----:B------:R-:W2:Y:S01]  /*4ad70*/  LDL R41, [R1+0x118] ;  /* 0x0001180001297983 */ /* 0x000ea20000100800 */
[----:B------:R-:W-:Y:S02]  /*4ad80*/  IADD3 R163, PT, PT, R163, R166, RZ ;  /* 0x000000a6a3a37210 */ /* 0x000fe40007ffe0ff */
[----:B------:R-:W-:Y:S02]  /*4ad90*/  IADD3 R217, PT, PT, R217, R218, RZ ;  /* 0x000000dad9d97210 */ /* 0x000fe40007ffe0ff */
[----:B------:R-:W-:Y:S02]  /*4ada0*/  @P2 IADD3 R220, PT, PT, R220, -0x7f000001, RZ ;  /* 0x80ffffffdcdc2810 */ /* 0x000fe40007ffe0ff */
[----:B------:R-:W-:-:S02]  /*4adb0*/  @P3 IADD3 R31, PT, PT, R31, -0x7f000001, RZ ;  /* 0x80ffffff1f1f3810 */ /* 0x000fc40007ffe0ff */
[----:B------:R-:W-:Y:S01]  /*4adc0*/  @P6 IADD3 R214, PT, PT, R214, -0x7f000001, RZ ;  /* 0x80ffffffd6d66810 */ /* 0x000fe20007ffe0ff */
[----:B------:R-:W-:Y:S01]  /*4add0*/  ISETP.GE.U32.AND P3, PT, R53, 0x7f000001, PT ;  /* 0x7f0000013500780c */ /* 0x000fe20003f66070 */
[----:B------:R-:W-:Y:S01]  /*4ade0*/  ISETP.GE.U32.AND P6, PT, R217, 0x7f000001, PT ;  /* 0x7f000001d900780c */ /* 0x000fe20003fc6070 */
[----:B------:R-:W2:Y:S01]  /*4adf0*/  LDG.E R70, desc[UR12][R82.64+0xc] ;  /* 0x00000c0c52467981 */ /* 0x000ea2000c1e1900 */
[----:B------:R-:W-:Y:S02]  /*4ae00*/  IADD3 R220, PT, PT, R31, R220, RZ ;  /* 0x000000dc1fdc7210 */ /* 0x000fe40007ffe0ff */
[----:B------:R-:W-:Y:S02]  /*4ae10*/  IADD3 R214, PT, PT, R214, R45, RZ ;  /* 0x0000002dd6d67210 */ /* 0x000fe40007ffe0ff */
[----:B------:R-:W-:Y:S02]  /*4ae20*/  @P1 IADD3 R135, PT, PT, R135, -0x7f000001, RZ ;  /* 0x80ffffff87871810 */ /* 0x000fe40007ffe0ff */
[----:B------:R-:W-:Y:S01]  /*4ae30*/  @P0 IADD3 R27, PT, PT, R27, -0x7f000001, RZ ;  /* 0x80ffffff1b1b0810 */ /* 0x000fe20007ffe0ff */
[----:B------:R-:W2:Y:S01]  /*4ae40*/  LDL R45, [R1+0x114] ;  /* 0x00011400012d7983 */ /* 0x000ea20000100800 */
[----:B------:R-:W-:Y:S01]  /*4ae50*/  ISETP.GE.U32.AND P0, PT, R220, 0x7f000001, PT ;  /* 0x7f000001dc00780c */ /* 0x000fe20003f06070 */
[----:B------:R-:W-:-:S02]  /*4ae60*/  IADD3 R120, PT, PT, R170, R120, RZ ;  /* 0x00000078aa787210 */ /* 0x000fc40007ffe0ff */
[----:B------:R-:W-:Y:S01]  /*4ae70*/  IADD3 R119, PT, PT, R135, R119, RZ ;  /* 0x0000007787777210 */ /* 0x000fe20007ffe0ff */
[----:B------:R-:W2:Y:S04]  /*4ae80*/  LDG.E R92, desc[UR12][R82.64+0x4] ;  /* 0x0000040c525c7981 */ /* 0x000ea8000c1e1900 */
[----:B------:R-:W2:Y:S01]  /*4ae90*/  LDG.E R96, desc[UR12][R82.64+0x1c] ;  /* 0x00001c0c52607981 */ /* 0x000ea2000c1e1900 */
[----:B------:R-:W-:Y:S02]  /*4aea0*/  @P3 IADD3 R53, PT, PT, R53, -0x7f000001, RZ ;  /* 0x80ffffff35353810 */ /* 0x000fe40007ffe0ff */
[----:B------:R-:W-:Y:S01]  /*4aeb0*/  @P6 IADD3 R217, PT, PT, R217, -0x7f000001, RZ ;  /* 0x80ffffffd9d96810 */ /* 0x000fe20007ffe0ff */
[----:B------:R-:W-:Y:S01]  /*4aec0*/  ISETP.GE.U32.AND P3, PT, R209, 0x7f000001, PT ;  /* 0x7f000001d100780c */ /* 0x000fe20003f66070 */
[----:B------:R-:W-:Y:S01]  /*4aed0*/  ISETP.GE.U32.AND P6, PT, R119, 0x7f000001, PT ;  /* 0x7f0000017700780c */ /* 0x000fe20003fc6070 */
[----:B------:R-:W-:Y:S01]  /*4aee0*/  @P4 IADD3 R122, PT, PT, R122, -0x7f000001, RZ ;  /* 0x80ffffff7a7a4810 */ /* 0x000fe20007ffe0ff */
[----:B------:R-:W-:Y:S01]  /*4aef0*/  ISETP.GE.U32.AND P5, PT, R46, 0x7f000001, PT ;  /* 0x7f0000012e00780c */ /* 0x000fe20003fa6070 */
[----:B------:R-:W-:Y:S01]  /*4af00*/  ISETP.GE.U32.AND P4, PT, R49, 0x7f000001, PT ;  /* 0x7f0000013100780c */ /* 0x000fe20003f86070 */
[----:B------:R-:W2:Y:S01]  /*4af10*/  LDG.E R93, desc[UR12][R82.64+0x14] ;  /* 0x0000140c525d7981 */ /* 0x000ea2000c1e1900 */
[----:B------:R-:W-:-:S03]  /*4af20*/  @P0 IADD3 R220, PT, PT, R220, -0x7f000001, RZ ;  /* 0x80ffffffdcdc0810 */ /* 0x000fc60007ffe0ff */
[----:B------:R-:W2:Y:S04]  /*4af30*/  LDG.E R91, desc[UR12][R82.64+0x18] ;  /* 0x0000180c525b7981 */ /* 0x000ea8000c1e1900 */
[----:B------:R-:W2:Y:S01]  /*4af40*/  LDG.E R42, desc[UR12][R82.64+0x10] ;  /* 0x0000100c522a7981 */ /* 0x000ea2000c1e1900 */
[----:B------:R-:W-:-:S03]  /*4af50*/  IMAD R105, R4, 0x7effffff, RZ ;  /* 0x7effffff04697824 */ /* 0x000fc600078e02ff */
[----:B------:R-:W2:Y:S01]  /*4af60*/  LDL R57, [R1+0x11c] ;  /* 0x00011c0001397983 */ /* 0x000ea20000100800 */
[----:B------:R-:W-:-:S03]  /*4af70*/  IADD3 R53, PT, PT, R220, R53, RZ ;  /* 0x00000035dc357210 */ /* 0x000fc60007ffe0ff */
[----:B------:R-:W2:Y:S01]  /*4af80*/  LDG.E R50, desc[UR12][R82.64+0x30] ;  /* 0x0000300c52327981 */ /* 0x000ea2000c1e1900 */
        /* <DEDUP_REMOVED lines=8> */
[----:B------:R-:W-:Y:S01]  /*4b010*/  ISETP.GE.U32.AND P1, PT, R98, 0x7f000001, PT ;  /* 0x7f0000016200780c */ /* 0x000fe20003f26070 */
[----:B------:R-:W-:Y:S01]  /*4b020*/  IADD3 R46, PT, PT, R217, R46, RZ ;  /* 0x0000002ed92e7210 */ /* 0x000fe20007ffe0ff */
[----:B------:R-:W-:Y:S01]  /*4b030*/  ISETP.GE.U32.AND P2, PT, R47, 0x7f000001, PT ;  /* 0x7f0000012f00780c */ /* 0x000fe20003f46070 */
[----:B------:R-:W2:Y:S03]  /*4b040*/  LDG.E R48, desc[UR12][R82.64+0x3c] ;  /* 0x00003c0c52307981 */ /* 0x000ea6000c1e1900 */
[----:B------:R-:W-:-:S02]  /*4b050*/  @P3 IADD3 R54, PT, PT, R54, -0x7f000001, RZ ;  /* 0x80ffffff36363810 */ /* 0x000fc40007ffe0ff */
[----:B------:R-:W-:-:S03]  /*4b060*/  @P6 IADD3 R53, PT, PT, R53, -0x7f000001, RZ ;  /* 0x80ffffff35356810 */ /* 0x000fc60007ffe0ff */
[----:B------:R-:W-:Y:S02]  /*4b070*/  @P4 IADD3 R163, PT, PT, R163, -0x7f000001, RZ ;  /* 0x80ffffffa3a34810 */ /* 0x000fe40007ffe0ff */
[----:B------:R-:W-:Y:S02]  /*4b080*/  @P5 IADD3 R162, PT, PT, R162, -0x7f000001, RZ ;  /* 0x80ffffffa2a25810 */ /* 0x000fe40007ffe0ff */
[----:B------:R-:W-:Y:S01]  /*4b090*/  IADD3 R54, PT, PT, R53, R54, RZ ;  /* 0x0000003635367210 */ /* 0x000fe20007ffe0ff */
[----:B------:R-:W-:Y:S01]  /*4b0a0*/  ISETP.GE.U32.AND P4, PT, R51, 0x7f000001, PT ;  /* 0x7f0000013300780c */ /* 0x000fe20003f86070 */
[----:B------:R-:W-:Y:S01]  /*4b0b0*/  ISETP.GE.U32.AND P5, PT, R46, 0x7f000001, PT ;  /* 0x7f0000012e00780c */ /* 0x000fe20003fa6070 */
[----:B------:R-:W2:Y:S01]  /*4b0c0*/  LDG.E R53, desc[UR12][R82.64] ;  /* 0x0000000c52357981 */ /* 0x000ea2000c1e1900 */
[----:B------:R-:W-:Y:S01]  /*4b0d0*/  @P1 IADD3 R98, PT, PT, R98, -0x7f000001, RZ ;  /* 0x80ffffff62621810 */ /* 0x000fe20007ffe0ff */
[----:B------:R-:W-:Y:S01]  /*4b0e0*/  ISETP.GE.U32.AND P1, PT, R214, 0x7f000001, PT ;  /* 0x7f000001d600780c */ /* 0x000fe20003f26070 */
[----:B------:R-:W-:Y:S01]  /*4b0f0*/  @P2 IADD3 R47, PT, PT, R47, -0x7f000001, RZ ;  /* 0x80ffffff2f2f2810 */ /* 0x000fe20007ffe0ff */
[----:B------:R-:W-:Y:S01]  /*4b100*/  ISETP.GE.U32.AND P2, PT, R182, 0x7f000001, PT ;  /* 0x7f000001b600780c */ /* 0x000fe20003f46070 */
[----:B------:R-:W-:Y:S01]  /*4b110*/  IADD3 R98, PT, PT, R27, R98, RZ ;  /* 0x000000621b627210 */ /* 0x000fe20007ffe0ff */
[----:B------:R-:W-:-:S05]  /*4b120*/  ISETP.GE.U32.AND P0, PT, R120, 0x7f000001, PT ;  /* 0x7f0000017800780c */ /* 0x000fca0003f06070 */
[----:B------:R-:W-:Y:S02]  /*4b130*/  @P4 IADD3 R51, PT, PT, R51, -0x7f000001, RZ ;  /* 0x80ffffff33334810 */ /* 0x000fe40007ffe0ff */
[----:B------:R-:W-:Y:S02]  /*4b140*/  @P5 IADD3 R46, PT, PT, R46, -0x7f000001, RZ ;  /* 0x80ffffff2e2e5810 */ /* 0x000fe40007ffe0ff */
[----:B------:R-:W-:Y:S01]  /*4b150*/  @P1 IADD3 R214, PT, PT, R214, -0x7f000001, RZ ;  /* 0x80ffffffd6d61810 */ /* 0x000fe20007ffe0ff */
[----:B------:R-:W-:Y:S01]  /*4b160*/  ISETP.GE.U32.AND P1, PT, R98, 0x7f000001, PT ;  /* 0x7f0000016200780c */ /* 0x000fe20003f26070 */
[----:B------:R-:W-:Y:S02]  /*4b170*/  IADD3 R46, PT, PT, R46, R51, RZ ;  /* 0x000000332e2e7210 */ /* 0x000fe40007ffe0ff */
[----:B------:R-:W3:Y:S01]  /*4b180*/  LDG.E R51, desc[UR12][R82.64+0x8] ;  /* 0x0000080c52337981 */ /* 0x000ee2000c1e1900 */
[----:B------:R-:W-:Y:S01]  /*4b190*/  @P2 IADD3 R182, PT, PT, R182, -0x7f000001, RZ ;  /* 0x80ffffffb6b62810 */ /* 0x000fe20007ffe0ff */
[----:B------:R-:W-:Y:S01]  /*4b1a0*/  ISETP.GE.U32.AND P2, PT, R52, 0x7f000001, PT ;  /* 0x7f0000013400780c */ /* 0x000fe20003f46070 */
[----:B------:R-:W-:-:S02]  /*4b1b0*/  IADD3 R49, PT, PT, R214, R49, RZ ;  /* 0x00000031d6317210 */ /* 0x000fc40007ffe0ff */
[----:B------:R-:W-:Y:S01]  /*4b1c0*/  @P0 IADD3 R120, PT, PT, R120, -0x7f000001, RZ ;  /* 0x80ffffff78780810 */ /* 0x000fe20007ffe0ff */
[----:B------:R-:W-:-:S04]  /*4b1d0*/  ISETP.GE.U32.AND P0, PT, R99, 0x7f000001, PT ;  /* 0x7f0000016300780c */ /* 0x000fc80003f06070 */
[----:B------:R-:W-:Y:S01]  /*4b1e0*/  @P1 IADD3 R98, PT, PT, R98, -0x7f000001, RZ ;  /* 0x80ffffff62621810 */ /* 0x000fe20007ffe0ff */
[----:B------:R-:W-:-:S03]  /*4b1f0*/  ISETP.GE.U32.AND P1, PT, R49, 0x7f000001, PT ;  /* 0x7f0000013100780c */ /* 0x000fc60003f26070 */
[----:B------:R-:W-:Y:S02]  /*4b200*/  IADD3 R98, PT, PT, R98, R47, RZ ;  /* 0x0000002f62627210 */ /* 0x000fe40007ffe0ff */
[----:B------:R-:W-:-:S03]  /*4b210*/  @P2 IADD3 R52, PT, PT, R52, -0x7f000001, RZ ;  /* 0x80ffffff34342810 */ /* 0x000fc60007ffe0ff */
[----:B------:R-:W-:Y:S01]  /*4b220*/  ISETP.GE.U32.AND P2, PT, R98, 0x7f000001, PT ;  /* 0x7f0000016200780c */ /* 0x000fe20003f46070 */
[----:B------:R-:W-:Y:S01]  /*4b230*/  @P0 IADD3 R99, PT, PT, R99, -0x7f000001, RZ ;  /* 0x80ffffff63630810 */ /* 0x000fe20007ffe0ff */
[----:B------:R-:W-:Y:S01]  /*4b240*/  ISETP.GE.U32.AND P3, PT, R219, 0x7f000001, PT ;  /* 0x7f000001db00780c */ /* 0x000fe20003f66070 */
[----:B------:R-:W-:Y:S02]  /*4b250*/  ISETP.GE.U32.AND P0, PT, R211, 0x7f000001, PT ;  /* 0x7f000001d300780c */ /* 0x000fe40003f06070 */
[----:B------:R-:W-:Y:S02]  /*4b260*/  @P1 IADD3 R49, PT, PT, R49, -0x7f000001, RZ ;  /* 0x80ffffff31311810 */ /* 0x000fe40007ffe0ff */
[----:B------:R-:W-:Y:S01]  /*4b270*/  IADD3 R182, PT, PT, R163, R182, RZ ;  /* 0x000000b6a3b67210 */ /* 0x000fe20007ffe0ff */
[----:B------:R-:W-:Y:S01]  /*4b280*/  ISETP.GE.U32.AND P1, PT, R225, 0x7f000001, PT ;  /* 0x7f000001e100780c */ /* 0x000fe20003f26070 */
[----:B------:R-:W-:Y:S01]  /*4b290*/  IADD3 R249, PT, PT, R249, R122, RZ ;  /* 0x0000007af9f97210 */ /* 0x000fe20007ffe0ff */
[----:B------:R-:W-:Y:S01]  /*4b2a0*/  ISETP.GE.U32.AND P4, PT, R154, 0x7f000001, PT ;  /* 0x7f0000019a00780c */ /* 0x000fe20003f86070 */
[----:B------:R-:W-:Y:S01]  /*4b2b0*/  IADD3 R49, PT, PT, R49, R52, RZ ;  /* 0x0000003431317210 */ /* 0x000fe20007ffe0ff */
[----:B------:R-:W-:Y:S01]  /*4b2c0*/  ISETP.GE.U32.AND P6, PT, R54, 0x7f000001, PT ;  /* 0x7f0000013600780c */ /* 0x000fe20003fc6070 */
[----:B------:R-:W-:-:S02]  /*4b2d0*/  IADD3 R209, PT, PT, R120, R209, RZ ;  /* 0x000000d178d17210 */ /* 0x000fc40007ffe0ff */
[----:B------:R-:W-:Y:S01]  /*4b2e0*/  @P2 IADD3 R98, PT, PT, R98, -0x7f000001, RZ ;  /* 0x80ffffff62622810 */ /* 0x000fe20007ffe0ff */
[----:B------:R-:W-:Y:S01]  /*4b2f0*/  ISETP.GE.U32.AND P2, PT, R182, 0x7f000001, PT ;  /* 0x7f000001b600780c */ /* 0x000fe20003f46070 */
[----:B------:R-:W-:Y:S02]  /*4b300*/  @P3 IADD3 R219, PT, PT, R219, -0x7f000001, RZ ;  /* 0x80ffffffdbdb3810 */ /* 0x000fe40007ffe0ff */
[----:B------:R-:W-:Y:S01]  /*4b310*/  @P0 IADD3 R211, PT, PT, R211, -0x7f000001, RZ ;  /* 0x80ffffffd3d30810 */ /* 0x000fe20007ffe0ff */
[----:B------:R-:W-:Y:S01]  /*4b320*/  ISETP.GE.U32.AND P5, PT, R249, 0x7f000001, PT ;  /* 0x7f000001f900780c */ /* 0x000fe20003fa6070 */
[----:B------:R-:W-:Y:S01]  /*4b330*/  ISETP.GE.U32.AND P3, PT, R46, 0x7f000001, PT ;  /* 0x7f0000012e00780c */ /* 0x000fe20003f66070 */
[----:B------:R-:W-:Y:S01]  /*4b340*/  ISETP.GE.U32.AND P0, PT, R49, 0x7f000001, PT ;  /* 0x7f0000013100780c */ /* 0x000fe20003f06070 */
[----:B------:R-:W-:Y:S02]  /*4b350*/  @P1 IADD3 R225, PT, PT, R225, -0x7f000001, RZ ;  /* 0x80ffffffe1e11810 */ /* 0x000fe40007ffe0ff */
[----:B------:R-:W-:Y:S01]  /*4b360*/  IADD3 R98, PT, PT, R98, R99, RZ ;  /* 0x0000006362627210 */ /* 0x000fe20007ffe0ff */
[----:B------:R-:W-:Y:S01]  /*4b370*/  ISETP.GE.U32.AND P1, PT, R101, 0x7f000001, PT ;  /* 0x7f0000016500780c */ /* 0x000fe20003f26070 */
[----:B------:R-:W-:Y:S01]  /*4b380*/  @P4 IADD3 R154, PT, PT, R154, -0x7f000001, RZ ;  /* 0x80ffffff9a9a4810 */ /* 0x000fe20007ffe0ff */
[----:B------:R-:W-:Y:S01]  /*4b390*/  ISETP.GE.U32.AND P4, PT, R100, 0x7f000001, PT ;  /* 0x7f0000016400780c */ /* 0x000fe20003f86070 */
[----:B------:R-:W-:Y:S01]  /*4b3a0*/  IADD3 R162, PT, PT, R119, R162, RZ ;  /* 0x000000a277a27210 */ /* 0x000fe20007ffe0ff */
[----:B------:R-:W-:Y:S01]  /*4b3b0*/  IMAD.HI.U32 R105, R105, 0x7f000001, R4 ;  /* 0x7f00000169697827 */ /* 0x000fe200078e0004 */
[----:B------:R-:W-:Y:S01]  /*4b3c0*/  @P2 IADD3 R182, PT, PT, R182, -0x7f000001, RZ ;  /* 0x80ffffffb6b62810 */ /* 0x000fe20007ffe0ff */
        /* <DEDUP_REMOVED lines=11> */
[----:B------:R-:W-:-:S02]  /*4b480*/  @P4 IADD3 R100, PT, PT, R100, -0x7f000001, RZ ;  /* 0x80ffffff64644810 */ /* 0x000fc40007ffe0ff */
[----:B------:R-:W-:Y:S02]  /*4b490*/  IADD3 R225, PT, PT, R54, R225, RZ ;  /* 0x000000e136e17210 */ /* 0x000fe40007ffe0ff */
[----:B------:R-:W-:Y:S02]  /*4b4a0*/  @P2 IADD3 R98, PT, PT, R98, -0x7f000001, RZ ;  /* 0x80ffffff62622810 */ /* 0x000fe40007ffe0ff */
[----:B------:R-:W-:Y:S01]  /*4b4b0*/  IADD3 R46, PT, PT, R46, R219, RZ ;  /* 0x000000db2e2e7210 */ /* 0x000fe20007ffe0ff */
[----:B------:R-:W-:Y:S01]  /*4b4c0*/  ISETP.GE.U32.AND P4, PT, R209, 0x7f000001, PT ;  /* 0x7f000001d100780c */ /* 0x000fe20003f86070 */
[----:B------:R-:W-:Y:S01]  /*4b4d0*/  ISETP.GE.U32.AND P2, PT, R154, 0x7f000001, PT ;  /* 0x7f0000019a00780c */ /* 0x000fe20003f46070 */
[----:B------:R-:W4:Y:S01]  /*4b4e0*/  LDG.E R52, desc[UR12][R82.64+0x38] ;  /* 0x0000380c52347981 */ /* 0x000f22000c1e1900 */
        /* <DEDUP_REMOVED lines=14> */
[----:B------:R-:W-:Y:S01]  /*4b5d0*/  ISETP.GE.U32.AND P6, PT, R162, 0x7f000001, PT ;  /* 0x7f000001a200780c */ /* 0x000fe20003fc6070 */
[----:B0-----:R-:W-:Y:S02]  /*4b5e0*/  IADD3 R32, PT, PT, R182, R211, RZ ;  /* 0x000000d3b6207210 */ /* 0x001fe40007ffe0ff */
[----:B------:R-:W-:Y:S02]  /*4b5f0*/  @P3 IADD3 R46, PT, PT, R46, -0x7f000001, RZ ;  /* 0x80ffffff2e2e3810 */ /* 0x000fe40007ffe0ff */
[----:B------:R-:W-:Y:S02]  /*4b600*/  @P0 IADD3 R104, PT, PT, R104, -0x7f000001, RZ ;  /* 0x80ffffff68680810 */ /* 0x000fe40007ffe0ff */
[----:B------:R-:W-:Y:S01]  /*4b610*/  @P5 IADD3 R225, PT, PT, R225, -0x7f000001, RZ ;  /* 0x80ffffffe1e15810 */ /* 0x000fe20007ffe0ff */
[----:B------:R-:W-:Y:S01]  /*4b620*/  ISETP.GE.U32.AND P3, PT, R101, 0x7f000001, PT ;  /* 0x7f0000016500780c */ /* 0x000fe20003f66070 */
[----:B------:R-:W4:Y:S01]  /*4b630*/  LDG.E R54, desc[UR12][R82.64+0x44] ;  /* 0x0000440c52367981 */ /* 0x000f22000c1e1900 */
        /* <DEDUP_REMOVED lines=8> */
[----:B------:R-:W-:Y:S01]  /*4b6c0*/  @P6 IADD3 R162, PT, PT, R162, -0x7f000001, RZ ;  /* 0x80ffffffa2a26810 */ /* 0x000fe20007ffe0ff */
[----:B------:R-:W4:Y:S01]  /*4b6d0*/  LDL.LU.64 R4, [R1+0x1a8] ;  /* 0x0001a80001047983 */ /* 0x000f220000300a00 */
[----:B------:R-:W-:Y:S02]  /*4b6e0*/  IADD3 R102, PT, PT, R49, R102, RZ ;  /* 0x0000006631667210 */ /* 0x000fe40007ffe0ff */
[----:B------:R-:W-:Y:S01]  /*4b6f0*/  @P3 IADD3 R101, PT, PT, R101, -0x7f000001, RZ ;  /* 0x80ffffff65653810 */ /* 0x000fe20007ffe0ff */
[----:B------:R-:W-:Y:S01]  /*4b700*/  ISETP.GE.U32.AND P3, PT, R46, 0x7f000001, PT ;  /* 0x7f0000012e00780c */ /* 0x000fe20003f66070 */
[----:B------:R-:W-:-:S02]  /*4b710*/  IADD3 R26, PT, PT, R162, R177, RZ ;  /* 0x000000b1a21a7210 */ /* 0x000fc40007ffe0ff */
[----:B------:R-:W-:Y:S01]  /*4b720*/  @P1 IADD3 R224, PT, PT, R224, -0x7f000001, RZ ;  /* 0x80ffffffe0e01810 */ /* 0x000fe20007ffe0ff */
[----:B------:R-:W-:Y:S01]  /*4b730*/  ISETP.GE.U32.AND P1, PT, R102, 0x7f000001, PT ;  /* 0x7f0000016600780c */ /* 0x000fe20003f26070 */
[----:B------:R-:W-:Y:S02]  /*4b740*/  IADD3 R101, PT, PT, R101, R222, RZ ;  /* 0x000000de65657210 */ /* 0x000fe40007ffe0ff */
[----:B------:R-:W-:Y:S02]  /*4b750*/  @P0 IADD3 R223, PT, PT, R223, -0x7f000001, RZ ;  /* 0x80ffffffdfdf0810 */ /* 0x000fe40007ffe0ff */
[----:B------:R-:W-:Y:S01]  /*4b760*/  @P4 IADD3 R104, PT, PT, R104, -0x7f000001, RZ ;  /* 0x80ffffff68684810 */ /* 0x000fe20007ffe0ff */
[----:B------:R-:W-:Y:S01]  /*4b770*/  ISETP.GE.U32.AND P6, PT, R101, 0x7f000001, PT ;  /* 0x7f0000016500780c */ /* 0x000fe20003fc6070 */
[----:B------:R-:W-:Y:S01]  /*4b780*/  ISETP.GE.U32.AND P0, PT, R226, 0x7f000001, PT ;  /* 0x7f000001e200780c */ /* 0x000fe20003f06070 */
[----:B------:R-:W-:Y:S01]  /*4b790*/  ISETP.GE.U32.AND P4, PT, R26, 0x7f000001, PT ;  /* 0x7f0000011a00780c */ /* 0x000fe20003f86070 */
[----:B------:R-:W-:-:S02]  /*4b7a0*/  IADD3 R30, PT, PT, R209, R134, RZ ;  /* 0x00000086d11e7210 */ /* 0x000fc40007ffe0ff */
[----:B------:R-:W-:Y:S02]  /*4b7b0*/  IADD3 R38, PT, PT, R154, R121, RZ ;  /* 0x000000799a267210 */ /* 0x000fe40007ffe0ff */
[----:B------:R-:W-:Y:S01]  /*4b7c0*/  @P3 IADD3 R46, PT, PT, R46, -0x7f000001, RZ ;  /* 0x80ffffff2e2e3810 */ /* 0x000fe20007ffe0ff */
[----:B------:R-:W-:Y:S01]  /*4b7d0*/  ISETP.GE.U32.AND P2, PT, R103, 0x7f000001, PT ;  /* 0x7f0000016700780c */ /* 0x000fe20003f46070 */
[----:B------:R-:W-:Y:S01]  /*4b7e0*/  @P1 IADD3 R102, PT, PT, R102, -0x7f000001, RZ ;  /* 0x80ffffff66661810 */ /* 0x000fe20007ffe0ff */
[----:B------:R-:W-:Y:S01]  /*4b7f0*/  ISETP.GE.U32.AND P3, PT, R30, 0x7f000001, PT ;  /* 0x7f0000011e00780c */ /* 0x000fe20003f66070 */
[----:B------:R-:W-:Y:S01]  /*4b800*/  ISETP.GE.U32.AND P1, PT, R38, 0x7f000001, PT ;  /* 0x7f0000012600780c */ /* 0x000fe20003f26070 */
[----:B------:R-:W-:Y:S01]  /*4b810*/  IADD3 R223, PT, PT, R46, R223, RZ ;  /* 0x000000df2edf7210 */ /* 0x000fe20007ffe0ff */
[----:B------:R-:W-:Y:S01]  /*4b820*/  ISETP.GE.U32.AND P5, PT, R105, 0x7f000001, PT ;  /* 0x7f0000016900780c */ /* 0x000fe20003fa6070 */
[----:B------:R-:W4:Y:S01]  /*4b830*/  LDG.E R46, desc[UR12][R82.64+0x34] ;  /* 0x0000340c522e7981 */ /* 0x000f22000c1e1900 */
[----:B------:R-:W-:-:S02]  /*4b840*/  @P6 IADD3 R101, PT, PT, R101, -0x7f000001, RZ ;  /* 0x80ffffff65656810 */ /* 0x000fc40007ffe0ff */
[----:B------:R-:W-:Y:S02]  /*4b850*/  @P0 IADD3 R226, PT, PT, R226, -0x7f000001, RZ ;  /* 0x80ffffffe2e20810 */ /* 0x000fe40007ffe0ff */
[----:B------:R-:W-:Y:S01]  /*4b860*/  @P4 IADD3 R26, PT, PT, R26, -0x7f000001, RZ ;  /* 0x80ffffff1a1a4810 */ /* 0x000fe20007ffe0ff */
[----:B------:R-:W-:Y:S01]  /*4b870*/  ISETP.GE.U32.AND P0, PT, R228, 0x7f000001, PT ;  /* 0x7f000001e400780c */ /* 0x000fe20003f06070 */
[----:B------:R-:W-:Y:S01]  /*4b880*/  ISETP.GE.U32.AND P4, PT, R223, 0x7f000001, PT ;  /* 0x7f000001df00780c */ /* 0x000fe20003f86070 */
[----:B------:R-:W-:Y:S02]  /*4b890*/  IADD3 R101, PT, PT, R101, R224, RZ ;  /* 0x000000e065657210 */ /* 0x000fe40007ffe0ff */
[----:B------:R-:W-:Y:S01]  /*4b8a0*/  @P2 IADD3 R103, PT, PT, R103, -0x7f000001, RZ ;  /* 0x80ffffff67672810 */ /* 0x000fe20007ffe0ff */
[----:B------:R-:W-:Y:S01]  /*4b8b0*/  ISETP.GE.U32.AND P2, PT, R32, 0x7f000001, PT ;  /* 0x7f0000012000780c */ /* 0x000fe20003f46070 */
[----:B------:R-:W-:Y:S02]  /*4b8c0*/  @P3 IADD3 R30, PT, PT, R30, -0x7f000001, RZ ;  /* 0x80ffffff1e1e3810 */ /* 0x000fe40007ffe0ff */
[----:B------:R-:W-:Y:S01]  /*4b8d0*/  @P1 IADD3 R38, PT, PT, R38, -0x7f000001, RZ ;  /* 0x80ffffff26261810 */ /* 0x000fe20007ffe0ff */
[----:B------:R-:W-:Y:S01]  /*4b8e0*/  ISETP.GE.U32.AND P3, PT, R106, 0x7f000001, PT ;  /* 0x7f0000016a00780c */ /* 0x000fe20003f66070 */
[----:B------:R-:W-:Y:S01]  /*4b8f0*/  ISETP.GE.U32.AND P1, PT, R101, 0x7f000001, PT ;  /* 0x7f0000016500780c */ /* 0x000fe20003f26070 */
[----:B------:R-:W-:-:S02]  /*4b900*/  @P5 IADD3 R105, PT, PT, R105, -0x7f000001, RZ ;  /* 0x80ffffff69695810 */ /* 0x000fc40007ffe0ff */
[----:B------:R-:W-:Y:S02]  /*4b910*/  IADD3 R102, PT, PT, R102, R103, RZ ;  /* 0x0000006766667210 */ /* 0x000fe40007ffe0ff */
[----:B------:R-:W-:Y:S02]  /*4b920*/  @P0 IADD3 R228, PT, PT, R228, -0x7f000001, RZ ;  /* 0x80ffffffe4e40810 */ /* 0x000fe40007ffe0ff */
[----:B------:R-:W-:Y:S02]  /*4b930*/  @P4 IADD3 R223, PT, PT, R223, -0x7f000001, RZ ;  /* 0x80ffffffdfdf4810 */ /* 0x000fe40007ffe0ff */
[----:B------:R-:W-:Y:S01]  /*4b940*/  IADD3 R105, PT, PT, R104, R105, RZ ;  /* 0x0000006968697210 */ /* 0x000fe20007ffe0ff */
[----:B------:R-:W-:Y:S01]  /*4b950*/  ISETP.GE.U32.AND P5, PT, R102, 0x7f000001, PT ;  /* 0x7f0000016600780c */ /* 0x000fe20003fa6070 */
[----:B------:R-:W-:Y:S01]  /*4b960*/  @P2 IADD3 R32, PT, PT, R32, -0x7f000001, RZ ;  /* 0x80ffffff20202810 */ /* 0x000fe20007ffe0ff */
[----:B------:R-:W-:Y:S01]  /*4b970*/  ISETP.GE.U32.AND P2, PT, R227, 0x7f000001, PT ;  /* 0x7f000001e300780c */ /* 0x000fe20003f46070 */
[----:B------:R-:W-:-:S02]  /*4b980*/  IADD3 R223, PT, PT, R223, R228, RZ ;  /* 0x000000e4dfdf7210 */ /* 0x000fc40007ffe0ff */
[----:B------:R-:W-:Y:S02]  /*4b990*/  @P3 IADD3 R106, PT, PT, R106, -0x7f000001, RZ ;  /* 0x80ffffff6a6a3810 */ /* 0x000fe40007ffe0ff */
[----:B------:R-:W-:Y:S01]  /*4b9a0*/  @P1 IADD3 R101, PT, PT, R101, -0x7f000001, RZ ;  /* 0x80ffffff65651810 */ /* 0x000fe20007ffe0ff */
[----:B------:R-:W-:Y:S01]  /*4b9b0*/  ISETP.GE.U32.AND P6, PT, R105, 0x7f000001, PT ;  /* 0x7f0000016900780c */ /* 0x000fe20003fc6070 */
[----:B------:R-:W-:Y:S01]  /*4b9c0*/  ISETP.GE.U32.AND P1, PT, R229, 0x7f000001, PT ;  /* 0x7f000001e500780c */ /* 0x000fe20003f26070 */
[----:B------:R-:W-:Y:S01]  /*4b9d0*/  ISETP.GE.U32.AND P0, PT, R230, 0x7f000001, PT ;  /* 0x7f000001e600780c */ /* 0x000fe20003f06070 */
[----:B------:R-:W-:Y:S01]  /*4b9e0*/  ISETP.GE.U32.AND P3, PT, R223, 0x7f000001, PT ;  /* 0x7f000001df00780c */ /* 0x000fe20003f66070 */
[----:B------:R-:W-:Y:S02]  /*4b9f0*/  IADD3 R226, PT, PT, R101, R226, RZ ;  /* 0x000000e265e27210 */ /* 0x000fe40007ffe0ff */
[----:B------:R-:W-:Y:S01]  /*4ba00*/  @P5 IADD3 R102, PT, PT, R102, -0x7f000001, RZ ;  /* 0x80ffffff66665810 */ /* 0x000fe20007ffe0ff */
[----:B------:R-:W-:Y:S01]  /*4ba10*/  ISETP.GE.U32.AND P5, PT, R107, 0x7f000001, PT ;  /* 0x7f0000016b00780c */ /* 0x000fe20003fa6070 */
[----:B------:R-:W-:-:S05]  /*4ba20*/  @P2 IADD3 R227, PT, PT, R227, -0x7f000001, RZ ;  /* 0x80ffffffe3e32810 */ /* 0x000fca0007ffe0ff */
[----:B------:R-:W-:Y:S02]  /*4ba30*/  @P6 IADD3 R105, PT, PT, R105, -0x7f000001, RZ ;  /* 0x80ffffff69696810 */ /* 0x000fe40007ffe0ff */
[----:B------:R-:W-:Y:S02]  /*4ba40*/  @P1 IADD3 R229, PT, PT, R229, -0x7f000001, RZ ;  /* 0x80ffffffe5e51810 */ /* 0x000fe40007ffe0ff */
[----:B------:R-:W-:Y:S02]  /*4ba50*/  @P0 IADD3 R230, PT, PT, R230, -0x7f000001, RZ ;  /* 0x80ffffffe6e60810 */ /* 0x000fe40007ffe0ff */
[----:B------:R-:W-:Y:S02]  /*4ba60*/  @P3 IADD3 R223, PT, PT, R223, -0x7f000001, RZ ;  /* 0x80ffffffdfdf3810 */ /* 0x000fe40007ffe0ff */
[----:B------:R-:W-:Y:S01]  /*4ba70*/  IADD3 R102, PT, PT, R102, R227, RZ ;  /* 0x000000e366667210 */ /* 0x000fe20007ffe0ff */
[----:B------:R-:W-:Y:S01]  /*4ba80*/  ISETP.GE.U32.AND P6, PT, R231, 0x7f000001, PT ;  /* 0x7f000001e700780c */ /* 0x000fe20003fc6070 */
[----:B------:R-:W-:Y:S01]  /*4ba90*/  ISETP.GE.U32.AND P1, PT, R226, 0x7f000001, PT ;  /* 0x7f000001e200780c */ /* 0x000fe20003f26070 */
[----:B------:R-:W-:Y:S01]  /*4baa0*/  ISETP.GE.U32.AND P0, PT, R75, 0x7f000001, PT ;  /* 0x7f0000014b00780c */ /* 0x000fe20003f06070 */
[----:B------:R-:W-:Y:S01]  /*4bab0*/  IADD3 R223, PT, PT, R223, R230, RZ ;  /* 0x000000e6dfdf7210 */ /* 0x000fe20007ffe0ff */
[-C--:B------:R-:W-:Y:S01]  /*4bac0*/  IMAD.WIDE.U32 R26, R26, R115.reuse, RZ ;  /* 0x000000731a1a7225 */ /* 0x080fe200078e00ff */
[----:B------:R-:W-:Y:S01]  /*4bad0*/  IADD3 R106, PT, PT, R105, R106, RZ ;  /* 0x0000006a696a7210 */ /* 0x000fe20007ffe0ff */
[----:B------:R-:W-:Y:S01]  /*4bae0*/  ISETP.GE.U32.AND P2, PT, R102, 0x7f000001, PT ;  /* 0x7f0000016600780c */ /* 0x000fe20003f46070 */
[----:B------:R-:W-:Y:S01]  /*4baf0*/  @P5 IADD3 R107, PT, PT, R107, -0x7f000001, RZ ;  /* 0x80ffffff6b6b5810 */ /* 0x000fe20007ffe0ff */
[----:B------:R-:W-:-:S04]  /*4bb00*/  IMAD.WIDE.U32 R32, R32, R115, RZ ;  /* 0x0000007320207225 */ /* 0x000fc800078e00ff */
[----:B------:R-:W-:-:S04]  /*4bb10*/  IMAD.WIDE.U32 R38, R38, R115, RZ ;  /* 0x0000007326267225 */ /* 0x000fc800078e00ff */
[----:B------:R-:W-:Y:S01]  /*4bb20*/  IMAD R77, R26, 0x7effffff, RZ ;  /* 0x7effffff1a4d7824 */ /* 0x000fe200078e02ff */
[----:B------:R-:W-:Y:S01]  /*4bb30*/  ISETP.GE.U32.AND P5, PT, R223, 0x7f000001, PT ;  /* 0x7f000001df00780c */ /* 0x000fe20003fa6070 */
[----:B------:R-:W-:Y:S01]  /*4bb40*/  ISETP.GE.U32.AND P4, PT, R106, 0x7f000001, PT ;  /* 0x7f0000016a00780c */ /* 0x000fe20003f86070 */
[----:B------:R-:W-:Y:S02]  /*4bb50*/  IMAD R65, R32, 0x7effffff, RZ ;  /* 0x7effffff20417824 */ /* 0x000fe400078e02ff */
[----:B------:R-:W-:Y:S02]  /*4bb60*/  IMAD R47, R38, 0x7effffff, RZ ;  /* 0x7effffff262f7824 */ /* 0x000fe400078e02ff */
[----:B------:R-:W-:Y:S01]  /*4bb70*/  IMAD.HI.U32 R77, R77, 0x7f000001, R26 ;  /* 0x7f0000014d4d7827 */ /* 0x000fe200078e001a */
[----:B------:R-:W-:Y:S02]  /*4bb80*/  @P6 IADD3 R231, PT, PT, R231, -0x7f000001, RZ ;  /* 0x80ffffffe7e76810 */ /* 0x000fe40007ffe0ff */
[----:B------:R-:W-:Y:S01]  /*4bb90*/  @P1 IADD3 R226, PT, PT, R226, -0x7f000001, RZ ;  /* 0x80ffffffe2e21810 */ /* 0x000fe20007ffe0ff */
[----:B------:R-:W-:-:S04]  /*4bba0*/  IMAD.WIDE.U32 R30, R30, R115, RZ ;  /* 0x000000731e1e7225 */ /* 0x000fc800078e00ff */
[----:B------:R-:W-:Y:S01]  /*4bbb0*/  IMAD.WIDE.U32 R26, R202, R28, RZ ;  /* 0x0000001cca1a7225 */ /* 0x000fe200078e00ff */
[----:B------:R-:W-:-:S03]  /*4bbc0*/  ISETP.GE.U32.AND P6, PT, R232, 0x7f000001, PT ;  /* 0x7f000001e800780c */ /* 0x000fc60003fc6070 */
[----:B------:R-:W-:-:S04]  /*4bbd0*/  IMAD.HI.U32 R65, R65, 0x7f000001, R32 ;  /* 0x7f00000141417827 */ /* 0x000fc800078e0020 */
[----:B------:R-:W-:Y:S01]  /*4bbe0*/  IMAD.HI.U32 R94, R47, 0x7f000001, R38 ;  /* 0x7f0000012f5e7827 */ /* 0x000fe200078e0026 */
[----:B------:R-:W-:-:S03]  /*4bbf0*/  @P0 IADD3 R75, PT, PT, R75, -0x7f000001, RZ ;  /* 0x80ffffff4b4b0810 */ /* 0x000fc60007ffe0ff */
[----:B-1----:R-:W-:Y:S02]  /*4bc00*/  IMAD R71, R30, 0x7effffff, RZ ;  /* 0x7effffff1e477824 */ /* 0x002fe400078e02ff */
[----:B------:R-:W-:-:S04]  /*4bc10*/  IMAD.WIDE.U32 R32, R204, R28, RZ ;  /* 0x0000001ccc207225 */ /* 0x000fc800078e00ff */
[----:B------:R-:W-:Y:S01]  /*4bc20*/  IMAD R47, R26, 0x7effffff, RZ ;  /* 0x7effffff1a2f7824 */ /* 0x000fe200078e02ff */
[----:B------:R-:W-:Y:S02]  /*4bc30*/  @P2 IADD3 R102, PT, PT, R102, -0x7f000001, RZ ;  /* 0x80ffffff66662810 */ /* 0x000fe40007ffe0ff */
[----:B------:R-:W-:Y:S01]  /*4bc40*/  IADD3 R226, PT, PT, R226, R229, RZ ;  /* 0x000000e5e2e27210 */ /* 0x000fe20007ffe0ff */
[----:B------:R-:W-:Y:S01]  /*4bc50*/  ISETP.GE.U32.AND P0, PT, R233, 0x7f000001, PT ;  /* 0x7f000001e900780c */ /* 0x000fe20003f06070 */
[----:B------:R-:W-:-:S04]  /*4bc60*/  IMAD.WIDE.U32 R38, R205, R28, RZ ;  /* 0x0000001ccd267225 */ /* 0x000fc800078e00ff */
[----:B------:R-:W-:-:S04]  /*4bc70*/  IMAD.HI.U32 R71, R71, 0x7f000001, R30 ;  /* 0x7f00000147477827 */ /* 0x000fc800078e001e */
[----:B------:R-:W-:Y:S02]  /*4bc80*/  IMAD R95, R32, 0x7effffff, RZ ;  /* 0x7effffff205f7824 */ /* 0x000fe400078e02ff */
[----:B------:R-:W-:Y:S01]  /*4bc90*/  IMAD.HI.U32 R98, R47, 0x7f000001, R26 ;  /* 0x7f0000012f627827 */ /* 0x000fe200078e001a */
[----:B------:R-:W-:-:S03]  /*4bca0*/  @P5 IADD3 R223, PT, PT, R223, -0x7f000001, RZ ;  /* 0x80ffffffdfdf5810 */ /* 0x000fc60007ffe0ff */
[----:B------:R-:W-:-:S04]  /*4bcb0*/  IMAD.WIDE.U32 R30, R203, R28, RZ ;  /* 0x0000001ccb1e7225 */ /* 0x000fc800078e00ff */
[----:B------:R-:W-:Y:S01]  /*4bcc0*/  IMAD R27, R38, 0x7effffff, RZ ;  /* 0x7effffff261b7824 */ /* 0x000fe200078e02ff */
[----:B------:R-:W-:Y:S02]  /*4bcd0*/  @P4 IADD3 R106, PT, PT, R106, -0x7f000001, RZ ;  /* 0x80ffffff6a6a4810 */ /* 0x000fe40007ffe0ff */
[----:B------:R-:W-:Y:S01]  /*4bce0*/  IADD3 R231, PT, PT, R102, R231, RZ ;  /* 0x000000e766e77210 */ /* 0x000fe20007ffe0ff */
[----:B------:R-:W-:Y:S01]  /*4bcf0*/  ISETP.GE.U32.AND P5, PT, R226, 0x7f000001, PT ;  /* 0x7f000001e200780c */ /* 0x000fe20003fa6070 */
[----:B------:R-:W-:-:S04]  /*4bd00*/  IMAD.HI.U32 R100, R95, 0x7f000001, R32 ;  /* 0x7f0000015f647827 */ /* 0x000fc800078e0020 */
[----:B------:R-:W-:Y:S02]  /*4bd10*/  IMAD R49, R30, 0x7effffff, RZ ;  /* 0x7effffff1e317824 */ /* 0x000fe400078e02ff */
[----:B------:R-:W-:Y:S01]  /*4bd20*/  IMAD.HI.U32 R95, R27, 0x7f000001, R38 ;  /* 0x7f0000011b5f7827 */ /* 0x000fe200078e0026 */
[----:B------:R-:W-:Y:S02]  /*4bd30*/  @P6 IADD3 R232, PT, PT, R232, -0x7f000001, RZ ;  /* 0x80ffffffe8e86810 */ /* 0x000fe40007ffe0ff */
[----:B------:R-:W-:Y:S01]  /*4bd40*/  IADD3 R107, PT, PT, R106, R107, RZ ;  /* 0x0000006b6a6b7210 */ /* 0x000fe20007ffe0ff */
[----:B--2---:R-:W-:Y:S01]  /*4bd50*/  IMAD.WIDE.U32 R26, R40, R75, RZ ;  /* 0x0000004b281a7225 */ /* 0x004fe200078e00ff */
[----:B------:R-:W-:-:S03]  /*4bd60*/  ISETP.GE.U32.AND P3, PT, R231, 0x7f000001, PT ;  /* 0x7f000001e700780c */ /* 0x000fc60003f66070 */
[----:B------:R-:W-:Y:S01]  /*4bd70*/  IMAD.HI.U32 R97, R49, 0x7f000001, R30 ;  /* 0x7f00000131617827 */ /* 0x000fe200078e001e */
[----:B------:R-:W-:-:S03]  /*4bd80*/  @P0 IADD3 R233, PT, PT, R233, -0x7f000001, RZ ;  /* 0x80ffffffe9e90810 */ /* 0x000fc60007ffe0ff */
[----:B------:R-:W-:Y:S01]  /*4bd90*/  IMAD R31, R26, 0x7effffff, RZ ;  /* 0x7effffff1a1f7824 */ /* 0x000fe200078e02ff */
[----:B------:R-:W-:Y:S01]  /*4bda0*/  IADD3 R232, PT, PT, R223, R232, RZ ;  /* 0x000000e8dfe87210 */ /* 0x000fe20007ffe0ff */
[----:B------:R-:W-:Y:S01]  /*4bdb0*/  ISETP.GE.U32.AND P0, PT, R235, 0x7f000001, PT ;  /* 0x7f000001eb00780c */ /* 0x000fe20003f06070 */
[----:B------:R-:W-:Y:S01]  /*4bdc0*/  ISETP.GE.U32.AND P2, PT, R108, 0x7f000001, PT ;  /* 0x7f0000016c00780c */ /* 0x000fe20003f46070 */
[----:B------:R-:W-:Y:S01]  /*4bdd0*/  ISETP.GE.U32.AND P4, PT, R107, 0x7f000001, PT ;  /* 0x7f0000016b00780c */ /* 0x000fe20003f86070 */
[----:B------:R-:W-:Y:S01]  /*4bde0*/  IMAD.HI.U32 R32, R31, 0x7f000001, R26 ;  /* 0x7f0000011f207827 */ /* 0x000fe200078e001a */
[----:B------:R-:W-:-:S03]  /*4bdf0*/  @P5 IADD3 R226, PT, PT, R226, -0x7f000001, RZ ;  /* 0x80ffffffe2e25810 */ /* 0x000fc60007ffe0ff */
[----:B---3--:R-:W-:Y:S01]  /*4be00*/  IMAD.WIDE.U32 R26, R90, R75, RZ ;  /* 0x0000004b5a1a7225 */ /* 0x008fe200078e00ff */
[----:B------:R-:W-:Y:S01]  /*4be10*/  ISETP.GE.U32.AND P6, PT, R232, 0x7f000001, PT ;  /* 0x7f000001e800780c */ /* 0x000fe20003fc6070 */
[----:B------:R-:W-:Y:S01]  /*4be20*/  ISETP.GE.U32.AND P1, PT, R234, 0x7f000001, PT ;  /* 0x7f000001ea00780c */ /* 0x000fe20003f26070 */
[----:B------:R-:W-:Y:S01]  /*4be30*/  @P3 IADD3 R231, PT, PT, R231, -0x7f000001, RZ ;  /* 0x80ffffffe7e73810 */ /* 0x000fe20007ffe0ff */
[----:B------:R-:W-:Y:S01]  /*4be40*/  IMAD R31, R26, 0x7effffff, RZ ;  /* 0x7effffff1a1f7824 */ /* 0x000fe200078e02ff */
[----:B------:R-:W-:Y:S01]  /*4be50*/  IADD3 R233, PT, PT, R226, R233, RZ ;  /* 0x000000e9e2e97210 */ /* 0x000fe20007ffe0ff */
[----:B------:R-:W-:Y:S01]  /*4be60*/  ISETP.GE.U32.AND P3, PT, R32, 0x7f000001, PT ;  /* 0x7f0000012000780c */ /* 0x000fe20003f66070 */
[----:B------:R-:W2:Y:S01]  /*4be70*/  LDG.E R49, desc[UR12][R82.64+0x40] ;  /* 0x0000400c52317981 */ /* 0x000ea2000c1e1900 */
[----:B------:R-:W-:Y:S01]  /*4be80*/  IMAD.HI.U32 R38, R31, 0x7f000001, R26 ;  /* 0x7f0000011f267827 */ /* 0x000fe200078e001a */
[----:B------:R-:W-:Y:S02]  /*4be90*/  @P0 IADD3 R235, PT, PT, R235, -0x7f000001, RZ ;  /* 0x80ffffffebeb0810 */ /* 0x000fe40007ffe0ff */
[----:B------:R-:W-:-:S02]  /*4bea0*/  @P2 IADD3 R108, PT, PT, R108, -0x7f000001, RZ ;  /* 0x80ffffff6c6c2810 */ /* 0x000fc40007ffe0ff */
[----:B------:R-:W-:Y:S01]  /*4beb0*/  @P4 IADD3 R107, PT, PT, R107, -0x7f000001, RZ ;  /* 0x80ffffff6b6b4810 */ /* 0x000fe20007ffe0ff */
[-C--:B----4-:R-:W-:Y:S01]  /*4bec0*/  IMAD.WIDE.U32 R26, R64, R75.reuse, RZ ;  /* 0x0000004b401a7225 */ /* 0x090fe200078e00ff */
[----:B------:R-:W-:Y:S01]  /*4bed0*/  ISETP.GE.U32.AND P0, PT, R233, 0x7f000001, PT ;  /* 0x7f000001e900780c */ /* 0x000fe20003f06070 */
[----:B------:R-:W-:Y:S02]  /*4bee0*/  @P6 IADD3 R232, PT, PT, R232, -0x7f000001, RZ ;  /* 0x80ffffffe8e86810 */ /* 0x000fe40007ffe0ff */
[----:B------:R-:W-:Y:S01]  /*4bef0*/  @P1 IADD3 R234, PT, PT, R234, -0x7f000001, RZ ;  /* 0x80ffffffeaea1810 */ /* 0x000fe20007ffe0ff */
[----:B------:R-:W-:Y:S01]  /*4bf00*/  IMAD R33, R26, 0x7effffff, RZ ;  /* 0x7effffff1a217824 */ /* 0x000fe200078e02ff */
[----:B------:R-:W-:Y:S01]  /*4bf10*/  IADD3 R107, PT, PT, R107, R108, RZ ;  /* 0x0000006c6b6b7210 */ /* 0x000fe20007ffe0ff */
[----:B------:R-:W-:Y:S01]  /*4bf20*/  ISETP.GE.U32.AND P2, PT, R236, 0x7f000001, PT ;  /* 0x7f000001ec00780c */ /* 0x000fe20003f46070 */
[----:B------:R-:W-:Y:S01]  /*4bf30*/  ISETP.GE.U32.AND P4, PT, R237, 0x7f000001, PT ;  /* 0x7f000001ed00780c */ /* 0x000fe20003f86070 */
[----:B------:R-:W-:Y:S01]  /*4bf40*/  ISETP.GE.U32.AND P5, PT, R246, 0x7f000001, PT ;  /* 0x7f000001f600780c */ /* 0x000fe20003fa6070 */
[----:B------:R-:W-:-:S04]  /*4bf50*/  IMAD.WIDE.U32 R30, R44, R75, RZ ;  /* 0x0000004b2c1e7225 */ /* 0x000fc800078e00ff */
[----:B------:R-:W-:Y:S01]  /*4bf60*/  IMAD.HI.U32 R28, R33, 0x7f000001, R26 ;  /* 0x7f000001211c7827 */ /* 0x000fe200078e001a */
[----:B------:R-:W-:-:S03]  /*4bf70*/  @P3 IADD3 R32, PT, PT, R32, -0x7f000001, RZ ;  /* 0x80ffffff20203810 */ /* 0x000fc60007ffe0ff */
[----:B------:R-:W-:Y:S01]  /*4bf80*/  IMAD R39, R30, 0x7effffff, RZ ;  /* 0x7effffff1e277824 */ /* 0x000fe200078e02ff */
[----:B------:R-:W-:Y:S02]  /*4bf90*/  IADD3 R26, PT, PT, R232, R235, RZ ;  /* 0x000000ebe81a7210 */ /* 0x000fe40007ffe0ff */
[----:B------:R-:W-:Y:S01]  /*4bfa0*/  IADD3 R234, PT, PT, R231, R234, RZ ;  /* 0x000000eae7ea7210 */ /* 0x000fe20007ffe0ff */
[----:B------:R-:W-:Y:S01]  /*4bfb0*/  ISETP.GE.U32.AND P3, PT, R107, 0x7f000001, PT ;  /* 0x7f0000016b00780c */ /* 0x000fe20003f66070 */
[----:B------:R-:W-:Y:S01]  /*4bfc0*/  IMAD.HI.U32 R44, R39, 0x7f000001, R30 ;  /* 0x7f000001272c7827 */ /* 0x000fe200078e001e */
[----:B------:R-:W-:Y:S02]  /*4bfd0*/  @P0 IADD3 R233, PT, PT, R233, -0x7f000001, RZ ;  /* 0x80ffffffe9e90810 */ /* 0x000fe40007ffe0ff */
        /* <DEDUP_REMOVED lines=9> */
[----:B------:R-:W-:Y:S02]  /*4c070*/  IADD3 R233, PT, PT, R233, R236, RZ ;  /* 0x000000ece9e97210 */ /* 0x000fe40007ffe0ff */
[----:B------:R-:W-:Y:S01]  /*4c080*/  @P3 IADD3 R107, PT, PT, R107, -0x7f000001, RZ ;  /* 0x80ffffff6b6b3810 */ /* 0x000fe20007ffe0ff */
[----:B------:R-:W-:Y:S01]  /*4c090*/  ISETP.GE.U32.AND P2, PT, R241, 0x7f000001, PT ;  /* 0x7f000001f100780c */ /* 0x000fe20003f46070 */
[----:B------:R-:W3:Y:S04]  /*4c0a0*/  LDG.E R47, desc[UR12][R82.64+0x48] ;  /* 0x0000480c522f7981 */ /* 0x000ee8000c1e1900 */
[----:B------:R0:W4:Y:S01]  /*4c0b0*/  LDG.E R40, desc[UR12][R82.64+0x4c] ;  /* 0x00004c0c52287981 */ /* 0x000122000c1e1900 */
[----:B------:R-:W-:-:S02]  /*4c0c0*/  @P0 IADD3 R26, PT, PT, R26, -0x7f000001, RZ ;  /* 0x80ffffff1a1a0810 */ /* 0x000fc40007ffe0ff */
[----:B------:R-:W-:Y:S02]  /*4c0d0*/  @P1 IADD3 R234, PT, PT, R234, -0x7f000001, RZ ;  /* 0x80ffffffeaea1810 */ /* 0x000fe40007ffe0ff */
[----:B------:R-:W-:Y:S01]  /*4c0e0*/  IADD3 R246, PT, PT, R107, R246, RZ ;  /* 0x000000f66bf67210 */ /* 0x000fe20007ffe0ff */
[----:B------:R-:W-:Y:S01]  /*4c0f0*/  ISETP.GE.U32.AND P0, PT, R233, 0x7f000001, PT ;  /* 0x7f000001e900780c */ /* 0x000fe20003f06070 */
[----:B------:R1:W-:Y:S01]  /*4c100*/  STL [R1+0x110], R30 ;  /* 0x0001101e01007387 */ /* 0x0003e20000100800 */
[----:B------:R-:W-:Y:S02]  /*4c110*/  @P6 IADD3 R38, PT, PT, R38, -0x7f000001, RZ ;  /* 0x80ffffff26266810 */ /* 0x000fe40007ffe0ff */
[----:B------:R-:W-:Y:S02]  /*4c120*/  IADD3 R237, PT, PT, R234, R237, RZ ;  /* 0x000000edeaed7210 */ /* 0x000fe40007ffe0ff */
[----:B------:R-:W-:Y:S01]  /*4c130*/  @P5 IADD3 R28, PT, PT, R28, -0x7f000001, RZ ;  /* 0x80ffffff1c1c5810 */ /* 0x000fe20007ffe0ff */
[----:B------:R-:W-:Y:S01]  /*4c140*/  ISETP.GE.U32.AND P1, PT, R56, 0x7f000001, PT ;  /* 0x7f0000013800780c */ /* 0x000fe20003f26070 */
[----:B------:R-:W-:Y:S01]  /*4c150*/  ISETP.GE.U32.AND P3, PT, R58, 0x7f000001, PT ;  /* 0x7f0000013a00780c */ /* 0x000fe20003f66070 */
[----:B------:R-:W-:-:S02]  /*4c160*/  IADD3 R32, PT, PT, R38, R45, RZ ;  /* 0x0000002d26207210 */ /* 0x000fc40007ffe0ff */
[----:B-1----:R-:W-:Y:S01]  /*4c170*/  @P4 IADD3 R30, PT, PT, R30, -0x7f000001, RZ ;  /* 0x80ffffff1e1e4810 */ /* 0x002fe20007ffe0ff */
[----:B------:R-:W-:Y:S01]  /*4c180*/  ISETP.GE.U32.AND P4, PT, R246, 0x7f000001, PT ;  /* 0x7f000001f600780c */ /* 0x000fe20003f86070 */
[----:B------:R-:W-:Y:S02]  /*4c190*/  @P2 IADD3 R241, PT, PT, R241, -0x7f000001, RZ ;  /* 0x80fffffff1f12810 */ /* 0x000fe40007ffe0ff */
[----:B------:R-:W-:Y:S01]  /*4c1a0*/  IADD3 R38, PT, PT, R28, R41, RZ ;  /* 0x000000291c267210 */ /* 0x000fe20007ffe0ff */
[----:B------:R-:W-:Y:S01]  /*4c1b0*/  ISETP.GE.U32.AND P2, PT, R157, 0x7f000001, PT ;  /* 0x7f0000019d00780c */ /* 0x000fe20003f46070 */
[----:B------:R-:W-:Y:S01]  /*4c1c0*/  ISETP.GE.U32.AND P5, PT, R237, 0x7f000001, PT ;  /* 0x7f000001ed00780c */ /* 0x000fe20003fa6070 */
[----:B------:R-:W-:Y:S02]  /*4c1d0*/  @P0 IADD3 R233, PT, PT, R233, -0x7f000001, RZ ;  /* 0x80ffffffe9e90810 */ /* 0x000fe40007ffe0ff */
[----:B------:R-:W-:Y:S01]  /*4c1e0*/  ISETP.GE.U32.AND P0, PT, R38, 0x7f000001, PT ;  /* 0x7f0000012600780c */ /* 0x000fe20003f06070 */
[----:B------:R-:W-:-:S02]  /*4c1f0*/  @P1 IADD3 R56, PT, PT, R56, -0x7f000001, RZ ;  /* 0x80ffffff38381810 */ /* 0x000fc40007ffe0ff */
[----:B------:R-:W-:Y:S02]  /*4c200*/  @P3 IADD3 R58, PT, PT, R58, -0x7f000001, RZ ;  /* 0x80ffffff3a3a3810 */ /* 0x000fe40007ffe0ff */
[----:B------:R-:W-:Y:S01]  /*4c210*/  IADD3 R28, PT, PT, R26, R241, RZ ;  /* 0x000000f11a1c7210 */ /* 0x000fe20007ffe0ff */
[----:B------:R-:W-:Y:S01]  /*4c220*/  ISETP.GE.U32.AND P3, PT, R247, 0x7f000001, PT ;  /* 0x7f000001f700780c */ /* 0x000fe20003f66070 */
[----:B------:R-:W-:Y:S01]  /*4c230*/  @P4 IADD3 R246, PT, PT, R246, -0x7f000001, RZ ;  /* 0x80fffffff6f64810 */ /* 0x000fe20007ffe0ff */
[----:B------:R-:W-:Y:S01]  /*4c240*/  ISETP.GE.U32.AND P4, PT, R110, 0x7f000001, PT ;  /* 0x7f0000016e00780c */ /* 0x000fe20003f86070 */
[----:B------:R-:W-:Y:S02]  /*4c250*/  IADD3 R56, PT, PT, R233, R56, RZ ;  /* 0x00000038e9387210 */ /* 0x000fe40007ffe0ff */
[----:B------:R-:W-:Y:S02]  /*4c260*/  @P2 IADD3 R157, PT, PT, R157, -0x7f000001, RZ ;  /* 0x80ffffff9d9d2810 */ /* 0x000fe40007ffe0ff */
[----:B------:R-:W-:Y:S01]  /*4c270*/  @P5 IADD3 R237, PT, PT, R237, -0x7f000001, RZ ;  /* 0x80ffffffeded5810 */ /* 0x000fe20007ffe0ff */
[----:B------:R-:W-:Y:S01]  /*4c280*/  STL [R1+0x110], R30 ;  /* 0x0001101e01007387 */ /* 0x000fe20000100800 */
[----:B------:R-:W-:-:S03]  /*4c290*/  ISETP.GE.U32.AND P2, PT, R28, 0x7f000001, PT ;  /* 0x7f0000011c00780c */ /* 0x000fc60003f46070 */
[----:B------:R-:W-:Y:S04]  /*4c2a0*/  STL [R1+0x114], R32 ;  /* 0x0001142001007387 */ /* 0x000fe80000100800 */
[----:B------:R1:W-:Y:S01]  /*4c2b0*/  STL [R1+0x118], R38 ;  /* 0x0001182601007387 */ /* 0x0003e20000100800 */
[----:B------:R-:W-:Y:S01]  /*4c2c0*/  IADD3 R237, PT, PT, R237, R58, RZ ;  /* 0x0000003aeded7210 */ /* 0x000fe20007ffe0ff */
[----:B------:R-:W-:Y:S01]  /*4c2d0*/  ISETP.GE.U32.AND P1, PT, R44, 0x7f000001, PT ;  /* 0x7f0000012c00780c */ /* 0x000fe20003f26070 */
[----:B------:R-:W-:Y:S02]  /*4c2e0*/  IADD3 R157, PT, PT, R246, R157, RZ ;  /* 0x0000009df69d7210 */ /* 0x000fe40007ffe0ff */
[----:B------:R-:W-:Y:S02]  /*4c2f0*/  @P3 IADD3 R247, PT, PT, R247, -0x7f000001, RZ ;  /* 0x80fffffff7f73810 */ /* 0x000fe40007ffe0ff */
[----:B-1----:R-:W-:Y:S01]  /*4c300*/  @P0 IADD3 R38, PT, PT, R38, -0x7f000001, RZ ;  /* 0x80ffffff26260810 */ /* 0x002fe20007ffe0ff */
[----:B------:R-:W-:Y:S01]  /*4c310*/  ISETP.GE.U32.AND P0, PT, R56, 0x7f000001, PT ;  /* 0x7f0000013800780c */ /* 0x000fe20003f06070 */
[----:B------:R-:W-:Y:S01]  /*4c320*/  @P4 IADD3 R110, PT, PT, R110, -0x7f000001, RZ ;  /* 0x80ffffff6e6e4810 */ /* 0x000fe20007ffe0ff */
[----:B------:R-:W-:Y:S01]  /*4c330*/  ISETP.GE.U32.AND P3, PT, R242, 0x7f000001, PT ;  /* 0x7f000001f200780c */ /* 0x000fe20003f66070 */
[----:B------:R-:W-:Y:S01]  /*4c340*/  ISETP.GE.U32.AND P4, PT, R237, 0x7f000001, PT ;  /* 0x7f000001ed00780c */ /* 0x000fe20003f86070 */
[----:B------:R-:W-:Y:S01]  /*4c350*/  ISETP.GE.U32.AND P5, PT, R157, 0x7f000001, PT ;  /* 0x7f0000019d00780c */ /* 0x000fe20003fa6070 */
[----:B------:R-:W-:-:S02]  /*4c360*/  @P2 IADD3 R28, PT, PT, R28, -0x7f000001, RZ ;  /* 0x80ffffff1c1c2810 */ /* 0x000fc40007ffe0ff */
[----:B------:R-:W-:Y:S02]  /*4c370*/  IADD3 R70, PT, PT, R201, R70, RZ ;  /* 0x00000046c9467210 */ /* 0x000fe40007ffe0ff */
[----:B------:R-:W-:Y:S02]  /*4c380*/  @P1 IADD3 R44, PT, PT, R44, -0x7f000001, RZ ;  /* 0x80ffffff2c2c1810 */ /* 0x000fe40007ffe0ff */
[----:B------:R-:W-:Y:S02]  /*4c390*/  IADD3 R247, PT, PT, R28, R247, RZ ;  /* 0x000000f71cf77210 */ /* 0x000fe40007ffe0ff */
        /* <DEDUP_REMOVED lines=8> */
[----:B------:R-:W-:Y:S01]  /*4c420*/  ISETP.GE.U32.AND P3, PT, R70, 0x7f000001, PT ;  /* 0x7f0000014600780c */ /* 0x000fe20003f66070 */
[----:B------:R-:W-:-:S02]  /*4c430*/  @P5 IADD3 R157, PT, PT, R157, -0x7f000001, RZ ;  /* 0x80ffffff9d9d5810 */ /* 0x000fc40007ffe0ff */
[----:B------:R-:W-:Y:S01]  /*4c440*/  IADD3 R53, PT, PT, R198, R53, RZ ;  /* 0x00000035c6357210 */ /* 0x000fe20007ffe0ff */
[----:B------:R-:W-:Y:S01]  /*4c450*/  ISETP.GE.U32.AND P5, PT, R244, 0x7f000001, PT ;  /* 0x7f000001f400780c */ /* 0x000fe20003fa6070 */
[----:B------:R-:W-:Y:S02]  /*4c460*/  IADD3 R242, PT, PT, R237, R242, RZ ;  /* 0x000000f2edf27210 */ /* 0x000fe40007ffe0ff */
[----:B------:R-:W-:Y:S02]  /*4c470*/  IADD3 R110, PT, PT, R157, R110, RZ ;  /* 0x0000006e9d6e7210 */ /* 0x000fe40007ffe0ff */
[----:B------:R-:W-:Y:S01]  /*4c480*/  @P0 IADD3 R137, PT, PT, R137, -0x7f000001, RZ ;  /* 0x80ffffff89890810 */ /* 0x000fe20007ffe0ff */
[----:B------:R-:W-:Y:S01]  /*4c490*/  ISETP.GE.U32.AND P0, PT, R53, 0x7f000001, PT ;  /* 0x7f0000013500780c */ /* 0x000fe20003f06070 */
[----:B------:R-:W-:Y:S02]  /*4c4a0*/  @P1 IADD3 R59, PT, PT, R59, -0x7f000001, RZ ;  /* 0x80ffffff3b3b1810 */ /* 0x000fe40007ffe0ff */
        /* <DEDUP_REMOVED lines=9> */
[----:B------:R-:W-:Y:S02]  /*4c540*/  IADD3 R56, PT, PT, R56, R59, RZ ;  /* 0x0000003b38387210 */ /* 0x000fe40007ffe0ff */
[----:B------:R-:W-:-:S02]  /*4c550*/  @P5 IADD3 R244, PT, PT, R244, -0x7f000001, RZ ;  /* 0x80fffffff4f45810 */ /* 0x000fc40007ffe0ff */
[----:B------:R-:W-:Y:S01]  /*4c560*/  @P0 IADD3 R53, PT, PT, R53, -0x7f000001, RZ ;  /* 0x80ffffff35350810 */ /* 0x000fe20007ffe0ff */
[----:B------:R-:W-:Y:S01]  /*4c570*/  ISETP.GE.U32.AND P5, PT, R97, 0x7f000001, PT ;  /* 0x7f0000016100780c */ /* 0x000fe20003fa6070 */
[----:B------:R-:W-:Y:S02]  /*4c580*/  IADD3 R92, PT, PT, R199, R92, RZ ;  /* 0x0000005cc75c7210 */ /* 0x000fe40007ffe0ff */
[----:B------:R-:W-:Y:S01]  /*4c590*/  IADD3 R51, PT, PT, R200, R51, RZ ;  /* 0x00000033c8337210 */ /* 0x000fe20007ffe0ff */
[----:B------:R-:W-:Y:S01]  /*4c5a0*/  ISETP.GE.U32.AND P0, PT, R70, 0x7f000001, PT ;  /* 0x7f0000014600780c */ /* 0x000fe20003f06070 */
[----:B------:R-:W-:Y:S02]  /*4c5b0*/  @P1 IADD3 R110, PT, PT, R110, -0x7f000001, RZ ;  /* 0x80ffffff6e6e1810 */ /* 0x000fe40007ffe0ff */
[----:B------:R-:W-:Y:S02]  /*4c5c0*/  @P6 IADD3 R245, PT, PT, R245, -0x7f000001, RZ ;  /* 0x80fffffff5f56810 */ /* 0x000fe40007ffe0ff */
[----:B------:R-:W-:Y:S01]  /*4c5d0*/  @P2 IADD3 R242, PT, PT, R242, -0x7f000001, RZ ;  /* 0x80fffffff2f22810 */ /* 0x000fe20007ffe0ff */
[----:B------:R-:W-:Y:S01]  /*4c5e0*/  ISETP.GE.U32.AND P1, PT, R56, 0x7f000001, PT ;  /* 0x7f0000013800780c */ /* 0x000fe20003f26070 */
[----:B------:R-:W-:Y:S01]  /*4c5f0*/  @P4 IADD3 R98, PT, PT, R98, -0x7f000001, RZ ;  /* 0x80ffffff62624810 */ /* 0x000fe20007ffe0ff */
[----:B------:R-:W-:Y:S01]  /*4c600*/  ISETP.GE.U32.AND P6, PT, R109, 0x7f000001, PT ;  /* 0x7f0000016d00780c */ /* 0x000fe20003fc6070 */
[----:B------:R-:W-:Y:S01]  /*4c610*/  ISETP.GE.U32.AND P2, PT, R92, 0x7f000001, PT ;  /* 0x7f0000015c00780c */ /* 0x000fe20003f46070 */
[----:B------:R-:W-:Y:S01]  /*4c620*/  ISETP.GE.U32.AND P4, PT, R51, 0x7f000001, PT ;  /* 0x7f0000013300780c */ /* 0x000fe20003f86070 */
[----:B------:R-:W-:-:S02]  /*4c630*/  IADD3 R110, PT, PT, R110, R137, RZ ;  /* 0x000000896e6e7210 */ /* 0x000fc40007ffe0ff */
[----:B------:R-:W-:Y:S02]  /*4c640*/  @P5 IADD3 R97, PT, PT, R97, -0x7f000001, RZ ;  /* 0x80ffffff61615810 */ /* 0x000fe40007ffe0ff */
[----:B------:R-:W-:Y:S01]  /*4c650*/  IADD3 R247, PT, PT, R247, R244, RZ ;  /* 0x000000f4f7f77210 */ /* 0x000fe20007ffe0ff */
[----:B------:R-:W-:Y:S01]  /*4c660*/  ISETP.GE.U32.AND P5, PT, R129, 0x7f000001, PT ;  /* 0x7f0000018100780c */ /* 0x000fe20003fa6070 */
[----:B------:R-:W-:Y:S01]  /*4c670*/  @P0 IADD3 R70, PT, PT, R70, -0x7f000001, RZ ;  /* 0x80ffffff46460810 */ /* 0x000fe20007ffe0ff */
[----:B------:R-:W-:Y:S01]  /*4c680*/  ISETP.GE.U32.AND P0, PT, R110, 0x7f000001, PT ;  /* 0x7f0000016e00780c */ /* 0x000fe20003f06070 */
[----:B------:R-:W-:Y:S01]  /*4c690*/  ISETP.GE.U32.AND P3, PT, R100, 0x7f000001, PT ;  /* 0x7f0000016400780c */ /* 0x000fe20003f66070 */
        /* <DEDUP_REMOVED lines=8> */
[----:B------:R-:W-:Y:S02]  /*4c720*/  IADD3 R245, PT, PT, R242, R245, RZ ;  /* 0x000000f5f2f57210 */ /* 0x000fe40007ffe0ff */
[----:B------:R-:W-:Y:S02]  /*4c730*/  IADD3 R53, PT, PT, R53, R98, RZ ;  /* 0x0000006235357210 */ /* 0x000fe40007ffe0ff */
[----:B------:R-:W-:Y:S02]  /*4c740*/  IADD3 R56, PT, PT, R56, R109, RZ ;  /* 0x0000006d38387210 */ /* 0x000fe40007ffe0ff */
[----:B------:R-:W-:-:S02]  /*4c750*/  @P5 IADD3 R129, PT, PT, R129, -0x7f000001, RZ ;  /* 0x80ffffff81815810 */ /* 0x000fc40007ffe0ff */
[----:B------:R-:W-:Y:S02]  /*4c760*/  @P0 IADD3 R110, PT, PT, R110, -0x7f000001, RZ ;  /* 0x80ffffff6e6e0810 */ /* 0x000fe40007ffe0ff */
[----:B------:R-:W-:Y:S01]  /*4c770*/  IADD3 R27, PT, PT, R92, R97, RZ ;  /* 0x000000615c1b7210 */ /* 0x000fe20007ffe0ff */
[----:B------:R-:W-:Y:S01]  /*4c780*/  ISETP.GE.U32.AND P5, PT, R245, 0x7f000001, PT ;  /* 0x7f000001f500780c */ /* 0x000fe20003fa6070 */
[----:B------:R-:W-:Y:S01]  /*4c790*/  ISETP.GE.U32.AND P0, PT, R53, 0x7f000001, PT ;  /* 0x7f0000013500780c */ /* 0x000fe20003f06070 */
[----:B------:R-:W-:Y:S02]  /*4c7a0*/  @P3 IADD3 R100, PT, PT, R100, -0x7f000001, RZ ;  /* 0x80ffffff64643810 */ /* 0x000fe40007ffe0ff */
        /* <DEDUP_REMOVED lines=14> */
[----:B------:R-:W-:Y:S01]  /*4c890*/  ISETP.GE.U32.AND P0, PT, R70, 0x7f000001, PT ;  /* 0x7f0000014600780c */ /* 0x000fe20003f06070 */
[----:B------:R-:W-:Y:S02]  /*4c8a0*/  @P3 IADD3 R248, PT, PT, R248, -0x7f000001, RZ ;  /* 0x80fffffff8f83810 */ /* 0x000fe40007ffe0ff */
[----:B------:R-:W-:Y:S01]  /*4c8b0*/  @P1 IADD3 R56, PT, PT, R56, -0x7f000001, RZ ;  /* 0x80ffffff38381810 */ /* 0x000fe20007ffe0ff */
[----:B------:R-:W-:Y:S01]  /*4c8c0*/  ISETP.GE.U32.AND P3, PT, R128, 0x7f000001, PT ;  /* 0x7f0000018000780c */ /* 0x000fe20003f66070 */
[----:B------:R-:W-:Y:S02]  /*4c8d0*/  @P2 IADD3 R86, PT, PT, R86, -0x7f000001, RZ ;  /* 0x80ffffff56562810 */ /* 0x000fe40007ffe0ff */
[----:B------:R-:W-:Y:S02]  /*4c8e0*/  @P6 IADD3 R130, PT, PT, R130, -0x7f000001, RZ ;  /* 0x80ffffff82826810 */ /* 0x000fe40007ffe0ff */
[----:B------:R-:W-:-:S02]  /*4c8f0*/  @P4 IADD3 R27, PT, PT, R27, -0x7f000001, RZ ;  /* 0x80ffffff1b1b4810 */ /* 0x000fc40007ffe0ff */
[----:B------:R-:W-:Y:S01]  /*4c900*/  IADD3 R111, PT, PT, R56, R111, RZ ;  /* 0x0000006f386f7210 */ /* 0x000fe20007ffe0ff */
[----:B------:R-:W-:Y:S01]  /*4c910*/  ISETP.GE.U32.AND P1, PT, R112, 0x7f000001, PT ;  /* 0x7f0000017000780c */ /* 0x000fe20003f26070 */
[----:B------:R-:W-:Y:S02]  /*4c920*/  R2UR UR11, R96 ;  /* 0x00000000600b72ca */ /* 0x000fe400000e0000 */
[----:B------:R-:W-:Y:S02]  /*4c930*/  IADD3 R53, PT, PT, R53, R130, RZ ;  /* 0x0000008235357210 */ /* 0x000fe40007ffe0ff */
[----:B------:R-:W-:Y:S02]  /*4c940*/  IADD3 R27, PT, PT, R27, R86, RZ ;  /* 0x000000561b1b7210 */ /* 0x000fe40007ffe0ff */
[----:B------:R-:W-:Y:S01]  /*4c950*/  @P5 IADD3 R51, PT, PT, R51, -0x7f000001, RZ ;  /* 0x80ffffff33335810 */ /* 0x000fe20007ffe0ff */
[----:B------:R-:W-:Y:S01]  /*4c960*/  ISETP.GE.U32.AND P6, PT, R111, 0x7f000001, PT ;  /* 0x7f0000016f00780c */ /* 0x000fe20003fc6070 */
[----:B------:R-:W-:Y:S01]  /*4c970*/  ISETP.GE.U32.AND P2, PT, R213, 0x7f000001, PT ;  /* 0x7f000001d500780c */ /* 0x000fe20003f46070 */
[----:B------:R-:W-:Y:S01]  /*4c980*/  @P0 IADD3 R70, PT, PT, R70, -0x7f000001, RZ ;  /* 0x80ffffff46460810 */ /* 0x000fe20007ffe0ff */
[----:B------:R-:W-:Y:S01]  /*4c990*/  ISETP.GE.U32.AND P5, PT, R76, 0x7f000001, PT ;  /* 0x7f0000014c00780c */ /* 0x000fe20003fa6070 */
[----:B------:R-:W-:Y:S01]  /*4c9a0*/  ISETP.GE.U32.AND P4, PT, R27, 0x7f000001, PT ;  /* 0x7f0000011b00780c */ /* 0x000fe20003f86070 */
[----:B------:R-:W-:Y:S01]  /*4c9b0*/  ISETP.GE.U32.AND P0, PT, R53, 0x7f000001, PT ;  /* 0x7f0000013500780c */ /* 0x000fe20003f06070 */
[----:B------:R-:W-:-:S02]  /*4c9c0*/  @P3 IADD3 R128, PT, PT, R128, -0x7f000001, RZ ;  /* 0x80ffffff80803810 */ /* 0x000fc40007ffe0ff */
[----:B------:R-:W-:Y:S02]  /*4c9d0*/  R2UR UR9, R93 ;  /* 0x000000005d0972ca */ /* 0x000fe400000e0000 */
[----:B------:R-:W-:Y:S02]  /*4c9e0*/  @P1 IADD3 R112, PT, PT, R112, -0x7f000001, RZ ;  /* 0x80ffffff70701810 */ /* 0x000fe40007ffe0ff */
[----:B------:R-:W-:Y:S02]  /*4c9f0*/  IADD3 R70, PT, PT, R70, UR11, RZ ;  /* 0x0000000b46467c10 */ /* 0x000fe4000fffe0ff */
[----:B------:R-:W-:Y:S02]  /*4ca00*/  IADD3 R248, PT, PT, R247, R248, RZ ;  /* 0x000000f8f7f87210 */ /* 0x000fe40007ffe0ff */
[----:B------:R-:W-:Y:S01]  /*4ca10*/  IADD3 R51, PT, PT, R51, R128, RZ ;  /* 0x0000008033337210 */ /* 0x000fe20007ffe0ff */
        /* <DEDUP_REMOVED lines=10> */
[----:B------:R-:W-:-:S02]  /*4cac0*/  R2UR UR10, R91 ;  /* 0x000000005b0a72ca */ /* 0x000fc400000e0000 */
[----:B------:R-:W-:Y:S02]  /*4cad0*/  IADD3 R27, PT, PT, R27, UR9, RZ ;  /* 0x000000091b1b7c10 */ /* 0x000fe4000fffe0ff */
[----:B------:R-:W-:Y:S02]  /*4cae0*/  IADD3 R53, PT, PT, R53, R42, RZ ;  /* 0x0000002a35357210 */ /* 0x000fe40007ffe0ff */
[----:B------:R-:W-:Y:S01]  /*4caf0*/  @P1 IADD3 R113, PT, PT, R113, -0x7f000001, RZ ;  /* 0x80ffffff71711810 */ /* 0x000fe20007ffe0ff */
[----:B------:R-:W-:Y:S01]  /*4cb00*/  ISETP.GE.U32.AND P4, PT, R112, 0x7f000001, PT ;  /* 0x7f0000017000780c */ /* 0x000fe20003f86070 */
[----:B------:R-:W-:Y:S01]  /*4cb10*/  ISETP.GE.U32.AND P1, PT, R27, 0x7f000001, PT ;  /* 0x7f0000011b00780c */ /* 0x000fe20003f26070 */
[----:B------:R-:W-:Y:S01]  /*4cb20*/  ISETP.GE.U32.AND P6, PT, R53, 0x7f000001, PT ;  /* 0x7f0000013500780c */ /* 0x000fe20003fc6070 */
[----:B------:R-:W-:Y:S02]  /*4cb30*/  IADD3 R245, PT, PT, R245, R168, RZ ;  /* 0x000000a8f5f57210 */ /* 0x000fe40007ffe0ff */
[----:B------:R-:W-:-:S02]  /*4cb40*/  @P3 IADD3 R51, PT, PT, R51, -0x7f000001, RZ ;  /* 0x80ffffff33333810 */ /* 0x000fc40007ffe0ff */
[----:B------:R-:W-:Y:S02]  /*4cb50*/  @P2 IADD3 R70, PT, PT, R70, -0x7f000001, RZ ;  /* 0x80ffffff46462810 */ /* 0x000fe40007ffe0ff */
[----:B------:R-:W-:Y:S01]  /*4cb60*/  @P5 IADD3 R248, PT, PT, R248, -0x7f000001, RZ ;  /* 0x80fffffff8f85810 */ /* 0x000fe20007ffe0ff */
[----:B------:R-:W-:Y:S01]  /*4cb70*/  ISETP.GE.U32.AND P5, PT, R114, 0x7f000001, PT ;  /* 0x7f0000017200780c */ /* 0x000fe20003fa6070 */
[----:B------:R-:W-:Y:S01]  /*4cb80*/  ISETP.GE.U32.AND P3, PT, R245, 0x7f000001, PT ;  /* 0x7f000001f500780c */ /* 0x000fe20003f66070 */
[----:B------:R-:W-:Y:S02]  /*4cb90*/  IADD3 R51, PT, PT, R51, UR10, RZ ;  /* 0x0000000a33337c10 */ /* 0x000fe4000fffe0ff */
[----:B------:R-:W-:Y:S02]  /*4cba0*/  IADD3 R70, PT, PT, R70, UR11, RZ ;  /* 0x0000000b46467c10 */ /* 0x000fe4000fffe0ff */
[----:B------:R-:W-:Y:S02]  /*4cbb0*/  IADD3 R248, PT, PT, R248, R213, RZ ;  /* 0x000000d5f8f87210 */ /* 0x000fe40007ffe0ff */
[----:B------:R-:W-:Y:S01]  /*4cbc0*/  @P4 IADD3 R112, PT, PT, R112, -0x7f000001, RZ ;  /* 0x80ffffff70704810 */ /* 0x000fe20007ffe0ff */
[----:B------:R-:W-:Y:S01]  /*4cbd0*/  ISETP.GE.U32.AND P0, PT, R243, 0x7f000001, PT ;  /* 0x7f000001f300780c */ /* 0x000fe20003f06070 */
[----:B------:R-:W-:Y:S01]  /*4cbe0*/  ISETP.GE.U32.AND P2, PT, R51, 0x7f000001, PT ;  /* 0x7f0000013300780c */ /* 0x000fe20003f46070 */
[----:B------:R-:W-:Y:S01]  /*4cbf0*/  ISETP.GE.U32.AND P4, PT, R70, 0x7f000001, PT ;  /* 0x7f0000014600780c */ /* 0x000fe20003f86070 */
[----:B------:R-:W-:-:S02]  /*4cc00*/  @P1 IADD3 R27, PT, PT, R27, -0x7f000001, RZ ;  /* 0x80ffffff1b1b1810 */ /* 0x000fc40007ffe0ff */
[----:B------:R-:W-:Y:S01]  /*4cc10*/  @P6 IADD3 R53, PT, PT, R53, -0x7f000001, RZ ;  /* 0x80ffffff35356810 */ /* 0x000fe20007ffe0ff */
[----:B------:R-:W-:-:S03]  /*4cc20*/  ISETP.GE.U32.AND P1, PT, R248, 0x7f000001, PT ;  /* 0x7f000001f800780c */ /* 0x000fc60003f26070 */
[----:B------:R-:W-:Y:S02]  /*4cc30*/  IADD3 R53, PT, PT, R42, R53, RZ ;  /* 0x000000352a357210 */ /* 0x000fe40007ffe0ff */
[----:B------:R-:W-:Y:S01]  /*4cc40*/  @P3 IADD3 R245, PT, PT, R245, -0x7f000001, RZ ;  /* 0x80fffffff5f53810 */ /* 0x000fe20007ffe0ff */
[----:B------:R-:W-:Y:S01]  /*4cc50*/  ISETP.GE.U32.AND P3, PT, R136, 0x7f000001, PT ;  /* 0x7f0000018800780c */ /* 0x000fe20003f66070 */
[----:B------:R-:W-:Y:S02]  /*4cc60*/  IADD3 R113, PT, PT, R112, R113, RZ ;  /* 0x0000007170717210 */ /* 0x000fe40007ffe0ff */
[----:B------:R-:W-:Y:S02]  /*4cc70*/  @P5 IADD3 R114, PT, PT, R114, -0x7f000001, RZ ;  /* 0x80ffffff72725810 */ /* 0x000fe40007ffe0ff */
[----:B------:R-:W-:Y:S01]  /*4cc80*/  IADD3 R28, PT, PT, R27, UR9, RZ ;  /* 0x000000091b1c7c10 */ /* 0x000fe2000fffe0ff */
[----:B------:R-:W-:Y:S01]  /*4cc90*/  ISETP.GE.U32.AND P5, PT, R53, 0x7f000001, PT ;  /* 0x7f0000013500780c */ /* 0x000fe20003fa6070 */
[----:B------:R-:W-:-:S02]  /*4cca0*/  IADD3 R245, PT, PT, R245, R76, RZ ;  /* 0x0000004cf5f57210 */ /* 0x000fc40007ffe0ff */
[----:B------:R-:W-:Y:S02]  /*4ccb0*/  @P2 IADD3 R51, PT, PT, R51, -0x7f000001, RZ ;  /* 0x80ffffff33332810 */ /* 0x000fe40007ffe0ff */
[----:B------:R-:W-:Y:S02]  /*4ccc0*/  @P4 IADD3 R70, PT, PT, R70, -0x7f000001, RZ ;  /* 0x80ffffff46464810 */ /* 0x000fe40007ffe0ff */
[----:B------:R-:W-:Y:S01]  /*4ccd0*/  @P0 IADD3 R243, PT, PT, R243, -0x7f000001, RZ ;  /* 0x80fffffff3f30810 */ /* 0x000fe20007ffe0ff */
[----:B------:R-:W-:Y:S01]  /*4cce0*/  ISETP.GE.U32.AND P2, PT, R113, 0x7f000001, PT ;  /* 0x7f0000017100780c */ /* 0x000fe20003f46070 */
[----:B------:R-:W-:Y:S01]  /*4ccf0*/  @P1 IADD3 R248, PT, PT, R248, -0x7f000001, RZ ;  /* 0x80fffffff8f81810 */ /* 0x000fe20007ffe0ff */
[----:B------:R-:W-:Y:S01]  /*4cd00*/  ISETP.GE.U32.AND P4, PT, R28, 0x7f000001, PT ;  /* 0x7f0000011c00780c */ /* 0x000fe20003f86070 */
[----:B------:R-:W-:Y:S01]  /*4cd10*/  ISETP.GE.U32.AND P0, PT, R245, 0x7f000001, PT ;  /* 0x7f000001f500780c */ /* 0x000fe20003f06070 */
[----:B------:R-:W-:Y:S02]  /*4cd20*/  IADD3 R51, PT, PT, R51, UR10, RZ ;  /* 0x0000000a33337c10 */ /* 0x000fe4000fffe0ff */
[----:B------:R-:W-:-:S02]  /*4cd30*/  IADD3 R27, PT, PT, R70, UR11, RZ ;  /* 0x0000000b461b7c10 */ /* 0x000fc4000fffe0ff */
[----:B------:R-:W-:Y:S02]  /*4cd40*/  IADD3 R248, PT, PT, R248, R243, RZ ;  /* 0x000000f3f8f87210 */ /* 0x000fe40007ffe0ff */
[----:B------:R-:W-:Y:S02]  /*4cd50*/  @P3 IADD3 R136, PT, PT, R136, -0x7f000001, RZ ;  /* 0x80ffffff88883810 */ /* 0x000fe40007ffe0ff */
[----:B------:R-:W-:Y:S01]  /*4cd60*/  @P5 IADD3 R53, PT, PT, R53, -0x7f000001, RZ ;  /* 0x80ffffff35355810 */ /* 0x000fe20007ffe0ff */
[----:B------:R-:W-:Y:S01]  /*4cd70*/  ISETP.GE.U32.AND P3, PT, R51, 0x7f000001, PT ;  /* 0x7f0000013300780c */ /* 0x000fe20003f66070 */
[----:B------:R-:W-:Y:S01]  /*4cd80*/  ISETP.GE.U32.AND P6, PT, R27, 0x7f000001, PT ;  /* 0x7f0000011b00780c */ /* 0x000fe20003fc6070 */
[----:B------:R-:W-:Y:S01]  /*4cd90*/  IADD3 R75, PT, PT, R110, R167, RZ ;  /* 0x000000a76e4b7210 */ /* 0x000fe20007ffe0ff */
[----:B------:R-:W-:Y:S01]  /*4cda0*/  ISETP.GE.U32.AND P5, PT, R248, 0x7f000001, PT ;  /* 0x7f000001f800780c */ /* 0x000fe20003fa6070 */
[----:B------:R-:W-:Y:S02]  /*4cdb0*/  @P2 IADD3 R113, PT, PT, R113, -0x7f000001, RZ ;  /* 0x80ffffff71712810 */ /* 0x000fe40007ffe0ff */
[----:B------:R-:W-:Y:S01]  /*4cdc0*/  @P4 IADD3 R28, PT, PT, R28, -0x7f000001, RZ ;  /* 0x80ffffff1c1c4810 */ /* 0x000fe20007ffe0ff */
[----:B------:R-:W-:Y:S01]  /*4cdd0*/  ISETP.GE.U32.AND P1, PT, R75, 0x7f000001, PT ;  /* 0x7f0000014b00780c */ /* 0x000fe20003f26070 */
[----:B------:R-:W-:Y:S01]  /*4cde0*/  @P0 IADD3 R245, PT, PT, R245, -0x7f000001, RZ ;  /* 0x80fffffff5f50810 */ /* 0x000fe20007ffe0ff */
[----:B------:R-:W-:Y:S01]  /*4cdf0*/  ISETP.GE.U32.AND P2, PT, R94, 0x7f000001, PT ;  /* 0x7f0000015e00780c */ /* 0x000fe20003f46070 */
[----:B------:R-:W-:Y:S01]  /*4ce00*/  IADD3 R114, PT, PT, R113, R114, RZ ;  /* 0x0000007271727210 */ /* 0x000fe20007ffe0ff */
[----:B------:R-:W-:Y:S01]  /*4ce10*/  ISETP.GE.U32.AND P0, PT, R65, 0x7f000001, PT ;  /* 0x7f0000014100780c */ /* 0x000fe20003f06070 */
[----:B------:R-:W-:-:S02]  /*4ce20*/  IADD3 R41, PT, PT, R28, UR9, RZ ;  /* 0x000000091c297c10 */ /* 0x000fc4000fffe0ff */
[----:B------:R-:W-:Y:S02]  /*4ce30*/  @P3 IADD3 R51, PT, PT, R51, -0x7f000001, RZ ;  /* 0x80ffffff33333810 */ /* 0x000fe40007ffe0ff */
[----:B------:R-:W-:Y:S01]  /*4ce40*/  @P6 IADD3 R27, PT, PT, R27, -0x7f000001, RZ ;  /* 0x80ffffff1b1b6810 */ /* 0x000fe20007ffe0ff */
[----:B------:R-:W-:Y:S01]  /*4ce50*/  ISETP.GE.U32.AND P3, PT, R77, 0x7f000001, PT ;  /* 0x7f0000014d00780c */ /* 0x000fe20003f66070 */
[----:B------:R-:W-:Y:S01]  /*4ce60*/  ISETP.GE.U32.AND P6, PT, R114, 0x7f000001, PT ;  /* 0x7f0000017200780c */ /* 0x000fe20003fc6070 */
[----:B------:R-:W-:Y:S02]  /*4ce70*/  @P5 IADD3 R248, PT, PT, R248, -0x7f000001, RZ ;  /* 0x80fffffff8f85810 */ /* 0x000fe40007ffe0ff */
[----:B------:R-:W-:Y:S01]  /*4ce80*/  IADD3 R59, PT, PT, R42, R53, RZ ;  /* 0x000000352a3b7210 */ /* 0x000fe20007ffe0ff */
[----:B------:R-:W-:Y:S01]  /*4ce90*/  ISETP.GE.U32.AND P5, PT, R41, 0x7f000001, PT ;  /* 0x7f0000012900780c */ /* 0x000fe20003fa6070 */
[----:B------:R-:W-:Y:S02]  /*4cea0*/  IADD3 R26, PT, PT, R44, R57, RZ ;  /* 0x000000392c1a7210 */ /* 0x000fe40007ffe0ff */
[----:B------:R-:W-:-:S02]  /*4ceb0*/  IADD3 R136, PT, PT, R245, R136, RZ ;  /* 0x00000088f5887210 */ /* 0x000fc40007ffe0ff */
[----:B------:R-:W-:Y:S02]  /*4cec0*/  IADD3 R57, PT, PT, R51, UR10, RZ ;  /* 0x0000000a33397c10 */ /* 0x000fe4000fffe0ff */
[----:B------:R-:W-:Y:S01]  /*4ced0*/  @P1 IADD3 R75, PT, PT, R75, -0x7f000001, RZ ;  /* 0x80ffffff4b4b1810 */ /* 0x000fe20007ffe0ff */
[----:B------:R-:W-:Y:S01]  /*4cee0*/  ISETP.GE.U32.AND P1, PT, R59, 0x7f000001, PT ;  /* 0x7f0000013b00780c */ /* 0x000fe20003f26070 */
[----:B------:R-:W-:Y:S02]  /*4cef0*/  @P2 IADD3 R94, PT, PT, R94, -0x7f000001, RZ ;  /* 0x80ffffff5e5e2810 */ /* 0x000fe40007ffe0ff */
[----:B------:R-:W-:Y:S01]  /*4cf00*/  @P0 IADD3 R65, PT, PT, R65, -0x7f000001, RZ ;  /* 0x80ffffff41410810 */ /* 0x000fe20007ffe0ff */
[----:B------:R-:W-:Y:S01]  /*4cf10*/  ISETP.GE.U32.AND P4, PT, R71, 0x7f000001, PT ;  /* 0x7f0000014700780c */ /* 0x000fe20003f86070 */
[----:B------:R-:W-:Y:S01]  /*4cf20*/  ISETP.GE.U32.AND P2, PT, R136, 0x7f000001, PT ;  /* 0x7f0000018800780c */ /* 0x000fe20003f46070 */
[----:B------:R-:W-:Y:S01]  /*4cf30*/  ISETP.GE.U32.AND P0, PT, R57, 0x7f000001, PT ;  /* 0x7f0000013900780c */ /* 0x000fe20003f06070 */
[----:B------:R-:W-:Y:S01]  /*4cf40*/  IMAD.WIDE.U32 R30, R46, R27, RZ ;  /* 0x0000001b2e1e7225 */ /* 0x000fe200078e00ff */
[----:B------:R-:W-:-:S02]  /*4cf50*/  @P3 IADD3 R77, PT, PT, R77, -0x7f000001, RZ ;  /* 0x80ffffff4d4d3810 */ /* 0x000fc40007ffe0ff */
[----:B------:R-:W-:Y:S02]  /*4cf60*/  @P6 IADD3 R114, PT, PT, R114, -0x7f000001, RZ ;  /* 0x80ffffff72726810 */ /* 0x000fe40007ffe0ff */
[----:B------:R-:W-:Y:S01]  /*4cf70*/  @P5 IADD3 R41, PT, PT, R41, -0x7f000001, RZ ;  /* 0x80ffffff29295810 */ /* 0x000fe20007ffe0ff */
[----:B------:R-:W-:Y:S01]  /*4cf80*/  IMAD R33, R30, 0x7effffff, RZ ;  /* 0x7effffff1e217824 */ /* 0x000fe200078e02ff */
[----:B------:R-:W-:-:S03]  /*4cf90*/  IADD3 R51, PT, PT, R114, R77, RZ ;  /* 0x0000004d72337210 */ /* 0x000fc60007ffe0ff */
[----:B------:R-:W-:Y:S01]  /*4cfa0*/  IMAD.HI.U32 R64, R33, 0x7f000001, R30 ;  /* 0x7f00000121407827 */ /* 0x000fe200078e001e */
[----:B------:R-:W-:-:S03]  /*4cfb0*/  @P1 IADD3 R59, PT, PT, R59, -0x7f000001, RZ ;  /* 0x80ffffff3b3b1810 */ /* 0x000fc60007ffe0ff */
[----:B------:R-:W-:Y:S01]  /*4cfc0*/  IMAD.WIDE.U32 R30, R50, R41, RZ ;  /* 0x00000029321e7225 */ /* 0x000fe200078e00ff */
[----:B------:R-:W-:Y:S01]  /*4cfd0*/  STL [R1+0x114], R32 ;  /* 0x0001142001007387 */ /* 0x000fe20000100800 */
[----:B------:R-:W-:Y:S02]  /*4cfe0*/  @P4 IADD3 R71, PT, PT, R71, -0x7f000001, RZ ;  /* 0x80ffffff47474810 */ /* 0x000fe40007ffe0ff */
[----:B------:R-:W-:Y:S02]  /*4cff0*/  @P2 IADD3 R136, PT, PT, R136, -0x7f000001, RZ ;  /* 0x80ffffff88882810 */ /* 0x000fe40007ffe0ff */
[----:B------:R-:W-:Y:S01]  /*4d000*/  @P0 IADD3 R57, PT, PT, R57, -0x7f000001, RZ ;  /* 0x80ffffff39390810 */ /* 0x000fe20007ffe0ff */
[----:B------:R1:W-:Y:S01]  /*4d010*/  STL [R1+0x118], R38 ;  /* 0x0001182601007387 */ /* 0x0003e20000100800 */
[----:B------:R-:W-:Y:S01]  /*4d020*/  ISETP.GE.U32.AND P0, PT, R51, 0x7f000001, PT ;  /* 0x7f0000013300780c */ /* 0x000fe20003f06070 */
[----:B------:R-:W-:Y:S01]  /*4d030*/  IMAD R43, R30, 0x7effffff, RZ ;  /* 0x7effffff1e2b7824 */ /* 0x000fe200078e02ff */
[----:B------:R-:W-:Y:S01]  /*4d040*/  IADD3 R53, PT, PT, R136, R71, RZ ;  /* 0x0000004788357210 */ /* 0x000fe20007ffe0ff */
[----:B------:R-:W-:-:S04]  /*4d050*/  IMAD.WIDE.U32 R44, R46, R41, RZ ;  /* 0x000000292e2c7225 */ /* 0x000fc800078e00ff */
[----:B------:R-:W-:-:S04]  /*4d060*/  IMAD.HI.U32 R28, R43, 0x7f000001, R30 ;  /* 0x7f0000012b1c7827 */ /* 0x000fc800078e001e */
[----:B-1----:R-:W-:-:S04]  /*4d070*/  IMAD.WIDE.U32 R38, R46, R59, RZ ;  /* 0x0000003b2e267225 */ /* 0x002fc800078e00ff */
[----:B------:R-:W-:Y:S01]  /*4d080*/  IMAD R71, R38, 0x7effffff, RZ ;  /* 0x7effffff26477824 */ /* 0x000fe200078e02ff */
[----:B------:R-:W-:Y:S01]  /*4d090*/  IADD3 R65, PT, PT, R248, R65, RZ ;  /* 0x00000041f8417210 */ /* 0x000fe20007ffe0ff */
[----:B------:R-:W-:-:S04]  /*4d0a0*/  IMAD.WIDE.U32 R32, R46, R57, RZ ;  /* 0x000000392e207225 */ /* 0x000fc800078e00ff */
[----:B------:R-:W-:Y:S02]  /*4d0b0*/  IMAD R77, R44, 0x7effffff, RZ ;  /* 0x7effffff2c4d7824 */ /* 0x000fe400078e02ff */
[----:B------:R-:W-:Y:S01]  /*4d0c0*/  IMAD.HI.U32 R91, R71, 0x7f000001, R38 ;  /* 0x7f000001475b7827 */ /* 0x000fe200078e0026 */
[----:B------:R-:W-:-:S03]  /*4d0d0*/  ISETP.GE.U32.AND P3, PT, R28, 0x7f000001, PT ;  /* 0x7f0000011c00780c */ /* 0x000fc60003f66070 */
[----:B------:R-:W-:-:S04]  /*4d0e0*/  IMAD.WIDE.U32 R38, R50, R57, RZ ;  /* 0x0000003932267225 */ /* 0x000fc800078e00ff */
[----:B0-----:R-:W-:Y:S02]  /*4d0f0*/  IMAD R83, R32, 0x7effffff, RZ ;  /* 0x7effffff20537824 */ /* 0x001fe400078e02ff */
[----:B------:R-:W-:Y:S01]  /*4d100*/  IMAD.HI.U32 R93, R77, 0x7f000001, R44 ;  /* 0x7f0000014d5d7827 */ /* 0x000fe200078e002c */
[----:B------:R-:W-:-:S03]  /*4d110*/  @P0 IADD3 R51, PT, PT, R51, -0x7f000001, RZ ;  /* 0x80ffffff33330810 */ /* 0x000fc60007ffe0ff */
[----:B------:R-:W-:-:S04]  /*4d120*/  IMAD.WIDE.U32 R44, R50, R59, RZ ;  /* 0x0000003b322c7225 */ /* 0x000fc800078e00ff */
[----:B------:R-:W-:Y:S01]  /*4d130*/  IMAD R71, R38, 0x7effffff, RZ ;  /* 0x7effffff26477824 */ /* 0x000fe200078e02ff */
[----:B------:R-:W-:Y:S01]  /*4d140*/  ISETP.GE.U32.AND P2, PT, R65, 0x7f000001, PT ;  /* 0x7f0000014100780c */ /* 0x000fe20003f46070 */
[----:B------:R-:W-:Y:S01]  /*4d150*/  IMAD.HI.U32 R95, R83, 0x7f000001, R32 ;  /* 0x7f000001535f7827 */ /* 0x000fe200078e0020 */
[----:B------:R-:W-:Y:S01]  /*4d160*/  ISETP.GE.U32.AND P5, PT, R64, 0x7f000001, PT ;  /* 0x7f0000014000780c */ /* 0x000fe20003fa6070 */
[----:B------:R-:W-:Y:S01]  /*4d170*/  ISETP.GE.U32.AND P4, PT, R53, 0x7f000001, PT ;  /* 0x7f0000013500780c */ /* 0x000fe20003f86070 */
[----:B------:R-:W-:Y:S01]  /*4d180*/  IADD3 R75, PT, PT, R75, R94, RZ ;  /* 0x0000005e4b4b7210 */ /* 0x000fe20007ffe0ff */
[----:B------:R-:W-:Y:S02]  /*4d190*/  IMAD R43, R44, 0x7effffff, RZ ;  /* 0x7effffff2c2b7824 */ /* 0x000fe400078e02ff */
[----:B------:R-:W-:-:S04]  /*4d1a0*/  IMAD.WIDE.U32 R32, R46, R51, RZ ;  /* 0x000000332e207225 */ /* 0x000fc800078e00ff */
[----:B------:R-:W-:-:S04]  /*4d1b0*/  IMAD.HI.U32 R56, R71, 0x7f000001, R38 ;  /* 0x7f00000147387827 */ /* 0x000fc800078e0026 */
[----:B------:R-:W-:-:S04]  /*4d1c0*/  IMAD.WIDE.U32 R30, R50, R27, RZ ;  /* 0x0000001b321e7225 */ /* 0x000fc800078e00ff */
[----:B------:R-:W-:Y:S02]  /*4d1d0*/  IMAD R83, R32, 0x7effffff, RZ ;  /* 0x7effffff20537824 */ /* 0x000fe400078e02ff */
[----:B------:R-:W-:Y:S01]  /*4d1e0*/  IMAD.HI.U32 R44, R43, 0x7f000001, R44 ;  /* 0x7f0000012b2c7827 */ /* 0x000fe200078e002c */
[----:B------:R-:W-:-:S03]  /*4d1f0*/  @P3 IADD3 R28, PT, PT, R28, -0x7f000001, RZ ;  /* 0x80ffffff1c1c3810 */ /* 0x000fc60007ffe0ff */
[----:B------:R-:W-:Y:S01]  /*4d200*/  IMAD R77, R30, 0x7effffff, RZ ;  /* 0x7effffff1e4d7824 */ /* 0x000fe200078e02ff */
[----:B------:R-:W-:Y:S01]  /*4d210*/  ISETP.GE.U32.AND P1, PT, R56, 0x7f000001, PT ;  /* 0x7f0000013800780c */ /* 0x000fe20003f26070 */
[----:B------:R-:W-:Y:S01]  /*4d220*/  ISETP.GE.U32.AND P3, PT, R75, 0x7f000001, PT ;  /* 0x7f0000014b00780c */ /* 0x000fe20003f66070 */
[----:B------:R-:W-:-:S04]  /*4d230*/  IMAD.HI.U32 R83, R83, 0x7f000001, R32 ;  /* 0x7f00000153537827 */ /* 0x000fc800078e0020 */
[----:B------:R-:W-:Y:S01]  /*4d240*/  IMAD.HI.U32 R58, R77, 0x7f000001, R30 ;  /* 0x7f0000014d3a7827 */ /* 0x000fe200078e001e */
[----:B------:R-:W-:Y:S01]  /*4d250*/  ISETP.GE.U32.AND P6, PT, R44, 0x7f000001, PT ;  /* 0x7f0000012c00780c */ /* 0x000fe20003fc6070 */
[----:B------:R-:W-:Y:S01]  /*4d260*/  @P2 IADD3 R65, PT, PT, R65, -0x7f000001, RZ ;  /* 0x80ffffff41412810 */ /* 0x000fe20007ffe0ff */
[----:B------:R-:W-:Y:S01]  /*4d270*/  ISETP.GE.U32.AND P0, PT, R91, 0x7f000001, PT ;  /* 0x7f0000015b00780c */ /* 0x000fe20003f06070 */
[----:B------:R-:W-:Y:S02]  /*4d280*/  @P5 IADD3 R64, PT, PT, R64, -0x7f000001, RZ ;  /* 0x80ffffff40405810 */ /* 0x000fe40007ffe0ff */
[----:B------:R-:W-:Y:S01]  /*4d290*/  @P4 IADD3 R53, PT, PT, R53, -0x7f000001, RZ ;  /* 0x80ffffff35354810 */ /* 0x000fe20007ffe0ff */
[----:B------:R-:W-:Y:S01]  /*4d2a0*/  ISETP.GE.U32.AND P4, PT, R83, 0x7f000001, PT ;  /* 0x7f0000015300780c */ /* 0x000fe20003f86070 */
[----:B------:R-:W-:Y:S01]  /*4d2b0*/  ISETP.GE.U32.AND P2, PT, R58, 0x7f000001, PT ;  /* 0x7f0000013a00780c */ /* 0x000fe20003f46070 */
[----:B------:R-:W-:-:S04]  /*4d2c0*/  IMAD.WIDE.U32 R32, R46, R65, RZ ;  /* 0x000000412e207225 */ /* 0x000fc800078e00ff */
[----:B------:R-:W-:-:S04]  /*4d2d0*/  IMAD.WIDE.U32 R30, R64, 0x5fffffa, RZ ;  /* 0x05fffffa401e7825 */ /* 0x000fc800078e00ff */
[----:B------:R-:W-:Y:S01]  /*4d2e0*/  IMAD R45, R32, 0x7effffff, RZ ;  /* 0x7effffff202d7824 */ /* 0x000fe200078e02ff */
[----:B------:R-:W-:Y:S02]  /*4d2f0*/  @P1 IADD3 R56, PT, PT, R56, -0x7f000001, RZ ;  /* 0x80ffffff38381810 */ /* 0x000fe40007ffe0ff */
[----:B------:R-:W-:Y:S01]  /*4d300*/  @P3 IADD3 R75, PT, PT, R75, -0x7f000001, RZ ;  /* 0x80ffffff4b4b3810 */ /* 0x000fe20007ffe0ff */
[----:B------:R-:W-:Y:S02]  /*4d310*/  IMAD R43, R64, 0x6, RZ ;  /* 0x00000006402b7824 */ /* 0x000fe400078e02ff */
[----:B------:R-:W-:-:S04]  /*4d320*/  IMAD.WIDE.U32 R38, R46, R53, RZ ;  /* 0x000000352e267225 */ /* 0x000fc800078e00ff */
[----:B------:R-:W-:Y:S01]  /*4d330*/  IMAD.HI.U32 R70, R45, 0x7f000001, R32 ;  /* 0x7f0000012d467827 */ /* 0x000fe200078e0020 */
[----:B------:R-:W-:Y:S01]  /*4d340*/  ISETP.GE.U32.AND P5, PT, R28, 0x7f000001, PT ;  /* 0x7f0000011c00780c */ /* 0x000fe20003fa6070 */
[----:B------:R-:W-:Y:S02]  /*4d350*/  @P6 IADD3 R44, PT, PT, R44, -0x7f000001, RZ ;  /* 0x80ffffff2c2c6810 */ /* 0x000fe40007ffe0ff */
[----:B------:R-:W-:Y:S01]  /*4d360*/  IMAD.HI.U32 R77, R43, 0x7f000001, R30 ;  /* 0x7f0000012b4d7827 */ /* 0x000fe200078e001e */
[----:B------:R-:W-:Y:S01]  /*4d370*/  ISETP.GE.U32.AND P6, PT, R93, 0x7f000001, PT ;  /* 0x7f0000015d00780c */ /* 0x000fe20003fc6070 */
[----:B------:R-:W-:Y:S01]  /*4d380*/  @P0 IADD3 R91, PT, PT, R91, -0x7f000001, RZ ;  /* 0x80ffffff5b5b0810 */ /* 0x000fe20007ffe0ff */
[----:B------:R-:W-:Y:S01]  /*4d390*/  ISETP.GE.U32.AND P1, PT, R56, 0x7f000001, PT ;  /* 0x7f0000013800780c */ /* 0x000fe20003f26070 */
[----:B------:R-:W-:Y:S01]  /*4d3a0*/  IMAD.WIDE.U32 R32, R46, R75, RZ ;  /* 0x0000004b2e207225 */ /* 0x000fe200078e00ff */
[----:B------:R-:W-:-:S03]  /*4d3b0*/  ISETP.GE.U32.AND P0, PT, R95, 0x7f000001, PT ;  /* 0x7f0000015f00780c */ /* 0x000fc60003f06070 */
[----:B------:R-:W-:-:S04]  /*4d3c0*/  IMAD.WIDE.U32 R30, R50, R53, RZ ;  /* 0x00000035321e7225 */ /* 0x000fc800078e00ff */
[----:B------:R-:W-:Y:S01]  /*4d3d0*/  IMAD R71, R38, 0x7effffff, RZ ;  /* 0x7effffff26477824 */ /* 0x000fe200078e02ff */
[----:B------:R-:W-:Y:S02]  /*4d3e0*/  @P4 IADD3 R83, PT, PT, R83, -0x7f000001, RZ ;  /* 0x80ffffff53534810 */ /* 0x000fe40007ffe0ff */
[----:B------:R-:W-:Y:S01]  /*4d3f0*/  @P2 IADD3 R58, PT, PT, R58, -0x7f000001, RZ ;  /* 0x80ffffff3a3a2810 */ /* 0x000fe20007ffe0ff */
[----:B------:R-:W-:Y:S01]  /*4d400*/  IMAD R43, R32, 0x7effffff, RZ ;  /* 0x7effffff202b7824 */ /* 0x000fe200078e02ff */
[----:B------:R-:W-:Y:S01]  /*4d410*/  ISETP.GE.U32.AND P2, PT, R44, 0x7f000001, PT ;  /* 0x7f0000012c00780c */ /* 0x000fe20003f46070 */
[----:B------:R-:W-:Y:S01]  /*4d420*/  ISETP.GE.U32.AND P4, PT, R77, 0x7f000001, PT ;  /* 0x7f0000014d00780c */ /* 0x000fe20003f86070 */
[----:B------:R-:W-:Y:S02]  /*4d430*/  IMAD R45, R30, 0x7effffff, RZ ;  /* 0x7effffff1e2d7824 */ /* 0x000fe400078e02ff */
[----:B------:R-:W-:-:S04]  /*4d440*/  IMAD.HI.U32 R99, R71, 0x7f000001, R38 ;  /* 0x7f00000147637827 */ /* 0x000fc800078e0026 */
[----:B------:R-:W-:-:S04]  /*4d450*/  IMAD.WIDE.U32 R38, R83, 0x5fffffa, RZ ;  /* 0x05fffffa53267825 */ /* 0x000fc800078e00ff */
[----:B------:R-:W-:-:S04]  /*4d460*/  IMAD.HI.U32 R97, R43, 0x7f000001, R32 ;  /* 0x7f0000012b617827 */ /* 0x000fc800078e0020 */
[----:B------:R-:W-:Y:S02]  /*4d470*/  IMAD R71, R83, 0x6, RZ ;  /* 0x0000000653477824 */ /* 0x000fe400078e02ff */
[----:B------:R-:W-:-:S04]  /*4d480*/  IMAD.WIDE.U32 R32, R50, R51, RZ ;  /* 0x0000003332207225 */ /* 0x000fc800078e00ff */
[----:B------:R-:W-:-:S04]  /*4d490*/  IMAD.HI.U32 R83, R45, 0x7f000001, R30 ;  /* 0x7f0000012d537827 */ /* 0x000fc800078e001e */
[----:B------:R-:W-:Y:S01]  /*4d4a0*/  IMAD.WIDE.U32 R30, R50, R75, RZ ;  /* 0x0000004b321e7225 */ /* 0x000fe200078e00ff */
[----:B------:R-:W-:Y:S02]  /*4d4b0*/  @P5 IADD3 R28, PT, PT, R28, -0x7f000001, RZ ;  /* 0x80ffffff1c1c5810 */ /* 0x000fe40007ffe0ff */
[----:B------:R-:W-:Y:S02]  /*4d4c0*/  @P6 IADD3 R93, PT, PT, R93, -0x7f000001, RZ ;  /* 0x80ffffff5d5d6810 */ /* 0x000fe40007ffe0ff */
[----:B------:R-:W-:Y:S01]  /*4d4d0*/  @P1 IADD3 R56, PT, PT, R56, -0x7f000001, RZ ;  /* 0x80ffffff38381810 */ /* 0x000fe20007ffe0ff */
[----:B------:R-:W-:Y:S02]  /*4d4e0*/  IMAD R45, R32, 0x7effffff, RZ ;  /* 0x7effffff202d7824 */ /* 0x000fe400078e02ff */
[----:B------:R-:W-:Y:S01]  /*4d4f0*/  IMAD.HI.U32 R101, R71, 0x7f000001, R38 ;  /* 0x7f00000147657827 */ /* 0x000fe200078e0026 */
[----:B------:R-:W-:Y:S01]  /*4d500*/  @P0 IADD3 R95, PT, PT, R95, -0x7f000001, RZ ;  /* 0x80ffffff5f5f0810 */ /* 0x000fe20007ffe0ff */
[----:B------:R-:W-:-:S02]  /*4d510*/  ISETP.GE.U32.AND P0, PT, R83, 0x7f000001, PT ;  /* 0x7f0000015300780c */ /* 0x000fc40003f06070 */
[----:B------:R-:W-:Y:S01]  /*4d520*/  IMAD R39, R30, 0x7effffff, RZ ;  /* 0x7effffff1e277824 */ /* 0x000fe200078e02ff */
[----:B------:R-:W-:Y:S01]  /*4d530*/  IADD3 R43, PT, PT, R28, R91, RZ ;  /* 0x0000005b1c2b7210 */ /* 0x000fe20007ffe0ff */
[----:B------:R-:W-:Y:S01]  /*4d540*/  IMAD.HI.U32 R86, R45, 0x7f000001, R32 ;  /* 0x7f0000012d567827 */ /* 0x000fe200078e0020 */
[----:B------:R-:W-:Y:S02]  /*4d550*/  @P2 IADD3 R44, PT, PT, R44, -0x7f000001, RZ ;  /* 0x80ffffff2c2c2810 */ /* 0x000fe40007ffe0ff */
[----:B------:R-:W-:Y:S02]  /*4d560*/  @P4 IADD3 R77, PT, PT, R77, -0x7f000001, RZ ;  /* 0x80ffffff4d4d4810 */ /* 0x000fe40007ffe0ff */
[----:B------:R-:W-:Y:S01]  /*4d570*/  IADD3 R28, PT, PT, R56, R93, RZ ;  /* 0x0000005d381c7210 */ /* 0x000fe20007ffe0ff */
[----:B------:R-:W-:Y:S01]  /*4d580*/  ISETP.GE.U32.AND P3, PT, R58, 0x7f000001, PT ;  /* 0x7f0000013a00780c */ /* 0x000fe20003f66070 */
[----:B------:R-:W-:-:S04]  /*4d590*/  IMAD.HI.U32 R56, R39, 0x7f000001, R30 ;  /* 0x7f00000127387827 */ /* 0x000fc800078e001e */
[----:B------:R-:W-:Y:S01]  /*4d5a0*/  IMAD.WIDE.U32 R38, R50, R65, RZ ;  /* 0x0000004132267225 */ /* 0x000fe200078e00ff */
[----:B------:R-:W-:Y:S01]  /*4d5b0*/  ISETP.GE.U32.AND P5, PT, R86, 0x7f000001, PT ;  /* 0x7f0000015600780c */ /* 0x000fe20003fa6070 */
[----:B------:R-:W-:Y:S02]  /*4d5c0*/  IADD3 R64, PT, PT, R44, R77, RZ ;  /* 0x0000004d2c407210 */ /* 0x000fe40007ffe0ff */
[----:B------:R-:W-:Y:S01]  /*4d5d0*/  IMAD R77, R38, 0x7effffff, RZ ;  /* 0x7effffff264d7824 */ /* 0x000fe200078e02ff */
[----:B------:R-:W-:Y:S01]  /*4d5e0*/  ISETP.GE.U32.AND P6, PT, R70, 0x7f000001, PT ;  /* 0x7f0000014600780c */ /* 0x000fe20003fc6070 */
[----:B------:R-:W-:Y:S01]  /*4d5f0*/  IMAD.WIDE.U32 R32, R52, R57, RZ ;  /* 0x0000003934207225 */ /* 0x000fe200078e00ff */
[----:B------:R-:W-:-:S03]  /*4d600*/  @P0 IADD3 R83, PT, PT, R83, -0x7f000001, RZ ;  /* 0x80ffffff53530810 */ /* 0x000fc60007ffe0ff */
[----:B------:R-:W-:Y:S01]  /*4d610*/  IMAD.HI.U32 R76, R77, 0x7f000001, R38 ;  /* 0x7f0000014d4c7827 */ /* 0x000fe200078e0026 */
[----:B------:R-:W-:-:S03]  /*4d620*/  ISETP.GE.U32.AND P0, PT, R56, 0x7f000001, PT ;  /* 0x7f0000013800780c */ /* 0x000fc60003f06070 */
[----:B------:R-:W-:-:S04]  /*4d630*/  IMAD.WIDE.U32 R30, R52, R27, RZ ;  /* 0x0000001b341e7225 */ /* 0x000fc800078e00ff */
[----:B------:R-:W-:Y:S01]  /*4d640*/  IMAD R45, R32, 0x7effffff, RZ ;  /* 0x7effffff202d7824 */ /* 0x000fe200078e02ff */
[----:B------:R-:W-:Y:S01]  /*4d650*/  @P3 IADD3 R58, PT, PT, R58, -0x7f000001, RZ ;  /* 0x80ffffff3a3a3810 */ /* 0x000fe20007ffe0ff */
[----:B------:R-:W-:Y:S01]  /*4d660*/  ISETP.GE.U32.AND P3, PT, R76, 0x7f000001, PT ;  /* 0x7f0000014c00780c */ /* 0x000fe20003f66070 */
[----:B------:R-:W-:Y:S02]  /*4d670*/  IMAD R71, R30, 0x7effffff, RZ ;  /* 0x7effffff1e477824 */ /* 0x000fe400078e02ff */
[----:B------:R-:W-:Y:S01]  /*4d680*/  IMAD.HI.U32 R38, R45, 0x7f000001, R32 ;  /* 0x7f0000012d267827 */ /* 0x000fe200078e0020 */
[----:B------:R-:W-:-:S03]  /*4d690*/  @P5 IADD3 R86, PT, PT, R86, -0x7f000001, RZ ;  /* 0x80ffffff56565810 */ /* 0x000fc60007ffe0ff */
[----:B------:R-:W-:Y:S01]  /*4d6a0*/  IMAD.HI.U32 R44, R71, 0x7f000001, R30 ;  /* 0x7f000001472c7827 */ /* 0x000fe200078e001e */
[----:B------:R-:W-:-:S03]  /*4d6b0*/  @P6 IADD3 R70, PT, PT, R70, -0x7f000001, RZ ;  /* 0x80ffffff46466810 */ /* 0x000fc60007ffe0ff */
[----:B------:R-:W-:Y:S01]  /*4d6c0*/  IMAD.WIDE.U32 R32, R52, R59, RZ ;  /* 0x0000003b34207225 */ /* 0x000fe200078e00ff */
[----:B------:R-:W-:Y:S01]  /*4d6d0*/  ISETP.GE.U32.AND P2, PT, R38, 0x7f000001, PT ;  /* 0x7f0000012600780c */ /* 0x000fe20003f46070 */
[----:B------:R-:W-:Y:S01]  /*4d6e0*/  ISETP.GE.U32.AND P6, PT, R86, 0x7f000001, PT ;  /* 0x7f0000015600780c */ /* 0x000fe20003fc6070 */
[----:B------:R-:W-:Y:S01]  /*4d6f0*/  @P0 IADD3 R56, PT, PT, R56, -0x7f000001, RZ ;  /* 0x80ffffff38380810 */ /* 0x000fe20007ffe0ff */
[----:B------:R-:W-:Y:S01]  /*4d700*/  ISETP.GE.U32.AND P1, PT, R44, 0x7f000001, PT ;  /* 0x7f0000012c00780c */ /* 0x000fe20003f26070 */
[----:B------:R-:W-:Y:S01]  /*4d710*/  IMAD R39, R32, 0x7effffff, RZ ;  /* 0x7effffff20277824 */ /* 0x000fe200078e02ff */
[----:B------:R-:W-:Y:S02]  /*4d720*/  @P3 IADD3 R76, PT, PT, R76, -0x7f000001, RZ ;  /* 0x80ffffff4c4c3810 */ /* 0x000fe40007ffe0ff */
[----:B------:R-:W-:Y:S01]  /*4d730*/  ISETP.GE.U32.AND P0, PT, R56, 0x7f000001, PT ;  /* 0x7f0000013800780c */ /* 0x000fe20003f06070 */
[----:B------:R-:W-:Y:S01]  /*4d740*/  ISETP.GE.U32.AND P3, PT, R101, 0x7f000001, PT ;  /* 0x7f0000016500780c */ /* 0x000fe20003f66070 */
[----:B------:R-:W-:Y:S01]  /*4d750*/  ISETP.GE.U32.AND P4, PT, R83, 0x7f000001, PT ;  /* 0x7f0000015300780c */ /* 0x000fe20003f86070 */
[----:B------:R-:W-:-:S04]  /*4d760*/  IMAD.WIDE.U32 R30, R52, R41, RZ ;  /* 0x00000029341e7225 */ /* 0x000fc800078e00ff */
[----:B------:R-:W-:-:S04]  /*4d770*/  IMAD.HI.U32 R71, R39, 0x7f000001, R32 ;  /* 0x7f00000127477827 */ /* 0x000fc800078e0020 */
[----:B------:R-:W-:Y:S01]  /*4d780*/  IMAD R45, R30, 0x7effffff, RZ ;  /* 0x7effffff1e2d7824 */ /* 0x000fe200078e02ff */
[----:B------:R-:W-:Y:S02]  /*4d790*/  @P2 IADD3 R38, PT, PT, R38, -0x7f000001, RZ ;  /* 0x80ffffff26262810 */ /* 0x000fe40007ffe0ff */
[----:B------:R-:W-:Y:S01]  /*4d7a0*/  @P6 IADD3 R86, PT, PT, R86, -0x7f000001, RZ ;  /* 0x80ffffff56566810 */ /* 0x000fe20007ffe0ff */
[----:B------:R-:W-:Y:S01]  /*4d7b0*/  ISETP.GE.U32.AND P6, PT, R28, 0x7f000001, PT ;  /* 0x7f0000011c00780c */ /* 0x000fe20003fc6070 */
[----:B------:R-:W-:Y:S01]  /*4d7c0*/  ISETP.GE.U32.AND P2, PT, R71, 0x7f000001, PT ;  /* 0x7f0000014700780c */ /* 0x000fe20003f46070 */
[----:B------:R-:W-:Y:S01]  /*4d7d0*/  IMAD.HI.U32 R77, R45, 0x7f000001, R30 ;  /* 0x7f0000012d4d7827 */ /* 0x000fe200078e001e */
[----:B------:R-:W-:-:S03]  /*4d7e0*/  @P1 IADD3 R44, PT, PT, R44, -0x7f000001, RZ ;  /* 0x80ffffff2c2c1810 */ /* 0x000fc60007ffe0ff */
[----:B------:R-:W-:Y:S01]  /*4d7f0*/  IMAD.WIDE.U32 R30, R38, 0x5fffffa, RZ ;  /* 0x05fffffa261e7825 */ /* 0x000fe200078e00ff */
[----:B------:R-:W-:Y:S02]  /*4d800*/  @P0 IADD3 R56, PT, PT, R56, -0x7f000001, RZ ;  /* 0x80ffffff38380810 */ /* 0x000fe40007ffe0ff */
[----:B------:R-:W-:Y:S01]  /*4d810*/  @P3 IADD3 R101, PT, PT, R101, -0x7f000001, RZ ;  /* 0x80ffffff65653810 */ /* 0x000fe20007ffe0ff */
[----:B------:R-:W-:Y:S01]  /*4d820*/  IMAD R39, R38, 0x6, RZ ;  /* 0x0000000626277824 */ /* 0x000fe200078e02ff */
[----:B------:R-:W-:Y:S01]  /*4d830*/  @P4 IADD3 R83, PT, PT, R83, -0x7f000001, RZ ;  /* 0x80ffffff53534810 */ /* 0x000fe20007ffe0ff */
[----:B------:R-:W-:-:S04]  /*4d840*/  IMAD.WIDE.U32 R32, R44, 0x5fffffa, RZ ;  /* 0x05fffffa2c207825 */ /* 0x000fc800078e00ff */
[----:B------:R-:W-:Y:S02]  /*4d850*/  IMAD R45, R44, 0x6, RZ ;  /* 0x000000062c2d7824 */ /* 0x000fe400078e02ff */
[----:B------:R-:W-:Y:S01]  /*4d860*/  IMAD.HI.U32 R91, R39, 0x7f000001, R30 ;  /* 0x7f000001275b7827 */ /* 0x000fe200078e001e */
[----:B------:R-:W-:-:S03]  /*4d870*/  IADD3 R38, PT, PT, R56, R101, RZ ;  /* 0x0000006538267210 */ /* 0x000fc60007ffe0ff */
[----:B------:R-:W-:-:S04]  /*4d880*/  IMAD.WIDE.U32 R30, R48, R41, RZ ;  /* 0x00000029301e7225 */ /* 0x000fc800078e00ff */
[----:B------:R-:W-:Y:S01]  /*4d890*/  IMAD.WIDE.U32 R56, R48, R57, RZ ;  /* 0x0000003930387225 */ /* 0x000fe200078e00ff */
[----:B------:R-:W-:Y:S02]  /*4d8a0*/  IADD3 R83, PT, PT, R83, R70, RZ ;  /* 0x0000004653537210 */ /* 0x000fe40007ffe0ff */
[----:B------:R-:W-:Y:S02]  /*4d8b0*/  @P2 IADD3 R71, PT, PT, R71, -0x7f000001, RZ ;  /* 0x80ffffff47472810 */ /* 0x000fe40007ffe0ff */
[----:B------:R-:W-:Y:S01]  /*4d8c0*/  @P6 IADD3 R28, PT, PT, R28, -0x7f000001, RZ ;  /* 0x80ffffff1c1c6810 */ /* 0x000fe20007ffe0ff */
[----:B------:R-:W-:-:S04]  /*4d8d0*/  IMAD.HI.U32 R70, R45, 0x7f000001, R32 ;  /* 0x7f0000012d467827 */ /* 0x000fc800078e0020 */
[----:B------:R-:W-:Y:S02]  /*4d8e0*/  IMAD R33, R30, 0x7effffff, RZ ;  /* 0x7effffff1e217824 */ /* 0x000fe400078e02ff */
[----:B------:R-:W-:-:S04]  /*4d8f0*/  IMAD.WIDE.U32 R44, R48, R27, RZ ;  /* 0x0000001b302c7225 */ /* 0x000fc800078e00ff */
[----:B------:R-:W-:Y:S01]  /*4d900*/  IMAD R27, R56, 0x7effffff, RZ ;  /* 0x7effffff381b7824 */ /* 0x000fe200078e02ff */
[----:B------:R-:W-:Y:S01]  /*4d910*/  IADD3 R41, PT, PT, R28, R71, RZ ;  /* 0x000000471c297210 */ /* 0x000fe20007ffe0ff */
[----:B------:R-:W-:-:S04]  /*4d920*/  IMAD.HI.U32 R28, R33, 0x7f000001, R30 ;  /* 0x7f000001211c7827 */ /* 0x000fc800078e001e */
[----:B------:R-:W-:-:S04]  /*4d930*/  IMAD.HI.U32 R30, R27, 0x7f000001, R56 ;  /* 0x7f0000011b1e7827 */ /* 0x000fc800078e0038 */
[----:B------:R-:W-:-:S04]  /*4d940*/  IMAD.WIDE.U32 R56, R52, R53, RZ ;  /* 0x0000003534387225 */ /* 0x000fc800078e00ff */
[----:B------:R-:W-:-:S04]  /*4d950*/  IMAD R27, R56, 0x7effffff, RZ ;  /* 0x7effffff381b7824 */ /* 0x000fc800078e02ff */
[----:B------:R-:W-:Y:S02]  /*4d960*/  IMAD.HI.U32 R90, R27, 0x7f000001, R56 ;  /* 0x7f0000011b5a7827 */ /* 0x000fe400078e0038 */
[----:B------:R-:W2:Y:S01]  /*4d970*/  LDL.64 R56, [R1+0x100] ;  /* 0x0001000001387983 */ /* 0x000ea20000100a00 */
[----:B------:R-:W-:Y:S01]  /*4d980*/  ISETP.GE.U32.AND P5, PT, R99, 0x7f000001, PT ;  /* 0x7f0000016300780c */ /* 0x000fe20003fa6070 */
[----:B------:R-:W-:Y:S01]  /*4d990*/  ISETP.GE.U32.AND P1, PT, R97, 0x7f000001, PT ;  /* 0x7f0000016100780c */ /* 0x000fe20003f26070 */
[----:B------:R-:W-:Y:S01]  /*4d9a0*/  IADD3 R58, PT, PT, R58, R95, RZ ;  /* 0x0000005f3a3a7210 */ /* 0x000fe20007ffe0ff */
[----:B------:R-:W-:Y:S01]  /*4d9b0*/  ISETP.GE.U32.AND P0, PT, R77, 0x7f000001, PT ;  /* 0x7f0000014d00780c */ /* 0x000fe20003f06070 */
[----:B------:R-:W-:Y:S01]  /*4d9c0*/  ISETP.GE.U32.AND P4, PT, R76, 0x7f000001, PT ;  /* 0x7f0000014c00780c */ /* 0x000fe20003f86070 */
[----:B------:R-:W-:-:S08]  /*4d9d0*/  ISETP.GE.U32.AND P2, PT, R70, 0x7f000001, PT ;  /* 0x7f0000014600780c */ /* 0x000fd00003f46070 */
[----:B------:R-:W-:Y:S01]  /*4d9e0*/  @P5 IADD3 R99, PT, PT, R99, -0x7f000001, RZ ;  /* 0x80ffffff63635810 */ /* 0x000fe20007ffe0ff */
[----:B------:R-:W-:Y:S01]  /*4d9f0*/  ISETP.GE.U32.AND P5, PT, R58, 0x7f000001, PT ;  /* 0x7f0000013a00780c */ /* 0x000fe20003fa6070 */
[----:B------:R-:W-:Y:S01]  /*4da00*/  @P1 IADD3 R97, PT, PT, R97, -0x7f000001, RZ ;  /* 0x80ffffff61611810 */ /* 0x000fe20007ffe0ff */
[----:B------:R-:W-:Y:S01]  /*4da10*/  ISETP.GE.U32.AND P1, PT, R43, 0x7f000001, PT ;  /* 0x7f0000012b00780c */ /* 0x000fe20003f26070 */
[----:B------:R-:W-:Y:S01]  /*4da20*/  @P0 IADD3 R77, PT, PT, R77, -0x7f000001, RZ ;  /* 0x80ffffff4d4d0810 */ /* 0x000fe20007ffe0ff */
[----:B------:R-:W-:Y:S01]  /*4da30*/  IMAD R31, R44, 0x7effffff, RZ ;  /* 0x7effffff2c1f7824 */ /* 0x000fe200078e02ff */
[----:B------:R-:W-:Y:S01]  /*4da40*/  @P4 IADD3 R76, PT, PT, R76, -0x7f000001, RZ ;  /* 0x80ffffff4c4c4810 */ /* 0x000fe20007ffe0ff */
[----:B------:R-:W-:Y:S01]  /*4da50*/  ISETP.GE.U32.AND P0, PT, R28, 0x7f000001, PT ;  /* 0x7f0000011c00780c */ /* 0x000fe20003f06070 */
[----:B------:R-:W-:Y:S01]  /*4da60*/  @P2 IADD3 R70, PT, PT, R70, -0x7f000001, RZ ;  /* 0x80ffffff46462810 */ /* 0x000fe20007ffe0ff */
[----:B------:R-:W-:Y:S01]  /*4da70*/  IMAD.HI.U32 R31, R31, 0x7f000001, R44 ;  /* 0x7f0000011f1f7827 */ /* 0x000fe200078e002c */
[----:B------:R-:W-:-:S04]  /*4da80*/  ISETP.GE.U32.AND P2, PT, R30, 0x7f000001, PT ;  /* 0x7f0000011e00780c */ /* 0x000fc80003f46070 */
[----:B------:R-:W-:Y:S02]  /*4da90*/  @P5 IADD3 R58, PT, PT, R58, -0x7f000001, RZ ;  /* 0x80ffffff3a3a5810 */ /* 0x000fe40007ffe0ff */
[----:B------:R-:W-:Y:S02]  /*4daa0*/  IADD3 R32, PT, PT, R76, R97, RZ ;  /* 0x000000614c207210 */ /* 0x000fe40007ffe0ff */
[----:B------:R-:W-:Y:S01]  /*4dab0*/  @P1 IADD3 R43, PT, PT, R43, -0x7f000001, RZ ;  /* 0x80ffffff2b2b1810 */ /* 0x000fe20007ffe0ff */
[----:B------:R-:W-:Y:S01]  /*4dac0*/  ISETP.GE.U32.AND P1, PT, R91, 0x7f000001, PT ;  /* 0x7f0000015b00780c */ /* 0x000fe20003f26070 */
[----:B------:R-:W-:Y:S01]  /*4dad0*/  IADD3 R76, PT, PT, R58, R77, RZ ;  /* 0x0000004d3a4c7210 */ /* 0x000fe20007ffe0ff */
[----:B------:R-:W-:Y:S01]  /*4dae0*/  IMAD.WIDE.U32 R58, R48, R59, RZ ;  /* 0x0000003b303a7225 */ /* 0x000fe200078e00ff */
[----:B------:R-:W-:-:S03]  /*4daf0*/  ISETP.GE.U32.AND P4, PT, R31, 0x7f000001, PT ;  /* 0x7f0000011f00780c */ /* 0x000fc60003f86070 */
[----:B------:R-:W-:-:S04]  /*4db00*/  IMAD.WIDE.U32 R44, R52, R51, RZ ;  /* 0x00000033342c7225 */ /* 0x000fc800078e00ff */
[----:B------:R-:W-:Y:S01]  /*4db10*/  IMAD R33, R58, 0x7effffff, RZ ;  /* 0x7effffff3a217824 */ /* 0x000fe200078e02ff */
[----:B------:R-:W-:Y:S01]  /*4db20*/  @P0 IADD3 R28, PT, PT, R28, -0x7f000001, RZ ;  /* 0x80ffffff1c1c0810 */ /* 0x000fe20007ffe0ff */
[----:B------:R-:W-:Y:S02]  /*4db30*/  IMAD R27, R44, 0x7effffff, RZ ;  /* 0x7effffff2c1b7824 */ /* 0x000fe400078e02ff */
[----:B------:R-:W-:Y:S01]  /*4db40*/  IMAD.HI.U32 R33, R33, 0x7f000001, R58 ;  /* 0x7f00000121217827 */ /* 0x000fe200078e003a */
[----:B------:R-:W-:-:S03]  /*4db50*/  ISETP.GE.U32.AND P0, PT, R64, 0x7f000001, PT ;  /* 0x7f0000014000780c */ /* 0x000fc60003f06070 */
[----:B------:R-:W-:Y:S01]  /*4db60*/  IMAD.HI.U32 R39, R27, 0x7f000001, R44 ;  /* 0x7f0000011b277827 */ /* 0x000fe200078e002c */
[----:B------:R-:W-:-:S03]  /*4db70*/  @P2 IADD3 R30, PT, PT, R30, -0x7f000001, RZ ;  /* 0x80ffffff1e1e2810 */ /* 0x000fc60007ffe0ff */
[C---:B------:R-:W-:Y:S01]  /*4db80*/  IMAD.WIDE.U32 R44, R28.reuse, 0x5fffffa, RZ ;  /* 0x05fffffa1c2c7825 */ /* 0x040fe200078e00ff */
[----:B------:R-:W-:Y:S01]  /*4db90*/  @P1 IADD3 R91, PT, PT, R91, -0x7f000001, RZ ;  /* 0x80ffffff5b5b1810 */ /* 0x000fe20007ffe0ff */
[----:B------:R-:W-:Y:S02]  /*4dba0*/  ISETP.GE.U32.AND P3, PT, R33, 0x7f000001, PT ;  /* 0x7f0000012100780c */ /* 0x000fe40003f66070 */
[----:B------:R-:W-:Y:S01]  /*4dbb0*/  IMAD R27, R28, 0x6, RZ ;  /* 0x000000061c1b7824 */ /* 0x000fe200078e02ff */
[----:B------:R-:W-:Y:S01]  /*4dbc0*/  ISETP.GE.U32.AND P1, PT, R90, 0x7f000001, PT ;  /* 0x7f0000015a00780c */ /* 0x000fe20003f26070 */
[----:B------:R-:W-:Y:S01]  /*4dbd0*/  @P4 IADD3 R31, PT, PT, R31, -0x7f000001, RZ ;  /* 0x80ffffff1f1f4810 */ /* 0x000fe20007ffe0ff */
[----:B------:R-:W-:Y:S01]  /*4dbe0*/  IMAD.WIDE.U32 R58, R30, 0x5fffffa, RZ ;  /* 0x05fffffa1e3a7825 */ /* 0x000fe200078e00ff */
[----:B------:R-:W-:-:S03]  /*4dbf0*/  IADD3 R77, PT, PT, R43, R70, RZ ;  /* 0x000000462b4d7210 */ /* 0x000fc60007ffe0ff */
[----:B------:R-:W-:-:S04]  /*4dc00*/  IMAD.HI.U32 R93, R27, 0x7f000001, R44 ;  /* 0x7f0000011b5d7827 */ /* 0x000fc800078e002c */
[----:B------:R-:W-:Y:S02]  /*4dc10*/  IMAD R43, R30, 0x6, RZ ;  /* 0x000000061e2b7824 */ /* 0x000fe400078e02ff */
[C---:B------:R-:W-:Y:S02]  /*4dc20*/  IMAD R71, R31.reuse, 0x6, RZ ;  /* 0x000000061f477824 */ /* 0x040fe400078e02ff */
[----:B------:R-:W-:Y:S01]  /*4dc30*/  IMAD.WIDE.U32 R30, R31, 0x5fffffa, RZ ;  /* 0x05fffffa1f1e7825 */ /* 0x000fe200078e00ff */
[----:B------:R-:W-:Y:S01]  /*4dc40*/  ISETP.GE.U32.AND P2, PT, R39, 0x7f000001, PT ;  /* 0x7f0000012700780c */ /* 0x000fe20003f46070 */
[----:B------:R-:W-:Y:S02]  /*4dc50*/  @P0 IADD3 R64, PT, PT, R64, -0x7f000001, RZ ;  /* 0x80ffffff40400810 */ /* 0x000fe40007ffe0ff */
[----:B------:R-:W-:Y:S01]  /*4dc60*/  IMAD.HI.U32 R28, R43, 0x7f000001, R58 ;  /* 0x7f0000012b1c7827 */ /* 0x000fe200078e003a */
[----:B------:R-:W-:-:S03]  /*4dc70*/  ISETP.GE.U32.AND P0, PT, R93, 0x7f000001, PT ;  /* 0x7f0000015d00780c */ /* 0x000fc60003f06070 */
[----:B------:R-:W-:Y:S01]  /*4dc80*/  IMAD.HI.U32 R82, R71, 0x7f000001, R30 ;  /* 0x7f00000147527827 */ /* 0x000fe200078e001e */
[----:B------:R-:W-:Y:S02]  /*4dc90*/  @P3 IADD3 R33, PT, PT, R33, -0x7f000001, RZ ;  /* 0x80ffffff21213810 */ /* 0x000fe40007ffe0ff */
[----:B------:R-:W-:Y:S01]  /*4dca0*/  @P1 IADD3 R90, PT, PT, R90, -0x7f000001, RZ ;  /* 0x80ffffff5a5a1810 */ /* 0x000fe20007ffe0ff */
[----:B------:R-:W-:Y:S01]  /*4dcb0*/  ISETP.GE.U32.AND P3, PT, R28, 0x7f000001, PT ;  /* 0x7f0000011c00780c */ /* 0x000fe20003f66070 */
[----:B------:R-:W-:Y:S01]  /*4dcc0*/  ISETP.GE.U32.AND P6, PT, R77, 0x7f000001, PT ;  /* 0x7f0000014d00780c */ /* 0x000fe20003fc6070 */
[----:B------:R-:W-:Y:S01]  /*4dcd0*/  ISETP.GE.U32.AND P1, PT, R41, 0x7f000001, PT ;  /* 0x7f0000012900780c */ /* 0x000fe20003f26070 */
[----:B------:R-:W-:Y:S01]  /*4dce0*/  IMAD.WIDE.U32 R44, R52, R75, RZ ;  /* 0x0000004b342c7225 */ /* 0x000fe200078e00ff */
[----:B------:R-:W-:Y:S01]  /*4dcf0*/  ISETP.GE.U32.AND P5, PT, R76, 0x7f000001, PT ;  /* 0x7f0000014c00780c */ /* 0x000fe20003fa6070 */
[----:B------:R-:W-:Y:S01]  /*4dd00*/  IADD3 R64, PT, PT, R64, R91, RZ ;  /* 0x0000005b40407210 */ /* 0x000fe20007ffe0ff */
[----:B------:R-:W-:Y:S01]  /*4dd10*/  ISETP.GE.U32.AND P4, PT, R82, 0x7f000001, PT ;  /* 0x7f0000015200780c */ /* 0x000fe20003f86070 */
[----:B------:R-:W-:-:S04]  /*4dd20*/  IMAD.WIDE.U32 R58, R52, R65, RZ ;  /* 0x00000041343a7225 */ /* 0x000fc800078e00ff */
[----:B------:R-:W-:Y:S01]  /*4dd30*/  IMAD R27, R44, 0x7effffff, RZ ;  /* 0x7effffff2c1b7824 */ /* 0x000fe200078e02ff */
[----:B------:R-:W-:Y:S02]  /*4dd40*/  @P2 IADD3 R39, PT, PT, R39, -0x7f000001, RZ ;  /* 0x80ffffff27272810 */ /* 0x000fe40007ffe0ff */
[----:B------:R-:W-:Y:S01]  /*4dd50*/  @P0 IADD3 R93, PT, PT, R93, -0x7f000001, RZ ;  /* 0x80ffffff5d5d0810 */ /* 0x000fe20007ffe0ff */
[----:B------:R-:W-:Y:S01]  /*4dd60*/  IMAD R43, R58, 0x7effffff, RZ ;  /* 0x7effffff3a2b7824 */ /* 0x000fe200078e02ff */
[----:B------:R-:W-:Y:S01]  /*4dd70*/  ISETP.GE.U32.AND P2, PT, R64, 0x7f000001, PT ;  /* 0x7f0000014000780c */ /* 0x000fe20003f46070 */
[----:B------:R-:W-:Y:S01]  /*4dd80*/  IMAD.HI.U32 R44, R27, 0x7f000001, R44 ;  /* 0x7f0000011b2c7827 */ /* 0x000fe200078e002c */
[----:B------:R-:W-:-:S03]  /*4dd90*/  ISETP.GE.U32.AND P0, PT, R83, 0x7f000001, PT ;  /* 0x7f0000015300780c */ /* 0x000fc60003f06070 */
[----:B------:R-:W-:Y:S01]  /*4dda0*/  IMAD.WIDE.U32 R30, R39, 0x5fffffa, RZ ;  /* 0x05fffffa271e7825 */ /* 0x000fe200078e00ff */
[----:B------:R-:W-:-:S03]  /*4ddb0*/  IADD3 R86, PT, PT, R86, R99, RZ ;  /* 0x0000006356567210 */ /* 0x000fc60007ffe0ff */
[----:B------:R-:W-:-:S04]  /*4ddc0*/  IMAD.HI.U32 R59, R43, 0x7f000001, R58 ;  /* 0x7f0000012b3b7827 */ /* 0x000fc800078e003a */
[----:B------:R-:W-:Y:S01]  /*4ddd0*/  IMAD R39, R39, 0x6, RZ ;  /* 0x0000000627277824 */ /* 0x000fe200078e02ff */
[----:B------:R-:W-:Y:S02]  /*4dde0*/  @P3 IADD3 R28, PT, PT, R28, -0x7f000001, RZ ;  /* 0x80ffffff1c1c3810 */ /* 0x000fe40007ffe0ff */
[----:B------:R-:W-:Y:S02]  /*4ddf0*/  @P6 IADD3 R77, PT, PT, R77, -0x7f000001, RZ ;  /* 0x80ffffff4d4d6810 */ /* 0x000fe40007ffe0ff */
[----:B------:R-:W-:Y:S01]  /*4de00*/  @P1 IADD3 R41, PT, PT, R41, -0x7f000001, RZ ;  /* 0x80ffffff29291810 */ /* 0x000fe20007ffe0ff */
[----:B------:R-:W-:Y:S01]  /*4de10*/  ISETP.GE.U32.AND P1, PT, R44, 0x7f000001, PT ;  /* 0x7f0000012c00780c */ /* 0x000fe20003f26070 */
[----:B------:R-:W-:Y:S01]  /*4de20*/  @P5 IADD3 R76, PT, PT, R76, -0x7f000001, RZ ;  /* 0x80ffffff4c4c5810 */ /* 0x000fe20007ffe0ff */
[----:B------:R-:W-:Y:S01]  /*4de30*/  IMAD.HI.U32 R31, R39, 0x7f000001, R30 ;  /* 0x7f000001271f7827 */ /* 0x000fe200078e001e */
[----:B------:R-:W-:Y:S01]  /*4de40*/  @P4 IADD3 R82, PT, PT, R82, -0x7f000001, RZ ;  /* 0x80ffffff52524810 */ /* 0x000fe20007ffe0ff */
[----:B------:R-:W-:Y:S01]  /*4de50*/  ISETP.GE.U32.AND P5, PT, R59, 0x7f000001, PT ;  /* 0x7f0000013b00780c */ /* 0x000fe20003fa6070 */
[----:B------:R-:W-:Y:S01]  /*4de60*/  ISETP.GE.U32.AND P6, PT, R86, 0x7f000001, PT ;  /* 0x7f0000015600780c */ /* 0x000fe20003fc6070 */
[----:B------:R-:W-:Y:S01]  /*4de70*/  IADD3 R39, PT, PT, R77, R28, RZ ;  /* 0x0000001c4d277210 */ /* 0x000fe20007ffe0ff */
[----:B------:R-:W-:Y:S01]  /*4de80*/  ISETP.GE.U32.AND P4, PT, R26, 0x7f000001, PT ;  /* 0x7f0000011a00780c */ /* 0x000fe20003f86070 */
[----:B------:R-:W-:Y:S01]  /*4de90*/  ISETP.GE.U32.AND P3, PT, R32, 0x7f000001, PT ;  /* 0x7f0000012000780c */ /* 0x000fe20003f66070 */
[----:B------:R-:W-:-:S04]  /*4dea0*/  IMAD.WIDE.U32 R70, R90, 0x5fffffa, RZ ;  /* 0x05fffffa5a467825 */ /* 0x000fc800078e00ff */
[----:B------:R-:W-:Y:S01]  /*4deb0*/  IMAD R91, R90, 0x6, RZ ;  /* 0x000000065a5b7824 */ /* 0x000fe200078e02ff */
[----:B------:R-:W-:Y:S02]  /*4dec0*/  @P2 IADD3 R64, PT, PT, R64, -0x7f000001, RZ ;  /* 0x80ffffff40402810 */ /* 0x000fe40007ffe0ff */
[----:B------:R-:W-:Y:S02]  /*4ded0*/  @P0 IADD3 R83, PT, PT, R83, -0x7f000001, RZ ;  /* 0x80ffffff53530810 */ /* 0x000fe40007ffe0ff */
[----:B------:R-:W-:Y:S01]  /*4dee0*/  IADD3 R41, PT, PT, R41, R82, RZ ;  /* 0x0000005229297210 */ /* 0x000fe20007ffe0ff */
[----:B------:R-:W-:Y:S01]  /*4def0*/  ISETP.GE.U32.AND P0, PT, R39, 0x7f000001, PT ;  /* 0x7f0000012700780c */ /* 0x000fe20003f06070 */
[----:B------:R-:W-:Y:S01]  /*4df00*/  IMAD.HI.U32 R43, R91, 0x7f000001, R70 ;  /* 0x7f0000015b2b7827 */ /* 0x000fe200078e0046 */
[----:B------:R-:W-:Y:S02]  /*4df10*/  IADD3 R33, PT, PT, R76, R33, RZ ;  /* 0x000000214c217210 */ /* 0x000fe40007ffe0ff */
[----:B------:R-:W-:Y:S01]  /*4df20*/  IADD3 R82, PT, PT, R64, R93, RZ ;  /* 0x0000005d40527210 */ /* 0x000fe20007ffe0ff */
[----:B------:R-:W-:Y:S01]  /*4df30*/  ISETP.GE.U32.AND P2, PT, R31, 0x7f000001, PT ;  /* 0x7f0000011f00780c */ /* 0x000fe20003f46070 */
[----:B------:R-:W-:Y:S01]  /*4df40*/  @P1 IADD3 R44, PT, PT, R44, -0x7f000001, RZ ;  /* 0x80ffffff2c2c1810 */ /* 0x000fe20007ffe0ff */
[----:B------:R-:W-:Y:S01]  /*4df50*/  ISETP.GE.U32.AND P1, PT, R41, 0x7f000001, PT ;  /* 0x7f0000012900780c */ /* 0x000fe20003f26070 */
[----:B------:R-:W-:-:S02]  /*4df60*/  @P5 IADD3 R59, PT, PT, R59, -0x7f000001, RZ ;  /* 0x80ffffff3b3b5810 */ /* 0x000fc40007ffe0ff */
[----:B------:R-:W-:Y:S01]  /*4df70*/  @P6 IADD3 R86, PT, PT, R86, -0x7f000001, RZ ;  /* 0x80ffffff56566810 */ /* 0x000fe20007ffe0ff */
[----:B------:R0:W-:Y:S01]  /*4df80*/  STL [R1+0x11c], R26 ;  /* 0x00011c1a01007387 */ /* 0x0001e20000100800 */
[----:B------:R-:W-:Y:S01]  /*4df90*/  ISETP.GE.U32.AND P5, PT, R43, 0x7f000001, PT ;  /* 0x7f0000012b00780c */ /* 0x000fe20003fa6070 */
[----:B------:R-:W-:Y:S01]  /*4dfa0*/  ISETP.GE.U32.AND P6, PT, R38, 0x7f000001, PT ;  /* 0x7f0000012600780c */ /* 0x000fe20003fc6070 */
[----:B------:R-:W-:Y:S01]  /*4dfb0*/  @P3 IADD3 R32, PT, PT, R32, -0x7f000001, RZ ;  /* 0x80ffffff20203810 */ /* 0x000fe20007ffe0ff */
[----:B------:R-:W-:Y:S01]  /*4dfc0*/  ISETP.GE.U32.AND P3, PT, R82, 0x7f000001, PT ;  /* 0x7f0000015200780c */ /* 0x000fe20003f66070 */
[----:B------:R-:W-:Y:S02]  /*4dfd0*/  @P0 IADD3 R39, PT, PT, R39, -0x7f000001, RZ ;  /* 0x80ffffff27270810 */ /* 0x000fe40007ffe0ff */
[----:B0-----:R-:W-:Y:S01]  /*4dfe0*/  @P4 IADD3 R26, PT, PT, R26, -0x7f000001, RZ ;  /* 0x80ffffff1a1a4810 */ /* 0x001fe20007ffe0ff */
[----:B------:R-:W-:Y:S01]  /*4dff0*/  ISETP.GE.U32.AND P4, PT, R33, 0x7f000001, PT ;  /* 0x7f0000012100780c */ /* 0x000fe20003f86070 */
[----:B------:R-:W-:-:S02]  /*4e000*/  @P2 IADD3 R31, PT, PT, R31, -0x7f000001, RZ ;  /* 0x80ffffff1f1f2810 */ /* 0x000fc40007ffe0ff */
[----:B------:R-:W-:Y:S02]  /*4e010*/  IADD3 R27, PT, PT, R83, R44, RZ ;  /* 0x0000002c531b7210 */ /* 0x000fe40007ffe0ff */
[----:B------:R-:W-:Y:S01]  /*4e020*/  @P1 IADD3 R41, PT, PT, R41, -0x7f000001, RZ ;  /* 0x80ffffff29291810 */ /* 0x000fe20007ffe0ff */
[----:B------:R-:W-:Y:S01]  /*4e030*/  IMAD.WIDE.U32 R44, R118, R39, RZ ;  /* 0x00000027762c7225 */ /* 0x000fe200078e00ff */
[----:B------:R-:W-:Y:S02]  /*4e040*/  IADD3 R28, PT, PT, R86, R59, RZ ;  /* 0x0000003b561c7210 */ /* 0x000fe40007ffe0ff */
[----:B------:R-:W-:Y:S02]  /*4e050*/  @P5 IADD3 R43, PT, PT, R43, -0x7f000001, RZ ;  /* 0x80ffffff2b2b5810 */ /* 0x000fe40007ffe0ff */
[----:B------:R-:W-:Y:S02]  /*4e060*/  @P6 IADD3 R38, PT, PT, R38, -0x7f000001, RZ ;  /* 0x80ffffff26266810 */ /* 0x000fe40007ffe0ff */
[----:B------:R-:W-:Y:S01]  /*4e070*/  IADD3 R32, PT, PT, R32, R31, RZ ;  /* 0x0000001f20207210 */ /* 0x000fe20007ffe0ff */
[----:B------:R-:W-:Y:S01]  /*4e080*/  IMAD R59, R44, 0x7effffff, RZ ;  /* 0x7effffff2c3b7824 */ /* 0x000fe200078e02ff */
[----:B------:R-:W-:Y:S01]  /*4e090*/  @P3 IADD3 R82, PT, PT, R82, -0x7f000001, RZ ;  /* 0x80ffffff52523810 */ /* 0x000fe20007ffe0ff */
[----:B------:R-:W-:Y:S01]  /*4e0a0*/  IMAD.WIDE.U32 R30, R118, R41, RZ ;  /* 0x00000029761e7225 */ /* 0x000fe200078e00ff */
[----:B------:R-:W-:Y:S01]  /*4e0b0*/  @P4 IADD3 R33, PT, PT, R33, -0x7f000001, RZ ;  /* 0x80ffffff21214810 */ /* 0x000fe20007ffe0ff */
[----:B------:R0:W-:Y:S01]  /*4e0c0*/  STL [R1+0x11c], R26 ;  /* 0x00011c1a01007387 */ /* 0x0001e20000100800 */
[----:B------:R-:W-:Y:S01]  /*4e0d0*/  IADD3 R77, PT, PT, R38, R43, RZ ;  /* 0x0000002b264d7210 */ /* 0x000fe20007ffe0ff */
[----:B------:R-:W-:Y:S01]  /*4e0e0*/  IMAD R43, R30, 0x7effffff, RZ ;  /* 0x7effffff1e2b7824 */ /* 0x000fe200078e02ff */
[----:B----4-:R-:W-:Y:S01]  /*4e0f0*/  IADD3 R201, PT, PT, R201, R40, RZ ;  /* 0x00000028c9c97210 */ /* 0x010fe20007ffe0ff */
[----:B------:R-:W-:-:S04]  /*4e100*/  IMAD.WIDE.U32 R70, R118, R33, RZ ;  /* 0x0000002176467225 */ /* 0x000fc800078e00ff */
[----:B------:R-:W-:-:S04]  /*4e110*/  IMAD.HI.U32 R43, R43, 0x7f000001, R30 ;  /* 0x7f0000012b2b7827 */ /* 0x000fc800078e001e */
[----:B0-----:R-:W-:-:S04]  /*4e120*/  IMAD.HI.U32 R26, R59, 0x7f000001, R44 ;  /* 0x7f0000013b1a7827 */ /* 0x001fc800078e002c */
[----:B------:R-:W-:-:S04]  /*4e130*/  IMAD.WIDE.U32 R44, R118, R82, RZ ;  /* 0x00000052762c7225 */ /* 0x000fc800078e00ff */
[----:B------:R-:W-:-:S04]  /*4e140*/  IMAD.WIDE.U32 R58, R48, R65, RZ ;  /* 0x00000041303a7225 */ /* 0x000fc800078e00ff */
[----:B------:R-:W-:Y:S02]  /*4e150*/  IMAD R93, R70, 0x7effffff, RZ ;  /* 0x7effffff465d7824 */ /* 0x000fe400078e02ff */
[----:B------:R-:W-:-:S04]  /*4e160*/  IMAD.WIDE.U32 R30, R39, R51, RZ ;  /* 0x00000033271e7225 */ /* 0x000fc800078e00ff */
[----:B------:R-:W-:Y:S02]  /*4e170*/  IMAD R91, R44, 0x7effffff, RZ ;  /* 0x7effffff2c5b7824 */ /* 0x000fe400078e02ff */
        /* <DEDUP_REMOVED lines=16> */
[----:B------:R-:W-:-:S04]  /*4e280*/  IMAD.WIDE.U32 R44, R39, R65, RZ ;  /* 0x00000041272c7225 */ /* 0x000fc800078e00ff */
[----:B------:R-:W-:-:S04]  /*4e290*/  IMAD.WIDE.U32 R58, R82, R51, RZ ;  /* 0x00000033523a7225 */ /* 0x000fc800078e00ff */
[----:B------:R-:W-:-:S04]  /*4e2a0*/  IMAD.HI.U32 R92, R91, 0x7f000001, R30 ;  /* 0x7f0000015b5c7827 */ /* 0x000fc800078e001e */
[----:B------:R-:W-:-:S04]  /*4e2b0*/  IMAD.HI.U32 R95, R83, 0x7f000001, R70 ;  /* 0x7f000001535f7827 */ /* 0x000fc800078e0046 */
        /* <DEDUP_REMOVED lines=17> */
[----:B------:R-:W-:-:S04]  /*4e3d0*/  IMAD.WIDE.U32 R38, R33, R65, RZ ;  /* 0x0000004121267225 */ /* 0x000fc800078e00ff */
[----:B------:R-:W-:Y:S02]  /*4e3e0*/  IMAD R75, R44, 0x7effffff, RZ ;  /* 0x7effffff2c4b7824 */ /* 0x000fe400078e02ff */
[----:B------:R-:W-:-:S04]  /*4e3f0*/  IMAD.HI.U32 R100, R83, 0x7f000001, R58 ;  /* 0x7f00000153647827 */ /* 0x000fc800078e003a */
[----:B------:R-:W-:-:S04]  /*4e400*/  IMAD.WIDE.U32 R58, R41, R51, RZ ;  /* 0x00000033293a7225 */ /* 0x000fc800078e00ff */
[----:B------:R-:W-:Y:S02]  /*4e410*/  IMAD R41, R38, 0x7effffff, RZ ;  /* 0x7effffff26297824 */ /* 0x000fe400078e02ff */
[----:B------:R-:W-:-:S04]  /*4e420*/  IMAD.HI.U32 R98, R75, 0x7f000001, R44 ;  /* 0x7f0000014b627827 */ /* 0x000fc800078e002c */
[----:B------:R-:W-:Y:S01]  /*4e430*/  IMAD R71, R30, 0x7effffff, RZ ;  /* 0x7effffff1e477824 */ /* 0x000fe200078e02ff */
[----:B------:R-:W-:Y:S01]  /*4e440*/  ISETP.GE.U32.AND P1, PT, R96, 0x7f000001, PT ;  /* 0x7f0000016000780c */ /* 0x000fe20003f26070 */
[----:B------:R-:W-:Y:S01]  /*4e450*/  ISETP.GE.U32.AND P3, PT, R99, 0x7f000001, PT ;  /* 0x7f0000016300780c */ /* 0x000fe20003f66070 */
[----:B------:R-:W-:-:S04]  /*4e460*/  IMAD.WIDE.U32 R44, R48, R53, RZ ;  /* 0x00000035302c7225 */ /* 0x000fc800078e00ff */
[----:B------:R-:W-:-:S04]  /*4e470*/  IMAD.HI.U32 R101, R41, 0x7f000001, R38 ;  /* 0x7f00000129657827 */ /* 0x000fc800078e0026 */
[----:B------:R-:W-:-:S04]  /*4e480*/  IMAD.HI.U32 R75, R71, 0x7f000001, R30 ;  /* 0x7f000001474b7827 */ /* 0x000fc800078e001e */
[----:B------:R-:W-:Y:S01]  /*4e490*/  IMAD R31, R44, 0x7effffff, RZ ;  /* 0x7effffff2c1f7824 */ /* 0x000fe200078e02ff */
[----:B------:R-:W-:Y:S01]  /*4e4a0*/  ISETP.GE.U32.AND P0, PT, R86, 0x7f000001, PT ;  /* 0x7f0000015600780c */ /* 0x000fe20003f06070 */
[----:B---3--:R-:W-:Y:S01]  /*4e4b0*/  IADD3 R200, PT, PT, R200, R47, RZ ;  /* 0x0000002fc8c87210 */ /* 0x008fe20007ffe0ff */
[----:B------:R-:W-:Y:S01]  /*4e4c0*/  ISETP.GE.U32.AND P4, PT, R101, 0x7f000001, PT ;  /* 0x7f0000016500780c */ /* 0x000fe20003f86070 */
[----:B------:R-:W-:Y:S01]  /*4e4d0*/  IMAD.HI.U32 R65, R31, 0x7f000001, R44 ;  /* 0x7f0000011f417827 */ /* 0x000fe200078e002c */
[----:B------:R-:W-:-:S03]  /*4e4e0*/  ISETP.GE.U32.AND P2, PT, R91, 0x7f000001, PT ;  /* 0x7f0000015b00780c */ /* 0x000fc60003f46070 */
[----:B------:R-:W-:Y:S01]  /*4e4f0*/  IMAD R41, R58, 0x7effffff, RZ ;  /* 0x7effffff3a297824 */ /* 0x000fe200078e02ff */
[----:B------:R-:W-:Y:S01]  /*4e500*/  ISETP.GE.U32.AND P5, PT, R92, 0x7f000001, PT ;  /* 0x7f0000015c00780c */ /* 0x000fe20003fa6070 */
[----:B------:R-:W-:Y:S02]  /*4e510*/  @P1 IADD3 R96, PT, PT, R96, -0x7f000001, RZ ;  /* 0x80ffffff60601810 */ /* 0x000fe40007ffe0ff */
[----:B------:R-:W-:Y:S01]  /*4e520*/  @P3 IADD3 R99, PT, PT, R99, -0x7f000001, RZ ;  /* 0x80ffffff63633810 */ /* 0x000fe20007ffe0ff */
        /* <DEDUP_REMOVED lines=19> */
[----:B------:R-:W-:-:S04]  /*4e660*/  IMAD.WIDE.U32 R30, R48, R51, RZ ;  /* 0x00000033301e7225 */ /* 0x000fc800078e00ff */
[----:B------:R-:W-:Y:S01]  /*4e670*/  IMAD.WIDE.U32 R38, R33, R51, RZ ;  /* 0x0000003321267225 */ /* 0x000fe200078e00ff */
[----:B------:R-:W-:-:S03]  /*4e680*/  ISETP.GE.U32.AND P5, PT, R92, 0x7f000001, PT ;  /* 0x7f0000015c00780c */ /* 0x000fc60003fa6070 */
[----:B------:R-:W-:-:S04]  /*4e690*/  IMAD.WIDE.U32 R44, R96, 0x5fffffa, RZ ;  /* 0x05fffffa602c7825 */ /* 0x000fc800078e00ff */
[----:B------:R-:W-:Y:S02]  /*4e6a0*/  IMAD R41, R30, 0x7effffff, RZ ;  /* 0x7effffff1e297824 */ /* 0x000fe400078e02ff */
[----:B------:R-:W-:Y:S02]  /*4e6b0*/  IMAD R53, R38, 0x7effffff, RZ ;  /* 0x7effffff26357824 */ /* 0x000fe400078e02ff */
[----:B------:R-:W-:-:S04]  /*4e6c0*/  IMAD.WIDE.U32 R58, R86, 0x5fffffa, RZ ;  /* 0x05fffffa563a7825 */ /* 0x000fc800078e00ff */
[----:B------:R-:W-:Y:S01]  /*4e6d0*/  IMAD R51, R96, 0x6, RZ ;  /* 0x0000000660337824 */ /* 0x000fe200078e02ff */
[----:B------:R-:W-:Y:S02]  /*4e6e0*/  @P0 IADD3 R97, PT, PT, R97, -0x7f000001, RZ ;  /* 0x80ffffff61610810 */ /* 0x000fe40007ffe0ff */
[----:B------:R-:W-:Y:S01]  /*4e6f0*/  @P4 IADD3 R83, PT, PT, R83, -0x7f000001, RZ ;  /* 0x80ffffff53534810 */ /* 0x000fe20007ffe0ff */
[----:B------:R-:W-:Y:S01]  /*4e700*/  IMAD R33, R86, 0x6, RZ ;  /* 0x0000000656217824 */ /* 0x000fe200078e02ff */
[----:B------:R-:W-:Y:S01]  /*4e710*/  ISETP.GE.U32.AND P0, PT, R82, 0x7f000001, PT ;  /* 0x7f0000015200780c */ /* 0x000fe20003f06070 */
[----:B------:R-:W-:Y:S01]  /*4e720*/  ISETP.GE.U32.AND P4, PT, R75, 0x7f000001, PT ;  /* 0x7f0000014b00780c */ /* 0x000fe20003f86070 */
[----:B------:R-:W-:-:S04]  /*4e730*/  IMAD.HI.U32 R70, R41, 0x7f000001, R30 ;  /* 0x7f00000129467827 */ /* 0x000fc800078e001e */
[----:B------:R-:W-:Y:S01]  /*4e740*/  IMAD.HI.U32 R103, R53, 0x7f000001, R38 ;  /* 0x7f00000135677827 */ /* 0x000fe200078e0026 */
[----:B------:R-:W-:-:S03]  /*4e750*/  ISETP.GE.U32.AND P2, PT, R90, 0x7f000001, PT ;  /* 0x7f0000015a00780c */ /* 0x000fc60003f46070 */
[----:B------:R-:W-:-:S04]  /*4e760*/  IMAD.HI.U32 R53, R51, 0x7f000001, R44 ;  /* 0x7f00000133357827 */ /* 0x000fc800078e002c */
[----:B------:R-:W-:-:S04]  /*4e770*/  IMAD.WIDE.U32 R44, R65, 0x5fffffa, RZ ;  /* 0x05fffffa412c7825 */ /* 0x000fc800078e00ff */
[----:B------:R-:W-:-:S04]  /*4e780*/  IMAD.HI.U32 R58, R33, 0x7f000001, R58 ;  /* 0x7f000001213a7827 */ /* 0x000fc800078e003a */
[----:B------:R-:W-:-:S04]  /*4e790*/  IMAD.WIDE.U32 R38, R101, 0x5fffffa, RZ ;  /* 0x05fffffa65267825 */ /* 0x000fc800078e00ff */
[----:B------:R-:W-:Y:S01]  /*4e7a0*/  IMAD R33, R65, 0x6, RZ ;  /* 0x0000000641217824 */ /* 0x000fe200078e02ff */
[----:B------:R-:W-:Y:S02]  /*4e7b0*/  @P6 IADD3 R71, PT, PT, R71, -0x7f000001, RZ ;  /* 0x80ffffff47476810 */ /* 0x000fe40007ffe0ff */
[----:B------:R-:W-:Y:S02]  /*4e7c0*/  @P1 IADD3 R94, PT, PT, R94, -0x7f000001, RZ ;  /* 0x80ffffff5e5e1810 */ /* 0x000fe40007ffe0ff */
[----:B------:R-:W-:Y:S01]  /*4e7d0*/  @P3 IADD3 R91, PT, PT, R91, -0x7f000001, RZ ;  /* 0x80ffffff5b5b3810 */ /* 0x000fe20007ffe0ff */
[----:B------:R-:W-:-:S04]  /*4e7e0*/  IMAD.WIDE.U32 R30, R99, 0x5fffffa, RZ ;  /* 0x05fffffa631e7825 */ /* 0x000fc800078e00ff */
[----:B------:R-:W-:Y:S01]  /*4e7f0*/  IMAD R51, R101, 0x6, RZ ;  /* 0x0000000665337824 */ /* 0x000fe200078e02ff */
[----:B------:R-:W-:Y:S01]  /*4e800*/  ISETP.GE.U32.AND P6, PT, R70, 0x7f000001, PT ;  /* 0x7f0000014600780c */ /* 0x000fe20003fc6070 */
[----:B------:R-:W-:Y:S01]  /*4e810*/  IMAD R41, R99, 0x6, RZ ;  /* 0x0000000663297824 */ /* 0x000fe200078e02ff */
[----:B------:R-:W-:Y:S01]  /*4e820*/  @P5 IADD3 R92, PT, PT, R92, -0x7f000001, RZ ;  /* 0x80ffffff5c5c5810 */ /* 0x000fe20007ffe0ff */
[----:B------:R-:W-:Y:S01]  /*4e830*/  IMAD.HI.U32 R59, R33, 0x7f000001, R44 ;  /* 0x7f000001213b7827 */ /* 0x000fe200078e002c */
[----:B------:R-:W-:Y:S01]  /*4e840*/  ISETP.GE.U32.AND P5, PT, R53, 0x7f000001, PT ;  /* 0x7f0000013500780c */ /* 0x000fe20003fa6070 */
[----:B------:R-:W-:Y:S02]  /*4e850*/  ISETP.GE.U32.AND P1, PT, R103, 0x7f000001, PT ;  /* 0x7f0000016700780c */ /* 0x000fe40003f26070 */
[----:B------:R-:W-:Y:S01]  /*4e860*/  IMAD.HI.U32 R102, R51, 0x7f000001, R38 ;  /* 0x7f00000133667827 */ /* 0x000fe200078e0026 */
[----:B------:R-:W-:-:S03]  /*4e870*/  IADD3 R45, PT, PT, R91, R94, RZ ;  /* 0x0000005e5b2d7210 */ /* 0x000fc60007ffe0ff */
[----:B------:R-:W-:-:S04]  /*4e880*/  IMAD.WIDE.U32 R38, R71, 0x5fffffa, RZ ;  /* 0x05fffffa47267825 */ /* 0x000fc800078e00ff */
[----:B------:R-:W-:-:S04]  /*4e890*/  IMAD.HI.U32 R86, R41, 0x7f000001, R30 ;  /* 0x7f00000129567827 */ /* 0x000fc800078e001e */
[----:B------:R-:W-:Y:S01]  /*4e8a0*/  IMAD R41, R71, 0x6, RZ ;  /* 0x0000000647297824 */ /* 0x000fe200078e02ff */
[----:B------:R-:W-:Y:S02]  /*4e8b0*/  @P0 IADD3 R82, PT, PT, R82, -0x7f000001, RZ ;  /* 0x80ffffff52520810 */ /* 0x000fe40007ffe0ff */
[----:B------:R-:W-:Y:S02]  /*4e8c0*/  @P4 IADD3 R75, PT, PT, R75, -0x7f000001, RZ ;  /* 0x80ffffff4b4b4810 */ /* 0x000fe40007ffe0ff */
[----:B------:R-:W-:Y:S01]  /*4e8d0*/  @P2 IADD3 R90, PT, PT, R90, -0x7f000001, RZ ;  /* 0x80ffffff5a5a2810 */ /* 0x000fe20007ffe0ff */
[----:B------:R-:W-:Y:S01]  /*4e8e0*/  ISETP.GE.U32.AND P2, PT, R45, 0x7f000001, PT ;  /* 0x7f0000012d00780c */ /* 0x000fe20003f46070 */
[----:B------:R-:W-:Y:S01]  /*4e8f0*/  IMAD.HI.U32 R104, R41, 0x7f000001, R38 ;  /* 0x7f00000129687827 */ /* 0x000fe200078e0026 */
[----:B------:R-:W-:Y:S01]  /*4e900*/  ISETP.GE.U32.AND P0, PT, R93, 0x7f000001, PT ;  /* 0x7f0000015d00780c */ /* 0x000fe20003f06070 */
[----:B------:R-:W-:Y:S02]  /*4e910*/  IADD3 R41, PT, PT, R75, R82, RZ ;  /* 0x000000524b297210 */ /* 0x000fe40007ffe0ff */
[----:B------:R-:W-:Y:S01]  /*4e920*/  @P6 IADD3 R70, PT, PT, R70, -0x7f000001, RZ ;  /* 0x80ffffff46466810 */ /* 0x000fe20007ffe0ff */
[----:B------:R-:W-:Y:S01]  /*4e930*/  ISETP.GE.U32.AND P6, PT, R86, 0x7f000001, PT ;  /* 0x7f0000015600780c */ /* 0x000fe20003fc6070 */
[----:B------:R-:W-:-:S02]  /*4e940*/  @P5 IADD3 R53, PT, PT, R53, -0x7f000001, RZ ;  /* 0x80ffffff35355810 */ /* 0x000fc40007ffe0ff */
[----:B------:R-:W-:Y:S01]  /*4e950*/  @P1 IADD3 R103, PT, PT, R103, -0x7f000001, RZ ;  /* 0x80ffffff67671810 */ /* 0x000fe20007ffe0ff */
[----:B------:R-:W-:Y:S01]  /*4e960*/  ISETP.GE.U32.AND P1, PT, R41, 0x7f000001, PT ;  /* 0x7f0000012900780c */ /* 0x000fe20003f26070 */
[----:B------:R-:W-:-:S04]  /*4e970*/  IMAD.WIDE.U32 R30, R83, 0x5fffffa, RZ ;  /* 0x05fffffa531e7825 */ /* 0x000fc800078e00ff */
[----:B------:R-:W-:Y:S01]  /*4e980*/  IMAD R33, R83, 0x6, RZ ;  /* 0x0000000653217824 */ /* 0x000fe200078e02ff */
[----:B------:R-:W-:Y:S01]  /*4e990*/  IADD3 R51, PT, PT, R90, R53, RZ ;  /* 0x000000355a337210 */ /* 0x000fe20007ffe0ff */
[----:B------:R-:W-:Y:S01]  /*4e9a0*/  ISETP.GE.U32.AND P5, PT, R98, 0x7f000001, PT ;  /* 0x7f0000016200780c */ /* 0x000fe20003fa6070 */
[----:B------:R-:W-:Y:S01]  /*4e9b0*/  @P2 IADD3 R45, PT, PT, R45, -0x7f000001, RZ ;  /* 0x80ffffff2d2d2810 */ /* 0x000fe20007ffe0ff */
[----:B------:R-:W-:Y:S01]  /*4e9c0*/  ISETP.GE.U32.AND P2, PT, R32, 0x7f000001, PT ;  /* 0x7f0000012000780c */ /* 0x000fe20003f46070 */
[----:B------:R-:W-:Y:S01]  /*4e9d0*/  @P0 IADD3 R93, PT, PT, R93, -0x7f000001, RZ ;  /* 0x80ffffff5d5d0810 */ /* 0x000fe20007ffe0ff */
[----:B------:R-:W-:Y:S01]  /*4e9e0*/  IMAD.HI.U32 R96, R33, 0x7f000001, R30 ;  /* 0x7f00000121607827 */ /* 0x000fe200078e001e */
[----:B------:R-:W-:Y:S01]  /*4e9f0*/  ISETP.GE.U32.AND P0, PT, R51, 0x7f000001, PT ;  /* 0x7f0000013300780c */ /* 0x000fe20003f06070 */
[----:B------:R-:W-:Y:S01]  /*4ea00*/  @P6 IADD3 R86, PT, PT, R86, -0x7f000001, RZ ;  /* 0x80ffffff56566810 */ /* 0x000fe20007ffe0ff */
[----:B------:R-:W-:Y:S01]  /*4ea10*/  ISETP.GE.U32.AND P6, PT, R59, 0x7f000001, PT ;  /* 0x7f0000013b00780c */ /* 0x000fe20003fc6070 */
[----:B------:R-:W3:Y:S01]  /*4ea20*/  LDG.E R119, desc[UR12][R4.64+0xc4] ;  /* 0x0000c40c04777981 */ /* 0x000ee2000c1e1900 */
[----:B------:R-:W-:Y:S01]  /*4ea30*/  @P1 IADD3 R41, PT, PT, R41, -0x7f000001, RZ ;  /* 0x80ffffff29291810 */ /* 0x000fe20007ffe0ff */
[----:B------:R-:W-:Y:S01]  /*4ea40*/  ISETP.GE.U32.AND P4, PT, R96, 0x7f000001, PT ;  /* 0x7f0000016000780c */ /* 0x000fe20003f86070 */
[----:B------:R-:W-:Y:S01]  /*4ea50*/  ISETP.GE.U32.AND P1, PT, R27, 0x7f000001, PT ;  /* 0x7f0000011b00780c */ /* 0x000fe20003f26070 */
[----:B------:R-:W-:Y:S01]  /*4ea60*/  IADD3 R44, PT, PT, R92, R97, RZ ;  /* 0x000000615c2c7210 */ /* 0x000fe20007ffe0ff */
[----:B------:R-:W-:Y:S01]  /*4ea70*/  IMAD.WIDE.U32 R30, R70, 0x5fffffa, RZ ;  /* 0x05fffffa461e7825 */ /* 0x000fe200078e00ff */
[----:B------:R-:W-:-:S02]  /*4ea80*/  @P5 IADD3 R98, PT, PT, R98, -0x7f000001, RZ ;  /* 0x80ffffff62625810 */ /* 0x000fc40007ffe0ff */
[----:B------:R-:W-:Y:S01]  /*4ea90*/  @P2 IADD3 R32, PT, PT, R32, -0x7f000001, RZ ;  /* 0x80ffffff20202810 */ /* 0x000fe20007ffe0ff */
[----:B------:R-:W-:Y:S01]  /*4eaa0*/  IMAD R33, R70, 0x6, RZ ;  /* 0x0000000646217824 */ /* 0x000fe200078e02ff */
[----:B------:R-:W-:Y:S01]  /*4eab0*/  ISETP.GE.U32.AND P2, PT, R28, 0x7f000001, PT ;  /* 0x7f0000011c00780c */ /* 0x000fe20003f46070 */
[----:B------:R-:W-:Y:S01]  /*4eac0*/  @P0 IADD3 R51, PT, PT, R51, -0x7f000001, RZ ;  /* 0x80ffffff33330810 */ /* 0x000fe20007ffe0ff */
[----:B------:R-:W-:Y:S01]  /*4ead0*/  ISETP.GE.U32.AND P3, PT, R44, 0x7f000001, PT ;  /* 0x7f0000012c00780c */ /* 0x000fe20003f66070 */
[----:B------:R-:W-:Y:S01]  /*4eae0*/  ISETP.GE.U32.AND P0, PT, R95, 0x7f000001, PT ;  /* 0x7f0000015f00780c */ /* 0x000fe20003f06070 */
[----:B------:R-:W-:Y:S01]  /*4eaf0*/  IADD3 R45, PT, PT, R45, R98, RZ ;  /* 0x000000622d2d7210 */ /* 0x000fe20007ffe0ff */
[----:B------:R-:W-:Y:S01]  /*4eb00*/  IMAD.HI.U32 R30, R33, 0x7f000001, R30 ;  /* 0x7f000001211e7827 */ /* 0x000fe200078e001e */
        /* <DEDUP_REMOVED lines=18> */
[----:B------:R-:W-:Y:S02]  /*4ec30*/  ISETP.GE.U32.AND P1, PT, R77, 0x7f000001, PT ;  /* 0x7f0000014d00780c */ /* 0x000fe40003f26070 */
[----:B------:R-:W-:Y:S02]  /*4ec40*/  IADD3 R33, PT, PT, R27, R30, RZ ;  /* 0x0000001e1b217210 */ /* 0x000fe40007ffe0ff */
[----:B------:R-:W-:Y:S01]  /*4ec50*/  @P2 IADD3 R31, PT, PT, R31, -0x7f000001, RZ ;  /* 0x80ffffff1f1f2810 */ /* 0x000fe20007ffe0ff */
[----:B--2---:R-:W2:Y:S01]  /*4ec60*/  LD.E R27, desc[UR12][R56.64+0x890] ;  /* 0x0008900c381b7980 */ /* 0x004ea2000c101900 */
[----:B------:R-:W-:-:S02]  /*4ec70*/  @P3 IADD3 R104, PT, PT, R104, -0x7f000001, RZ ;  /* 0x80ffffff68683810 */ /* 0x000fc40007ffe0ff */
[----:B------:R-:W-:Y:S01]  /*4ec80*/  @P0 IADD3 R41, PT, PT, R41, -0x7f000001, RZ ;  /* 0x80ffffff29290810 */ /* 0x000fe20007ffe0ff */
[----:B------:R-:W-:-:S04]  /*4ec90*/  IMAD.WIDE.U32 R30, R118, R31, RZ ;  /* 0x0000001f761e7225 */ /* 0x000fc800078e00ff */
[----:B------:R-:W-:Y:S01]  /*4eca0*/  IMAD.WIDE.U32 R38, R103, 0x5fffffa, RZ ;  /* 0x05fffffa67267825 */ /* 0x000fe200078e00ff */
[----:B------:R-:W-:Y:S02]  /*4ecb0*/  IADD3 R65, PT, PT, R41, R104, RZ ;  /* 0x0000006829417210 */ /* 0x000fe40007ffe0ff */
        /* <DEDUP_REMOVED lines=8> */
[----:B------:R-:W4:Y:S01]  /*4ed40*/  LD.E R41, desc[UR12][R56.64+0x894] ;  /* 0x0008940c38297980 */ /* 0x000f22000c101900 */
[----:B------:R-:W-:-:S03]  /*4ed50*/  ISETP.GE.U32.AND P5, PT, R44, 0x7f000001, PT ;  /* 0x7f0000012c00780c */ /* 0x000fc60003fa6070 */
[----:B------:R-:W-:Y:S01]  /*4ed60*/  ISETP.GE.U32.AND P6, PT, R71, 0x7f000001, PT ;  /* 0x7f0000014700780c */ /* 0x000fe20003fc6070 */
[----:B------:R-:W-:-:S05]  /*4ed70*/  IADD3 R51, PT, PT, R51, R86, RZ ;  /* 0x0000005633337210 */ /* 0x000fca0007ffe0ff */
[----:B------:R-:W-:-:S04]  /*4ed80*/  ISETP.GE.U32.AND P0, PT, R51, 0x7f000001, PT ;  /* 0x7f0000013300780c */ /* 0x000fc80003f06070 */
[----:B------:R-:W-:-:S03]  /*4ed90*/  @P5 IADD3 R44, PT, PT, R44, -0x7f000001, RZ ;  /* 0x80ffffff2c2c5810 */ /* 0x000fc60007ffe0ff */
[----:B------:R-:W-:Y:S01]  /*4eda0*/  @P6 IADD3 R71, PT, PT, R71, -0x7f000001, RZ ;  /* 0x80ffffff47476810 */ /* 0x000fe20007ffe0ff */
[----:B------:R-:W-:Y:S01]  /*4edb0*/  ISETP.GE.U32.AND P5, PT, R33, 0x7f000001, PT ;  /* 0x7f0000012100780c */ /* 0x000fe20003fa6070 */
[----:B------:R-:W-:Y:S02]  /*4edc0*/  IADD3 R39, PT, PT, R28, R95, RZ ;  /* 0x0000005f1c277210 */ /* 0x000fe40007ffe0ff */
[----:B------:R-:W-:Y:S02]  /*4edd0*/  IADD3 R71, PT, PT, R44, R71, RZ ;  /* 0x000000472c477210 */ /* 0x000fe40007ffe0ff */
[----:B------:R-:W-:Y:S01]  /*4ede0*/  @P0 IADD3 R51, PT, PT, R51, -0x7f000001, RZ ;  /* 0x80ffffff33330810 */ /* 0x000fe20007ffe0ff */
[----:B------:R-:W-:Y:S01]  /*4edf0*/  ISETP.GE.U32.AND P4, PT, R39, 0x7f000001, PT ;  /* 0x7f0000012700780c */ /* 0x000fe20003f86070 */
[----:B------:R-:W-:Y:S01]  /*4ee00*/  ISETP.GE.U32.AND P2, PT, R65, 0x7f000001, PT ;  /* 0x7f0000014100780c */ /* 0x000fe20003f46070 */
[----:B------:R-:W-:Y:S01]  /*4ee10*/  ISETP.GE.U32.AND P0, PT, R71, 0x7f000001, PT ;  /* 0x7f0000014700780c */ /* 0x000fe20003f06070 */
[----:B------:R-:W-:-:S04]  /*4ee20*/  ISETP.GE.U32.AND P3, PT, R102, 0x7f000001, PT ;  /* 0x7f0000016600780c */ /* 0x000fc80003f66070 */
[----:B------:R-:W-:Y:S02]  /*4ee30*/  @P5 IADD3 R33, PT, PT, R33, -0x7f000001, RZ ;  /* 0x80ffffff21215810 */ /* 0x000fe40007ffe0ff */
[----:B------:R-:W-:-:S03]  /*4ee40*/  IADD3 R53, PT, PT, R45, R100, RZ ;  /* 0x000000642d357210 */ /* 0x000fc60007ffe0ff */
[----:B------:R-:W-:Y:S01]  /*4ee50*/  IMAD.WIDE.U32 R32, R118, R33, RZ ;  /* 0x0000002176207225 */ /* 0x000fe200078e00ff */
[----:B------:R-:W-:Y:S02]  /*4ee60*/  @P4 IADD3 R39, PT, PT, R39, -0x7f000001, RZ ;  /* 0x80ffffff27274810 */ /* 0x000fe40007ffe0ff */
[----:B------:R-:W-:Y:S02]  /*4ee70*/  @P2 IADD3 R65, PT, PT, R65, -0x7f000001, RZ ;  /* 0x80ffffff41412810 */ /* 0x000fe40007ffe0ff */
[----:B------:R-:W-:Y:S01]  /*4ee80*/  @P0 IADD3 R71, PT, PT, R71, -0x7f000001, RZ ;  /* 0x80ffffff47470810 */ /* 0x000fe20007ffe0ff */
[----:B------:R-:W-:Y:S01]  /*4ee90*/  ISETP.GE.U32.AND P0, PT, R53, 0x7f000001, PT ;  /* 0x7f0000013500780c */ /* 0x000fe20003f06070 */
[----:B------:R-:W-:Y:S01]  /*4eea0*/  IMAD R45, R32, 0x7effffff, RZ ;  /* 0x7effffff202d7824 */ /* 0x000fe200078e02ff */
[----:B------:R-:W-:Y:S01]  /*4eeb0*/  @P3 IADD3 R102, PT, PT, R102, -0x7f000001, RZ ;  /* 0x80ffffff66663810 */ /* 0x000fe20007ffe0ff */
[----:B------:R-:W-:-:S04]  /*4eec0*/  IMAD.WIDE.U32 R30, R118, R39, RZ ;  /* 0x00000027761e7225 */ /* 0x000fc800078e00ff */
[----:B------:R-:W-:-:S04]  /*4eed0*/  IMAD.HI.U32 R70, R45, 0x7f000001, R32 ;  /* 0x7f0000012d467827 */ /* 0x000fc800078e0020 */
[----:B------:R-:W-:Y:S01]  /*4eee0*/  IMAD.WIDE.U32 R44, R65, R172, RZ ;  /* 0x000000ac412c7225 */ /* 0x000fe200078e00ff */
[----:B------:R-:W-:-:S03]  /*4eef0*/  IADD3 R59, PT, PT, R51, R102, RZ ;  /* 0x00000066333b7210 */ /* 0x000fc60007ffe0ff */
[----:B------:R-:W-:Y:S02]  /*4ef00*/  IMAD R51, R30, 0x7effffff, RZ ;  /* 0x7effffff1e337824 */ /* 0x000fe400078e02ff */
[----:B------:R-:W-:-:S04]  /*4ef10*/  IMAD.WIDE.U32 R38, R65, R174, RZ ;  /* 0x000000ae41267225 */ /* 0x000fc800078e00ff */
[----:B------:R-:W-:Y:S01]  /*4ef20*/  IMAD R75, R44, 0x7effffff, RZ ;  /* 0x7effffff2c4b7824 */ /* 0x000fe200078e02ff */
[----:B------:R-:W-:Y:S01]  /*4ef30*/  ISETP.GE.U32.AND P2, PT, R26, 0x7f000001, PT ;  /* 0x7f0000011a00780c */ /* 0x000fe20003f46070 */
[----:B------:R-:W-:Y:S01]  /*4ef40*/  IMAD.HI.U32 R82, R51, 0x7f000001, R30 ;  /* 0x7f00000133527827 */ /* 0x000fe200078e001e */
[----:B------:R-:W-:-:S03]  /*4ef50*/  @P0 IADD3 R53, PT, PT, R53, -0x7f000001, RZ ;  /* 0x80ffffff35350810 */ /* 0x000fc60007ffe0ff */
[----:B------:R-:W-:-:S04]  /*4ef60*/  IMAD.WIDE.U32 R32, R65, R175, RZ ;  /* 0x000000af41207225 */ /* 0x000fc800078e00ff */
[----:B------:R-:W-:Y:S02]  /*4ef70*/  IMAD R31, R38, 0x7effffff, RZ ;  /* 0x7effffff261f7824 */ /* 0x000fe400078e02ff */
[----:B------:R-:W-:Y:S01]  /*4ef80*/  IMAD.HI.U32 R91, R75, 0x7f000001, R44 ;  /* 0x7f0000014b5b7827 */ /* 0x000fe200078e002c */
[----:B------:R-:W-:Y:S01]  /*4ef90*/  ISETP.GE.U32.AND P0, PT, R77, 0x7f000001, PT ;  /* 0x7f0000014d00780c */ /* 0x000fe20003f06070 */
[----:B------:R-:W-:Y:S02]  /*4efa0*/  ISETP.GE.U32.AND P1, PT, R59, 0x7f000001, PT ;  /* 0x7f0000013b00780c */ /* 0x000fe40003f26070 */
[----:B------:R-:W-:-:S04]  /*4efb0*/  IMAD.WIDE.U32 R44, R71, R174, RZ ;  /* 0x000000ae472c7225 */ /* 0x000fc800078e00ff */
[----:B------:R-:W-:Y:S02]  /*4efc0*/  IMAD R51, R32, 0x7effffff, RZ ;  /* 0x7effffff20337824 */ /* 0x000fe400078e02ff */
[----:B------:R-:W-:-:S04]  /*4efd0*/  IMAD.HI.U32 R86, R31, 0x7f000001, R38 ;  /* 0x7f0000011f567827 */ /* 0x000fc800078e0026 */
[----:B------:R-:W-:-:S04]  /*4efe0*/  IMAD.WIDE.U32 R30, R65, R184, RZ ;  /* 0x000000b8411e7225 */ /* 0x000fc800078e00ff */
[----:B------:R-:W-:Y:S02]  /*4eff0*/  IMAD R75, R44, 0x7effffff, RZ ;  /* 0x7effffff2c4b7824 */ /* 0x000fe400078e02ff */
[----:B------:R-:W-:-:S04]  /*4f000*/  IMAD.HI.U32 R90, R51, 0x7f000001, R32 ;  /* 0x7f000001335a7827 */ /* 0x000fc800078e0020 */
[----:B------:R-:W-:Y:S01]  /*4f010*/  IMAD R51, R30, 0x7effffff, RZ ;  /* 0x7effffff1e337824 */ /* 0x000fe200078e02ff */
[----:B------:R-:W-:Y:S01]  /*4f020*/  @P2 IADD3 R26, PT, PT, R26, -0x7f000001, RZ ;  /* 0x80ffffff1a1a2810 */ /* 0x000fe20007ffe0ff */
[----:B------:R-:W-:-:S04]  /*4f030*/  IMAD.HI.U32 R94, R75, 0x7f000001, R44 ;  /* 0x7f0000014b5e7827 */ /* 0x000fc800078e002c */
        /* <DEDUP_REMOVED lines=8> */
[----:B------:R-:W-:Y:S02]  /*4f0c0*/  IMAD.HI.U32 R95, R51, 0x7f000001, R44 ;  /* 0x7f000001335f7827 */ /* 0x000fe400078e002c */
[----:B------:R-:W2:Y:S02]  /*4f0d0*/  LD.E R44, desc[UR12][R56.64+0x898] ;  /* 0x0008980c382c7980 */ /* 0x000ea4000c101900 */
[----:B------:R-:W-:-:S04]  /*4f0e0*/  IMAD.WIDE.U32 R32, R71, R175, RZ ;  /* 0x000000af47207225 */ /* 0x000fc800078e00ff */
[----:B------:R-:W-:Y:S01]  /*4f0f0*/  IMAD.WIDE.U32 R38, R71, R172, RZ ;  /* 0x000000ac47267225 */ /* 0x000fe200078e00ff */
[----:B------:R-:W-:-:S03]  /*4f100*/  @P3 IADD3 R43, PT, PT, R43, -0x7f000001, RZ ;  /* 0x80ffffff2b2b3810 */ /* 0x000fc60007ffe0ff */
[----:B------:R-:W-:Y:S02]  /*4f110*/  IMAD R83, R32, 0x7effffff, RZ ;  /* 0x7effffff20537824 */ /* 0x000fe400078e02ff */
[----:B------:R-:W-:-:S04]  /*4f120*/  IMAD.WIDE.U32 R30, R53, R174, RZ ;  /* 0x000000ae351e7225 */ /* 0x000fc800078e00ff */
[----:B------:R-:W-:Y:S01]  /*4f130*/  IMAD R65, R38, 0x7effffff, RZ ;  /* 0x7effffff26417824 */ /* 0x000fe200078e02ff */
[----:B------:R-:W-:Y:S02]  /*4f140*/  @P0 IADD3 R76, PT, PT, R76, -0x7f000001, RZ ;  /* 0x80ffffff4c4c0810 */ /* 0x000fe40007ffe0ff */
[----:B------:R-:W-:Y:S01]  /*4f150*/  @P1 IADD3 R26, PT, PT, R26, -0x7f000001, RZ ;  /* 0x80ffffff1a1a1810 */ /* 0x000fe20007ffe0ff */
[----:B------:R-:W-:Y:S01]  /*4f160*/  ISETP.GE.U32.AND P2, PT, R43, 0x7f000001, PT ;  /* 0x7f0000012b00780c */ /* 0x000fe20003f46070 */
[----:B------:R-:W-:-:S04]  /*4f170*/  IMAD.HI.U32 R93, R83, 0x7f000001, R32 ;  /* 0x7f000001535d7827 */ /* 0x000fc800078e0020 */
[----:B------:R-:W-:-:S04]  /*4f180*/  IMAD.WIDE.U32 R32, R53, R175, RZ ;  /* 0x000000af35207225 */ /* 0x000fc800078e00ff */
[----:B------:R-:W-:Y:S01]  /*4f190*/  IMAD.HI.U32 R83, R65, 0x7f000001, R38 ;  /* 0x7f00000141537827 */ /* 0x000fe200078e0026 */
[----:B------:R-:W-:Y:S01]  /*4f1a0*/  ISETP.GE.U32.AND P3, PT, R76, 0x7f000001, PT ;  /* 0x7f0000014c00780c */ /* 0x000fe20003f66070 */
[----:B------:R-:W-:Y:S02]  /*4f1b0*/  ISETP.GE.U32.AND P4, PT, R26, 0x7f000001, PT ;  /* 0x7f0000011a00780c */ /* 0x000fe40003f86070 */
[----:B------:R-:W-:Y:S02]  /*4f1c0*/  IMAD R65, R30, 0x7effffff, RZ ;  /* 0x7effffff1e417824 */ /* 0x000fe400078e02ff */
[----:B------:R-:W-:-:S04]  /*4f1d0*/  IMAD.WIDE.U32 R38, R53, R172, RZ ;  /* 0x000000ac35267225 */ /* 0x000fc800078e00ff */
[----:B------:R-:W-:Y:S01]  /*4f1e0*/  IMAD R51, R32, 0x7effffff, RZ ;  /* 0x7effffff20337824 */ /* 0x000fe200078e02ff */
[----:B------:R-:W-:Y:S01]  /*4f1f0*/  ISETP.GE.U32.AND P6, PT, R92, 0x7f000001, PT ;  /* 0x7f0000015c00780c */ /* 0x000fe20003fc6070 */
[----:B------:R-:W-:Y:S01]  /*4f200*/  IMAD.HI.U32 R96, R65, 0x7f000001, R30 ;  /* 0x7f00000141607827 */ /* 0x000fe200078e001e */
[----:B------:R-:W-:-:S03]  /*4f210*/  ISETP.GE.U32.AND P5, PT, R64, 0x7f000001, PT ;  /* 0x7f0000014000780c */ /* 0x000fc60003fa6070 */
[----:B------:R-:W-:Y:S02]  /*4f220*/  IMAD R45, R38, 0x7effffff, RZ ;  /* 0x7effffff262d7824 */ /* 0x000fe400078e02ff */
[----:B------:R-:W-:-:S04]  /*4f230*/  IMAD.HI.U32 R98, R51, 0x7f000001, R32 ;  /* 0x7f00000133627827 */ /* 0x000fc800078e0020 */
[----:B------:R-:W-:Y:S01]  /*4f240*/  IMAD.WIDE.U32 R32, R53, R184, RZ ;  /* 0x000000b835207225 */ /* 0x000fe200078e00ff */
[----:B------:R-:W-:Y:S01]  /*4f250*/  @P2 IADD3 R43, PT, PT, R43, -0x7f000001, RZ ;  /* 0x80ffffff2b2b2810 */ /* 0x000fe20007ffe0ff */
[----:B------:R-:W-:Y:S02]  /*4f260*/  ISETP.GE.U32.AND P0, PT, R95, 0x7f000001, PT ;  /* 0x7f0000015f00780c */ /* 0x000fe40003f06070 */
[----:B------:R-:W-:Y:S01]  /*4f270*/  IMAD.HI.U32 R97, R45, 0x7f000001, R38 ;  /* 0x7f0000012d617827 */ /* 0x000fe200078e0026 */
[----:B------:R-:W-:-:S03]  /*4f280*/  ISETP.GE.U32.AND P1, PT, R96, 0x7f000001, PT ;  /* 0x7f0000016000780c */ /* 0x000fc60003f26070 */
[----:B------:R-:W-:-:S04]  /*4f290*/  IMAD.WIDE.U32 R38, R118, R77, RZ ;  /* 0x0000004d76267225 */ /* 0x000fc800078e00ff */
[----:B------:R-:W-:Y:S01]  /*4f2a0*/  IMAD R53, R32, 0x7effffff, RZ ;  /* 0x7effffff20357824 */ /* 0x000fe200078e02ff */
[----:B------:R-:W-:Y:S01]  /*4f2b0*/  ISETP.GE.U32.AND P2, PT, R93, 0x7f000001, PT ;  /* 0x7f0000015d00780c */ /* 0x000fe20003f46070 */
[----:B------:R-:W-:Y:S02]  /*4f2c0*/  @P3 IADD3 R76, PT, PT, R76, -0x7f000001, RZ ;  /* 0x80ffffff4c4c3810 */ /* 0x000fe40007ffe0ff */
[----:B------:R-:W-:Y:S01]  /*4f2d0*/  @P4 IADD3 R26, PT, PT, R26, -0x7f000001, RZ ;  /* 0x80ffffff1a1a4810 */ /* 0x000fe20007ffe0ff */
[----:B------:R-:W-:Y:S01]  /*4f2e0*/  ISETP.GE.U32.AND P3, PT, R43, 0x7f000001, PT ;  /* 0x7f0000012b00780c */ /* 0x000fe20003f66070 */
[----:B------:R-:W-:-:S04]  /*4f2f0*/  IMAD.WIDE.U32 R30, R59, R174, RZ ;  /* 0x000000ae3b1e7225 */ /* 0x000fc800078e00ff */
[----:B------:R-:W-:Y:S02]  /*4f300*/  IMAD R45, R38, 0x7effffff, RZ ;  /* 0x7effffff262d7824 */ /* 0x000fe400078e02ff */
[----:B------:R-:W-:-:S04]  /*4f310*/  IMAD.HI.U32 R77, R53, 0x7f000001, R32 ;  /* 0x7f000001354d7827 */ /* 0x000fc800078e0020 */
[----:B------:R-:W-:Y:S01]  /*4f320*/  IMAD.WIDE.U32 R32, R59, R175, RZ ;  /* 0x000000af3b207225 */ /* 0x000fe200078e00ff */
[----:B------:R-:W-:Y:S02]  /*4f330*/  @P6 IADD3 R92, PT, PT, R92, -0x7f000001, RZ ;  /* 0x80ffffff5c5c6810 */ /* 0x000fe40007ffe0ff */
[----:B------:R-:W-:Y:S01]  /*4f340*/  @P5 IADD3 R64, PT, PT, R64, -0x7f000001, RZ ;  /* 0x80ffffff40405810 */ /* 0x000fe20007ffe0ff */
[----:B------:R-:W-:Y:S01]  /*4f350*/  ISETP.GE.U32.AND P6, PT, R26, 0x7f000001, PT ;  /* 0x7f0000011a00780c */ /* 0x000fe20003fc6070 */
[----:B------:R-:W-:Y:S02]  /*4f360*/  IMAD R51, R30, 0x7effffff, RZ ;  /* 0x7effffff1e337824 */ /* 0x000fe400078e02ff */
[----:B------:R-:W-:Y:S01]  /*4f370*/  IMAD.HI.U32 R65, R45, 0x7f000001, R38 ;  /* 0x7f0000012d417827 */ /* 0x000fe200078e0026 */
[----:B------:R-:W-:-:S03]  /*4f380*/  ISETP.GE.U32.AND P5, PT, R76, 0x7f000001, PT ;  /* 0x7f0000014c00780c */ /* 0x000fc60003fa6070 */
[----:B------:R-:W-:Y:S01]  /*4f390*/  IMAD R39, R32, 0x7effffff, RZ ;  /* 0x7effffff20277824 */ /* 0x000fe200078e02ff */
[----:B------:R-:W-:Y:S01]  /*4f3a0*/  @P0 IADD3 R95, PT, PT, R95, -0x7f000001, RZ ;  /* 0x80ffffff5f5f0810 */ /* 0x000fe20007ffe0ff */
[----:B------:R-:W-:Y:S01]  /*4f3b0*/  ISETP.GE.U32.AND P4, PT, R98, 0x7f000001, PT ;  /* 0x7f0000016200780c */ /* 0x000fe20003f86070 */
[----:B------:R-:W-:Y:S01]  /*4f3c0*/  IMAD.HI.U32 R28, R51, 0x7f000001, R30 ;  /* 0x7f000001331c7827 */ /* 0x000fe200078e001e */
[----:B------:R-:W-:Y:S01]  /*4f3d0*/  @P1 IADD3 R96, PT, PT, R96, -0x7f000001, RZ ;  /* 0x80ffffff60601810 */ /* 0x000fe20007ffe0ff */
[----:B------:R-:W-:Y:S02]  /*4f3e0*/  ISETP.GE.U32.AND P0, PT, R70, 0x7f000001, PT ;  /* 0x7f0000014600780c */ /* 0x000fe40003f06070 */
[----:B------:R-:W-:Y:S01]  /*4f3f0*/  IMAD.HI.U32 R71, R39, 0x7f000001, R32 ;  /* 0x7f00000127477827 */ /* 0x000fe200078e0020 */
[----:B------:R-:W-:-:S03]  /*4f400*/  ISETP.GE.U32.AND P1, PT, R64, 0x7f000001, PT ;  /* 0x7f0000014000780c */ /* 0x000fc60003f26070 */
[----:B------:R-:W-:Y:S01]  /*4f410*/  IMAD.WIDE.U32 R32, R59, R184, RZ ;  /* 0x000000b83b207225 */ /* 0x000fe200078e00ff */
[----:B------:R-:W-:Y:S01]  /*4f420*/  @P2 IADD3 R93, PT, PT, R93, -0x7f000001, RZ ;  /* 0x80ffffff5d5d2810 */ /* 0x000fe20007ffe0ff */
[----:B------:R-:W-:Y:S01]  /*4f430*/  ISETP.GE.U32.AND P2, PT, R58, 0x7f000001, PT ;  /* 0x7f0000013a00780c */ /* 0x000fe20003f46070 */
[----:B------:R-:W-:Y:S01]  /*4f440*/  @P3 IADD3 R43, PT, PT, R43, -0x7f000001, RZ ;  /* 0x80ffffff2b2b3810 */ /* 0x000fe20007ffe0ff */
[----:B------:R-:W-:Y:S01]  /*4f450*/  ISETP.GE.U32.AND P3, PT, R28, 0x7f000001, PT ;  /* 0x7f0000011c00780c */ /* 0x000fe20003f66070 */
[----:B------:R-:W-:-:S04]  /*4f460*/  IMAD.WIDE.U32 R30, R59, R172, RZ ;  /* 0x000000ac3b1e7225 */ /* 0x000fc800078e00ff */
[----:B------:R-:W-:Y:S01]  /*4f470*/  IMAD R45, R32, 0x7effffff, RZ ;  /* 0x7effffff202d7824 */ /* 0x000fe200078e02ff */
[----:B------:R-:W-:Y:S02]  /*4f480*/  @P6 IADD3 R26, PT, PT, R26, -0x7f000001, RZ ;  /* 0x80ffffff1a1a6810 */ /* 0x000fe40007ffe0ff */
[----:B------:R-:W-:Y:S01]  /*4f490*/  @P5 IADD3 R76, PT, PT, R76, -0x7f000001, RZ ;  /* 0x80ffffff4c4c5810 */ /* 0x000fe20007ffe0ff */
[----:B------:R-:W-:Y:S01]  /*4f4a0*/  ISETP.GE.U32.AND P6, PT, R71, 0x7f000001, PT ;  /* 0x7f0000014700780c */ /* 0x000fe20003fc6070 */
[----:B------:R-:W-:Y:S02]  /*4f4b0*/  IMAD R39, R30, 0x7effffff, RZ ;  /* 0x7effffff1e277824 */ /* 0x000fe400078e02ff */
[----:B------:R-:W-:Y:S01]  /*4f4c0*/  IMAD.HI.U32 R75, R45, 0x7f000001, R32 ;  /* 0x7f0000012d4b7827 */ /* 0x000fe200078e0020 */
        /* <DEDUP_REMOVED lines=8> */
[----:B------:R-:W-:Y:S01]  /*4f550*/  IMAD.WIDE.U32 R30, R92, 0x5fffffa, RZ ;  /* 0x05fffffa5c1e7825 */ /* 0x000fe200078e00ff */
[----:B------:R-:W-:Y:S01]  /*4f560*/  @P2 IADD3 R58, PT, PT, R58, -0x7f000001, RZ ;  /* 0x80ffffff3a3a2810 */ /* 0x000fe20007ffe0ff */
[----:B------:R-:W-:Y:S01]  /*4f570*/  ISETP.GE.U32.AND P2, PT, R77, 0x7f000001, PT ;  /* 0x7f0000014d00780c */ /* 0x000fe20003f46070 */
[----:B------:R-:W-:Y:S01]  /*4f580*/  @P3 IADD3 R28, PT, PT, R28, -0x7f000001, RZ ;  /* 0x80ffffff1c1c3810 */ /* 0x000fe20007ffe0ff */
[----:B------:R-:W-:Y:S01]  /*4f590*/  IMAD R33, R92, 0x6, RZ ;  /* 0x000000065c217824 */ /* 0x000fe200078e02ff */
[----:B------:R-:W-:Y:S01]  /*4f5a0*/  ISETP.GE.U32.AND P3, PT, R59, 0x7f000001, PT ;  /* 0x7f0000013b00780c */ /* 0x000fe20003f66070 */
[----:B------:R-:W-:-:S02]  /*4f5b0*/  @P6 IADD3 R71, PT, PT, R71, -0x7f000001, RZ ;  /* 0x80ffffff47476810 */ /* 0x000fc40007ffe0ff */
[----:B------:R-:W-:Y:S01]  /*4f5c0*/  @P5 IADD3 R82, PT, PT, R82, -0x7f000001, RZ ;  /* 0x80ffffff52525810 */ /* 0x000fe20007ffe0ff */
[----:B------:R-:W-:-:S04]  /*4f5d0*/  IMAD.HI.U32 R92, R33, 0x7f000001, R30 ;  /* 0x7f000001215c7827 */ /* 0x000fc800078e001e */
[----:B------:R-:W-:Y:S01]  /*4f5e0*/  IMAD.WIDE.U32 R30, R93, 0x5fffffa, RZ ;  /* 0x05fffffa5d1e7825 */ /* 0x000fe200078e00ff */
[----:B------:R-:W-:-:S03]  /*4f5f0*/  ISETP.GE.U32.AND P5, PT, R28, 0x7f000001, PT ;  /* 0x7f0000011c00780c */ /* 0x000fc60003fa6070 */
[----:B------:R-:W-:Y:S02]  /*4f600*/  IMAD R45, R93, 0x6, RZ ;  /* 0x000000065d2d7824 */ /* 0x000fe400078e02ff */
[----:B------:R-:W-:Y:S01]  /*4f610*/  IMAD.WIDE.U32 R32, R95, 0x5fffffa, RZ ;  /* 0x05fffffa5f207825 */ /* 0x000fe200078e00ff */
[----:B------:R-:W-:Y:S01]  /*4f620*/  @P4 IADD3 R91, PT, PT, R91, -0x7f000001, RZ ;  /* 0x80ffffff5b5b4810 */ /* 0x000fe20007ffe0ff */
[----:B------:R-:W-:Y:S01]  /*4f630*/  ISETP.GE.U32.AND P4, PT, R71, 0x7f000001, PT ;  /* 0x7f0000014700780c */ /* 0x000fe20003f86070 */
[----:B------:R-:W-:Y:S01]  /*4f640*/  @P0 IADD3 R86, PT, PT, R86, -0x7f000001, RZ ;  /* 0x80ffffff56560810 */ /* 0x000fe20007ffe0ff */
[----:B------:R-:W-:Y:S01]  /*4f650*/  IMAD R51, R95, 0x6, RZ ;  /* 0x000000065f337824 */ /* 0x000fe200078e02ff */
[----:B------:R-:W-:Y:S01]  /*4f660*/  ISETP.GE.U32.AND P0, PT, R65, 0x7f000001, PT ;  /* 0x7f0000014100780c */ /* 0x000fe20003f06070 */
[----:B------:R-:W-:Y:S01]  /*4f670*/  @P1 IADD3 R75, PT, PT, R75, -0x7f000001, RZ ;  /* 0x80ffffff4b4b1810 */ /* 0x000fe20007ffe0ff */
[----:B------:R-:W-:-:S04]  /*4f680*/  IMAD.HI.U32 R45, R45, 0x7f000001, R30 ;  /* 0x7f0000012d2d7827 */ /* 0x000fc800078e001e */
[----:B------:R-:W-:Y:S01]  /*4f690*/  IMAD.WIDE.U32 R30, R98, 0x5fffffa, RZ ;  /* 0x05fffffa621e7825 */ /* 0x000fe200078e00ff */
[----:B------:R-:W-:-:S03]  /*4f6a0*/  @P2 IADD3 R77, PT, PT, R77, -0x7f000001, RZ ;  /* 0x80ffffff4d4d2810 */ /* 0x000fc60007ffe0ff */
[----:B------:R-:W-:Y:S01]  /*4f6b0*/  IMAD.HI.U32 R51, R51, 0x7f000001, R32 ;  /* 0x7f00000133337827 */ /* 0x000fe200078e0020 */
[----:B------:R-:W-:Y:S01]  /*4f6c0*/  ISETP.GE.U32.AND P2, PT, R90, 0x7f000001, PT ;  /* 0x7f0000015a00780c */ /* 0x000fe20003f46070 */
[----:B------:R-:W-:Y:S02]  /*4f6d0*/  @P3 IADD3 R59, PT, PT, R59, -0x7f000001, RZ ;  /* 0x80ffffff3b3b3810 */ /* 0x000fe40007ffe0ff */
[----:B------:R-:W-:Y:S01]  /*4f6e0*/  IMAD R33, R98, 0x6, RZ ;  /* 0x0000000662217824 */ /* 0x000fe200078e02ff */
[----:B------:R-:W-:Y:S01]  /*4f6f0*/  ISETP.GE.U32.AND P3, PT, R75, 0x7f000001, PT ;  /* 0x7f0000014b00780c */ /* 0x000fe20003f66070 */
[----:B------:R-:W-:Y:S01]  /*4f700*/  ISETP.GE.U32.AND P6, PT, R58, 0x7f000001, PT ;  /* 0x7f0000013a00780c */ /* 0x000fe20003fc6070 */
[----:B------:R-:W-:Y:S01]  /*4f710*/  ISETP.GE.U32.AND P1, PT, R70, 0x7f000001, PT ;  /* 0x7f0000014600780c */ /* 0x000fe20003f26070 */
[----:B------:R-:W-:-:S04]  /*4f720*/  IMAD.WIDE.U32 R38, R96, 0x5fffffa, RZ ;  /* 0x05fffffa60267825 */ /* 0x000fc800078e00ff */
[----:B------:R-:W-:Y:S02]  /*4f730*/  IMAD R53, R96, 0x6, RZ ;  /* 0x0000000660357824 */ /* 0x000fe400078e02ff */
[----:B------:R-:W-:Y:S01]  /*4f740*/  IMAD.HI.U32 R96, R33, 0x7f000001, R30 ;  /* 0x7f00000121607827 */ /* 0x000fe200078e001e */
[----:B------:R-:W-:-:S03]  /*4f750*/  @P5 IADD3 R28, PT, PT, R28, -0x7f000001, RZ ;  /* 0x80ffffff1c1c5810 */ /* 0x000fc60007ffe0ff */
[----:B------:R-:W-:Y:S01]  /*4f760*/  IMAD.WIDE.U32 R30, R77, 0x5fffffa, RZ ;  /* 0x05fffffa4d1e7825 */ /* 0x000fe200078e00ff */
[----:B------:R-:W-:-:S03]  /*4f770*/  ISETP.GE.U32.AND P5, PT, R59, 0x7f000001, PT ;  /* 0x7f0000013b00780c */ /* 0x000fc60003fa6070 */
[----:B------:R-:W-:Y:S01]  /*4f780*/  IMAD R33, R77, 0x6, RZ ;  /* 0x000000064d217824 */ /* 0x000fe200078e02ff */
[----:B------:R-:W-:Y:S02]  /*4f790*/  @P4 IADD3 R71, PT, PT, R71, -0x7f000001, RZ ;  /* 0x80ffffff47474810 */ /* 0x000fe40007ffe0ff */
[----:B------:R-:W-:Y:S01]  /*4f7a0*/  @P0 IADD3 R65, PT, PT, R65, -0x7f000001, RZ ;  /* 0x80ffffff41410810 */ /* 0x000fe20007ffe0ff */
[----:B------:R-:W-:Y:S01]  /*4f7b0*/  ISETP.GE.U32.AND P4, PT, R92, 0x7f000001, PT ;  /* 0x7f0000015c00780c */ /* 0x000fe20003f86070 */
[----:B------:R-:W-:Y:S01]  /*4f7c0*/  ISETP.GE.U32.AND P0, PT, R64, 0x7f000001, PT ;  /* 0x7f0000014000780c */ /* 0x000fe20003f06070 */
[----:B------:R-:W-:Y:S01]  /*4f7d0*/  IMAD.HI.U32 R77, R33, 0x7f000001, R30 ;  /* 0x7f000001214d7827 */ /* 0x000fe200078e001e */
[----:B------:R-:W-:Y:S02]  /*4f7e0*/  IADD3 R30, PT, PT, R71, R86, RZ ;  /* 0x00000056471e7210 */ /* 0x000fe40007ffe0ff */
[----:B------:R-:W-:Y:S01]  /*4f7f0*/  @P2 IADD3 R90, PT, PT, R90, -0x7f000001, RZ ;  /* 0x80ffffff5a5a2810 */ /* 0x000fe20007ffe0ff */
[----:B------:R-:W-:Y:S01]  /*4f800*/  ISETP.GE.U32.AND P2, PT, R82, 0x7f000001, PT ;  /* 0x7f0000015200780c */ /* 0x000fe20003f46070 */
[----:B------:R-:W-:-:S02]  /*4f810*/  @P3 IADD3 R75, PT, PT, R75, -0x7f000001, RZ ;  /* 0x80ffffff4b4b3810 */ /* 0x000fc40007ffe0ff */
[----:B------:R-:W-:Y:S02]  /*4f820*/  @P6 IADD3 R58, PT, PT, R58, -0x7f000001, RZ ;  /* 0x80ffffff3a3a6810 */ /* 0x000fe40007ffe0ff */
[----:B------:R-:W-:Y:S01]  /*4f830*/  @P1 IADD3 R70, PT, PT, R70, -0x7f000001, RZ ;  /* 0x80ffffff46461810 */ /* 0x000fe20007ffe0ff */
[----:B------:R-:W-:Y:S01]  /*4f840*/  ISETP.GE.U32.AND P1, PT, R65, 0x7f000001, PT ;  /* 0x7f0000014100780c */ /* 0x000fe20003f26070 */
[----:B------:R-:W-:Y:S01]  /*4f850*/  ISETP.GE.U32.AND P3, PT, R30, 0x7f000001, PT ;  /* 0x7f0000011e00780c */ /* 0x000fe20003f66070 */
        /* <DEDUP_REMOVED lines=8> */
[----:B------:R-:W-:Y:S01]  /*4f8e0*/  @P2 IADD3 R82, PT, PT, R82, -0x7f000001, RZ ;  /* 0x80ffffff52522810 */ /* 0x000fe20007ffe0ff */
[----:B------:R-:W-:Y:S01]  /*4f8f0*/  ISETP.GE.U32.AND P2, PT, R43, 0x7f000001, PT ;  /* 0x7f0000012b00780c */ /* 0x000fe20003f46070 */
[----:B------:R0:W3:Y:S01]  /*4f900*/  LD.E R57, desc[UR12][R56.64+0x89c] ;  /* 0x00089c0c38397980 */ /* 0x0000e2000c101900 */
[----:B------:R-:W-:-:S02]  /*4f910*/  @P1 IADD3 R65, PT, PT, R65, -0x7f000001, RZ ;  /* 0x80ffffff41411810 */ /* 0x000fc40007ffe0ff */
[----:B------:R-:W-:Y:S01]  /*4f920*/  @P3 IADD3 R30, PT, PT, R30, -0x7f000001, RZ ;  /* 0x80ffffff1e1e3810 */ /* 0x000fe20007ffe0ff */
[----:B------:R-:W-:Y:S01]  /*4f930*/  ISETP.GE.U32.AND P3, PT, R82, 0x7f000001, PT ;  /* 0x7f0000015200780c */ /* 0x000fe20003f66070 */
[----:B------:R-:W-:Y:S02]  /*4f940*/  @P6 IADD3 R58, PT, PT, R58, -0x7f000001, RZ ;  /* 0x80ffffff3a3a6810 */ /* 0x000fe40007ffe0ff */
[----:B------:R-:W-:Y:S01]  /*4f950*/  @P5 IADD3 R70, PT, PT, R70, -0x7f000001, RZ ;  /* 0x80ffffff46465810 */ /* 0x000fe20007ffe0ff */
[----:B------:R-:W-:Y:S01]  /*4f960*/  ISETP.GE.U32.AND P6, PT, R65, 0x7f000001, PT ;  /* 0x7f0000014100780c */ /* 0x000fe20003fc6070 */
        /* <DEDUP_REMOVED lines=8> */
[----:B------:R-:W-:Y:S01]  /*4f9f0*/  ISETP.GE.U32.AND P2, PT, R76, 0x7f000001, PT ;  /* 0x7f0000014c00780c */ /* 0x000fe20003f46070 */
[----:B------:R-:W-:Y:S01]  /*4fa00*/  @P3 IADD3 R82, PT, PT, R82, -0x7f000001, RZ ;  /* 0x80ffffff52523810 */ /* 0x000fe20007ffe0ff */
[----:B------:R-:W-:Y:S01]  /*4fa10*/  ISETP.GE.U32.AND P3, PT, R28, 0x7f000001, PT ;  /* 0x7f0000011c00780c */ /* 0x000fe20003f66070 */
[----:B------:R-:W-:Y:S02]  /*4fa20*/  @P6 IADD3 R65, PT, PT, R65, -0x7f000001, RZ ;  /* 0x80ffffff41416810 */ /* 0x000fe40007ffe0ff */
[----:B------:R-:W-:Y:S02]  /*4fa30*/  @P1 IADD3 R94, PT, PT, R94, -0x7f000001, RZ ;  /* 0x80ffffff5e5e1810 */ /* 0x000fe40007ffe0ff */
[----:B------:R-:W-:Y:S01]  /*4fa40*/  @P4 IADD3 R64, PT, PT, R64, -0x7f000001, RZ ;  /* 0x80ffffff40404810 */ /* 0x000fe20007ffe0ff */
[----:B------:R-:W-:Y:S01]  /*4fa50*/  ISETP.GE.U32.AND P1, PT, R51, 0x7f000001, PT ;  /* 0x7f0000013300780c */ /* 0x000fe20003f26070 */
[----:B------:R-:W-:Y:S01]  /*4fa60*/  ISETP.GE.U32.AND P4, PT, R82, 0x7f000001, PT ;  /* 0x7f0000015200780c */ /* 0x000fe20003f86070 */
[----:B------:R-:W-:Y:S01]  /*4fa70*/  @P0 IADD3 R70, PT, PT, R70, -0x7f000001, RZ ;  /* 0x80ffffff46460810 */ /* 0x000fe20007ffe0ff */
[----:B------:R-:W-:Y:S01]  /*4fa80*/  ISETP.GE.U32.AND P0, PT, R65, 0x7f000001, PT ;  /* 0x7f0000014100780c */ /* 0x000fe20003f06070 */
[----:B------:R-:W-:-:S02]  /*4fa90*/  @P5 IADD3 R58, PT, PT, R58, -0x7f000001, RZ ;  /* 0x80ffffff3a3a5810 */ /* 0x000fc40007ffe0ff */
[----:B------:R-:W-:Y:S01]  /*4faa0*/  @P2 IADD3 R76, PT, PT, R76, -0x7f000001, RZ ;  /* 0x80ffffff4c4c2810 */ /* 0x000fe20007ffe0ff */
[----:B------:R-:W-:Y:S01]  /*4fab0*/  ISETP.GE.U32.AND P2, PT, R70, 0x7f000001, PT ;  /* 0x7f0000014600780c */ /* 0x000fe20003f46070 */
[----:B------:R-:W-:Y:S01]  /*4fac0*/  ISETP.GE.U32.AND P6, PT, R43, 0x7f000001, PT ;  /* 0x7f0000012b00780c */ /* 0x000fe20003fc6070 */
[----:B------:R-:W-:Y:S01]  /*4fad0*/  @P3 IADD3 R28, PT, PT, R28, -0x7f000001, RZ ;  /* 0x80ffffff1c1c3810 */ /* 0x000fe20007ffe0ff */
[----:B------:R-:W-:Y:S01]  /*4fae0*/  ISETP.GE.U32.AND P5, PT, R26, 0x7f000001, PT ;  /* 0x7f0000011a00780c */ /* 0x000fe20003fa6070 */
[----:B------:R-:W-:Y:S02]  /*4faf0*/  ISETP.GE.U32.AND P3, PT, R58, 0x7f000001, PT ;  /* 0x7f0000013a00780c */ /* 0x000fe40003f66070 */
[----:B------:R-:W-:Y:S02]  /*4fb00*/  @P1 IADD3 R51, PT, PT, R51, -0x7f000001, RZ ;  /* 0x80ffffff33331810 */ /* 0x000fe40007ffe0ff */
[----:B------:R-:W-:Y:S02]  /*4fb10*/  @P4 IADD3 R82, PT, PT, R82, -0x7f000001, RZ ;  /* 0x80ffffff52524810 */ /* 0x000fe40007ffe0ff */
[----:B------:R-:W-:Y:S01]  /*4fb20*/  @P0 IADD3 R65, PT, PT, R65, -0x7f000001, RZ ;  /* 0x80ffffff41410810 */ /* 0x000fe20007ffe0ff */
[----:B------:R-:W-:Y:S01]  /*4fb30*/  IMAD.HI.U32 R53, R53, 0x7f000001, R38 ;  /* 0x7f00000135357827 */ /* 0x000fe200078e0026 */
[----:B------:R-:W-:-:S02]  /*4fb40*/  IADD3 R32, PT, PT, R59, R92, RZ ;  /* 0x0000005c3b207210 */ /* 0x000fc40007ffe0ff */
[----:B------:R-:W-:Y:S02]  /*4fb50*/  IADD3 R38, PT, PT, R31, R94, RZ ;  /* 0x0000005e1f267210 */ /* 0x000fe40007ffe0ff */
[----:B------:R-:W-:Y:S01]  /*4fb60*/  IADD3 R31, PT, PT, R28, R51, RZ ;  /* 0x000000331c1f7210 */ /* 0x000fe20007ffe0ff */
        /* <DEDUP_REMOVED lines=10> */
[----:B------:R-:W-:Y:S01]  /*4fc10*/  ISETP.GE.U32.AND P3, PT, R31, 0x7f000001, PT ;  /* 0x7f0000011f00780c */ /* 0x000fe20003f66070 */
[----:B------:R-:W-:-:S02]  /*4fc20*/  IADD3 R33, PT, PT, R58, UR9, RZ ;  /* 0x000000093a217c10 */ /* 0x000fc4000fffe0ff */
[----:B------:R-:W-:Y:S02]  /*4fc30*/  @P0 IADD3 R82, PT, PT, R82, -0x7f000001, RZ ;  /* 0x80ffffff52520810 */ /* 0x000fe40007ffe0ff */
[----:B------:R-:W-:Y:S01]  /*4fc40*/  IADD3 R30, PT, PT, R30, R83, RZ ;  /* 0x000000531e1e7210 */ /* 0x000fe20007ffe0ff */
[----:B------:R-:W-:Y:S01]  /*4fc50*/  ISETP.GE.U32.AND P0, PT, R38, 0x7f000001, PT ;  /* 0x7f0000012600780c */ /* 0x000fe20003f06070 */
[----:B------:R-:W-:Y:S02]  /*4fc60*/  @P2 IADD3 R65, PT, PT, R65, -0x7f000001, RZ ;  /* 0x80ffffff41412810 */ /* 0x000fe40007ffe0ff */
[----:B------:R-:W-:Y:S01]  /*4fc70*/  IADD3 R28, PT, PT, R70, UR10, RZ ;  /* 0x0000000a461c7c10 */ /* 0x000fe2000fffe0ff */
[----:B------:R-:W-:Y:S01]  /*4fc80*/  ISETP.GE.U32.AND P2, PT, R33, 0x7f000001, PT ;  /* 0x7f0000012100780c */ /* 0x000fe20003f46070 */
[----:B------:R-:W-:Y:S02]  /*4fc90*/  @P4 IADD3 R45, PT, PT, R45, -0x7f000001, RZ ;  /* 0x80ffffff2d2d4810 */ /* 0x000fe40007ffe0ff */
[----:B------:R-:W-:-:S02]  /*4fca0*/  @P6 IADD3 R32, PT, PT, R32, -0x7f000001, RZ ;  /* 0x80ffffff20206810 */ /* 0x000fc40007ffe0ff */
[----:B------:R-:W-:Y:S02]  /*4fcb0*/  @P1 IADD3 R64, PT, PT, R64, -0x7f000001, RZ ;  /* 0x80ffffff40401810 */ /* 0x000fe40007ffe0ff */
[----:B------:R-:W-:Y:S02]  /*4fcc0*/  @P5 IADD3 R96, PT, PT, R96, -0x7f000001, RZ ;  /* 0x80ffffff60605810 */ /* 0x000fe40007ffe0ff */
[----:B------:R-:W-:Y:S01]  /*4fcd0*/  @P3 IADD3 R31, PT, PT, R31, -0x7f000001, RZ ;  /* 0x80ffffff1f1f3810 */ /* 0x000fe20007ffe0ff */
[----:B------:R-:W-:Y:S01]  /*4fce0*/  ISETP.GE.U32.AND P1, PT, R97, 0x7f000001, PT ;  /* 0x7f0000016100780c */ /* 0x000fe20003f26070 */
[----:B------:R-:W-:Y:S01]  /*4fcf0*/  ISETP.GE.U32.AND P4, PT, R77, 0x7f000001, PT ;  /* 0x7f0000014d00780c */ /* 0x000fe20003f86070 */
[----:B------:R-:W-:Y:S01]  /*4fd00*/  IADD3 R39, PT, PT, R82, UR11, RZ ;  /* 0x0000000b52277c10 */ /* 0x000fe2000fffe0ff */
[----:B------:R-:W-:Y:S01]  /*4fd10*/  ISETP.GE.U32.AND P5, PT, R30, 0x7f000001, PT ;  /* 0x7f0000011e00780c */ /* 0x000fe20003fa6070 */
[----:B------:R-:W-:Y:S01]  /*4fd20*/  ISETP.GE.U32.AND P6, PT, R28, 0x7f000001, PT ;  /* 0x7f0000011c00780c */ /* 0x000fe20003fc6070 */
[----:B------:R-:W-:-:S02]  /*4fd30*/  IADD3 R32, PT, PT, R32, R45, RZ ;  /* 0x0000002d20207210 */ /* 0x000fc40007ffe0ff */
[----:B------:R-:W-:Y:S01]  /*4fd40*/  IADD3 R45, PT, PT, R31, R96, RZ ;  /* 0x000000601f2d7210 */ /* 0x000fe20007ffe0ff */
[----:B------:R-:W-:Y:S01]  /*4fd50*/  ISETP.GE.U32.AND P3, PT, R39, 0x7f000001, PT ;  /* 0x7f0000012700780c */ /* 0x000fe20003f66070 */
[----:B------:R-:W-:Y:S02]  /*4fd60*/  IADD3 R31, PT, PT, R42, R65, RZ ;  /* 0x000000412a1f7210 */ /* 0x000fe40007ffe0ff */
[----:B------:R-:W-:Y:S01]  /*4fd70*/  @P0 IADD3 R38, PT, PT, R38, -0x7f000001, RZ ;  /* 0x80ffffff26260810 */ /* 0x000fe20007ffe0ff */
[----:B------:R-:W-:Y:S01]  /*4fd80*/  ISETP.GE.U32.AND P0, PT, R76, 0x7f000001, PT ;  /* 0x7f0000014c00780c */ /* 0x000fe20003f06070 */
[----:B------:R-:W-:Y:S01]  /*4fd90*/  @P2 IADD3 R33, PT, PT, R33, -0x7f000001, RZ ;  /* 0x80ffffff21212810 */ /* 0x000fe20007ffe0ff */
[----:B------:R-:W-:Y:S01]  /*4fda0*/  ISETP.GE.U32.AND P2, PT, R31, 0x7f000001, PT ;  /* 0x7f0000011f00780c */ /* 0x000fe20003f46070 */
[----:B------:R-:W-:Y:S02]  /*4fdb0*/  @P1 IADD3 R97, PT, PT, R97, -0x7f000001, RZ ;  /* 0x80ffffff61611810 */ /* 0x000fe40007ffe0ff */
[----:B------:R-:W-:-:S02]  /*4fdc0*/  @P4 IADD3 R77, PT, PT, R77, -0x7f000001, RZ ;  /* 0x80ffffff4d4d4810 */ /* 0x000fc40007ffe0ff */
[----:B------:R-:W-:Y:S01]  /*4fdd0*/  @P5 IADD3 R30, PT, PT, R30, -0x7f000001, RZ ;  /* 0x80ffffff1e1e5810 */ /* 0x000fe20007ffe0ff */
[----:B------:R-:W-:Y:S01]  /*4fde0*/  ISETP.GE.U32.AND P1, PT, R53, 0x7f000001, PT ;  /* 0x7f0000013500780c */ /* 0x000fe20003f26070 */
[----:B------:R-:W-:Y:S02]  /*4fdf0*/  @P6 IADD3 R28, PT, PT, R28, -0x7f000001, RZ ;  /* 0x80ffffff1c1c6810 */ /* 0x000fe40007ffe0ff */
[----:B------:R-:W-:Y:S01]  /*4fe00*/  IADD3 R26, PT, PT, R33, R26, RZ ;  /* 0x0000001a211a7210 */ /* 0x000fe20007ffe0ff */
[----:B------:R-:W-:Y:S01]  /*4fe10*/  ISETP.GE.U32.AND P4, PT, R32, 0x7f000001, PT ;  /* 0x7f0000012000780c */ /* 0x000fe20003f86070 */
[----:B------:R-:W-:Y:S02]  /*4fe20*/  @P3 IADD3 R39, PT, PT, R39, -0x7f000001, RZ ;  /* 0x80ffffff27273810 */ /* 0x000fe40007ffe0ff */
[----:B------:R-:W-:Y:S02]  /*4fe30*/  IADD3 R51, PT, PT, R30, R77, RZ ;  /* 0x0000004d1e337210 */ /* 0x000fe40007ffe0ff */
[----:B------:R-:W-:Y:S01]  /*4fe40*/  IADD3 R28, PT, PT, R28, R43, RZ ;  /* 0x0000002b1c1c7210 */ /* 0x000fe20007ffe0ff */
[----:B------:R-:W-:Y:S01]  /*4fe50*/  ISETP.GE.U32.AND P5, PT, R45, 0x7f000001, PT ;  /* 0x7f0000012d00780c */ /* 0x000fe20003fa6070 */
[----:B------:R-:W-:Y:S01]  /*4fe60*/  ISETP.GE.U32.AND P3, PT, R26, 0x7f000001, PT ;  /* 0x7f0000011a00780c */ /* 0x000fe20003f66070 */
[----:B------:R-:W-:-:S02]  /*4fe70*/  @P0 IADD3 R76, PT, PT, R76, -0x7f000001, RZ ;  /* 0x80ffffff4c4c0810 */ /* 0x000fc40007ffe0ff */
[----:B------:R-:W-:Y:S01]  /*4fe80*/  IADD3 R39, PT, PT, R39, R64, RZ ;  /* 0x0000004027277210 */ /* 0x000fe20007ffe0ff */
[----:B------:R-:W-:Y:S01]  /*4fe90*/  ISETP.GE.U32.AND P0, PT, R51, 0x7f000001, PT ;  /* 0x7f0000013300780c */ /* 0x000fe20003f06070 */
[----:B------:R-:W-:Y:S02]  /*4fea0*/  @P2 IADD3 R31, PT, PT, R31, -0x7f000001, RZ ;  /* 0x80ffffff1f1f2810 */ /* 0x000fe40007ffe0ff */
[----:B------:R-:W-:Y:S01]  /*4feb0*/  IADD3 R38, PT, PT, R38, R97, RZ ;  /* 0x0000006126267210 */ /* 0x000fe20007ffe0ff */
[----:B------:R-:W-:Y:S01]  /*4fec0*/  ISETP.GE.U32.AND P2, PT, R28, 0x7f000001, PT ;  /* 0x7f0000011c00780c */ /* 0x000fe20003f46070 */
[----:B------:R-:W-:Y:S02]  /*4fed0*/  @P1 IADD3 R53, PT, PT, R53, -0x7f000001, RZ ;  /* 0x80ffffff35351810 */ /* 0x000fe40007ffe0ff */
[----:B------:R-:W-:Y:S01]  /*4fee0*/  @P4 IADD3 R32, PT, PT, R32, -0x7f000001, RZ ;  /* 0x80ffffff20204810 */ /* 0x000fe20007ffe0ff */
[----:B------:R-:W-:Y:S01]  /*4fef0*/  ISETP.GE.U32.AND P1, PT, R39, 0x7f000001, PT ;  /* 0x7f0000012700780c */ /* 0x000fe20003f26070 */
[----:B------:R-:W-:Y:S01]  /*4ff00*/  ISETP.GE.U32.AND P4, PT, R38, 0x7f000001, PT ;  /* 0x7f0000012600780c */ /* 0x000fe20003f86070 */
[----:B------:R-:W-:-:S02]  /*4ff10*/  @P5 IADD3 R45, PT, PT, R45, -0x7f000001, RZ ;  /* 0x80ffffff2d2d5810 */ /* 0x000fc40007ffe0ff */
[----:B------:R-:W-:Y:S02]  /*4ff20*/  @P3 IADD3 R26, PT, PT, R26, -0x7f000001, RZ ;  /* 0x80ffffff1a1a3810 */ /* 0x000fe40007ffe0ff */
[----:B------:R-:W-:Y:S02]  /*4ff30*/  IADD3 R43, PT, PT, R32, R53, RZ ;  /* 0x00000035202b7210 */ /* 0x000fe40007ffe0ff */
[----:B------:R-:W-:Y:S02]  /*4ff40*/  IADD3 R76, PT, PT, R31, R76, RZ ;  /* 0x0000004c1f4c7210 */ /* 0x000fe40007ffe0ff */
[----:B------:R-:W-:Y:S01]  /*4ff50*/  @P0 IADD3 R51, PT, PT, R51, -0x7f000001, RZ ;  /* 0x80ffffff33330810 */ /* 0x000fe20007ffe0ff */
[----:B------:R-:W-:Y:S01]  /*4ff60*/  ISETP.GE.U32.AND P0, PT, R45, R26, PT ;  /* 0x0000001a2d00720c */ /* 0x000fe20003f06070 */
[----:B------:R-:W-:Y:S01]  /*4ff70*/  @P2 IADD3 R28, PT, PT, R28, -0x7f000001, RZ ;  /* 0x80ffffff1c1c2810 */ /* 0x000fe20007ffe0ff */
[----:B------:R-:W-:Y:S01]  /*4ff80*/  ISETP.GE.U32.AND P3, PT, R43, 0x7f000001, PT ;  /* 0x7f0000012b00780c */ /* 0x000fe20003f66070 */
[----:B------:R-:W-:Y:S01]  /*4ff90*/  ISETP.GE.U32.AND P5, PT, R76, 0x7f000001, PT ;  /* 0x7f0000014c00780c */ /* 0x000fe20003fa6070 */
[----:B------:R-:W-:Y:S01]  /*4ffa0*/  @P1 IADD3 R39, PT, PT, R39, -0x7f000001, RZ ;  /* 0x80ffffff27271810 */ /* 0x000fe20007ffe0ff */
[----:B------:R-:W-:Y:S01]  /*4ffb0*/  IMAD.WIDE.U32 R32, R89, R25, RZ ;  /* 0x0000001959207225 */ /* 0x000fe200078e00ff */
[----:B------:R-:W-:Y:S01]  /*4ffc0*/  @P4 IADD3 R38, PT, PT, R38, -0x7f000001, RZ ;  /* 0x80ffffff26264810 */ /* 0x000fe20007ffe0ff */
[----:B------:R-:W-:Y:S01]  /*4ffd0*/  ISETP.GE.U32.AND P1, PT, R51, R28, PT ;  /* 0x0000001c3300720c */ /* 0x000fe20003f26070 */
[----:B------:R-:W-:Y:S01]  /*4ffe0*/  IADD3 R82, PT, PT, -R26, R45, RZ ;  /* 0x0000002d1a527210 */ /* 0x000fe20007ffe1ff */
[----:B------:R-:W-:-:S04]  /*4fff0*/  IMAD.WIDE.U32 R30, R88, R25, RZ ;  /* 0x00000019581e7225 */ /* 0x000fc800078e00ff */
[----:B------:R-:W-:Y:S01]  /*50000*/  IMAD R53, R32, 0x7effffff, RZ ;  /* 0x7effffff20357824 */ /* 0x000fe200078e02ff */
[----:B------:R-:W-:Y:S01]  /*50010*/  ISETP.GE.U32.AND P2, PT, R38, R39, PT ;  /* 0x000000272600720c */ /* 0x000fe20003f46070 */
[----:B------:R-:W-:Y:S01]  /*50020*/  IADD3 R86, PT, PT, -R28, R51, RZ ;  /* 0x000000331c567210 */ /* 0x000fe20007ffe1ff */
[----:B------:R-:W-:Y:S02]  /*50030*/  IMAD R45, R30, 0x7effffff, RZ ;  /* 0x7effffff1e2d7824 */ /* 0x000fe400078e02ff */
[----:B------:R-:W-:Y:S01]  /*50040*/  IMAD.HI.U32 R26, R53, 0x7f000001, R32 ;  /* 0x7f000001351a7827 */ /* 0x000fe200078e0020 */
[----:B------:R-:W-:-:S03]  /*50050*/  @!P0 IADD3 R82, PT, PT, R82, 0x7f000001, RZ ;  /* 0x7f00000152528810 */ /* 0x000fc60007ffe0ff */
[----:B------:R-:W-:-:S04]  /*50060*/  IMAD.WIDE.U32 R32, R165, R25, RZ ;  /* 0x00000019a5207225 */ /* 0x000fc800078e00ff */
[----:B0-----:R-:W-:Y:S01]  /*50070*/  IMAD.HI.U32 R56, R45, 0x7f000001, R30 ;  /* 0x7f0000012d387827 */ /* 0x001fe200078e001e */
[----:B------:R-:W-:Y:S02]  /*50080*/  @P3 IADD3 R43, PT, PT, R43, -0x7f000001, RZ ;  /* 0x80ffffff2b2b3810 */ /* 0x000fe40007ffe0ff */
[----:B------:R-:W-:Y:S02]  /*50090*/  @P5 IADD3 R76, PT, PT, R76, -0x7f000001, RZ ;  /* 0x80ffffff4c4c5810 */ /* 0x000fe40007ffe0ff */
[----:B------:R-:W-:Y:S01]  /*500a0*/  IADD3 R88, PT, PT, -R39, R38, RZ ;  /* 0x0000002627587210 */ /* 0x000fe20007ffe1ff */
[----:B--2---:R-:W-:-:S04]  /*500b0*/  IMAD.WIDE.U32 R30, R27, R82, RZ ;  /* 0x000000521b1e7225 */ /* 0x004fc800078e00ff */
[----:B------:R-:W-:Y:S01]  /*500c0*/  IMAD R25, R32, 0x7effffff, RZ ;  /* 0x7effffff20197824 */ /* 0x000fe200078e02ff */
[----:B------:R-:W-:Y:S01]  /*500d0*/  @!P1 IADD3 R86, PT, PT, R86, 0x7f000001, RZ ;  /* 0x7f00000156569810 */ /* 0x000fe20007ffe0ff */
[----:B------:R-:W-:Y:S01]  /*500e0*/  ISETP.GE.U32.AND P0, PT, R43, R76, PT ;  /* 0x0000004c2b00720c */ /* 0x000fe20003f06070 */
[----:B------:R-:W-:Y:S02]  /*500f0*/  IMAD R39, R30, 0x7effffff, RZ ;  /* 0x7effffff1e277824 */ /* 0x000fe400078e02ff */
[----:B------:R-:W-:Y:S01]  /*50100*/  IMAD.HI.U32 R25, R25, 0x7f000001, R32 ;  /* 0x7f00000119197827 */ /* 0x000fe200078e0020 */
[----:B------:R-:W-:-:S03]  /*50110*/  @!P2 IADD3 R88, PT, PT, R88, 0x7f000001, RZ ;  /* 0x7f0000015858a810 */ /* 0x000fc60007ffe0ff */
[----:B------:R-:W-:-:S04]  /*50120*/  IMAD.WIDE.U32 R32, R27, R86, RZ ;  /* 0x000000561b207225 */ /* 0x000fc800078e00ff */
[----:B------:R-:W-:-:S04]  /*50130*/  IMAD.HI.U32 R28, R39, 0x7f000001, R30 ;  /* 0x7f000001271c7827 */ /* 0x000fc800078e001e */
[----:B------:R-:W-:Y:S02]  /*50140*/  IMAD R31, R32, 0x7effffff, RZ ;  /* 0x7effffff201f7824 */ /* 0x000fe400078e02ff */
[----:B------:R-:W-:Y:S01]  /*50150*/  IMAD.WIDE.U32 R38, R27, R88, RZ ;  /* 0x000000581b267225 */ /* 0x000fe200078e00ff */
[----:B------:R-:W-:-:S03]  /*50160*/  IADD3 R76, PT, PT, -R76, R43, RZ ;  /* 0x0000002b4c4c7210 */ /* 0x000fc60007ffe1ff */
[----:B------:R-:W-:-:S04]  /*50170*/  IMAD.HI.U32 R32, R31, 0x7f000001, R32 ;  /* 0x7f0000011f207827 */ /* 0x000fc800078e0020 */
[----:B----4-:R-:W-:-:S04]  /*50180*/  IMAD.WIDE.U32 R58, R41, R88, RZ ;  /* 0x00000058293a7225 */ /* 0x010fc800078e00ff */
[----:B------:R-:W-:Y:S01]  /*50190*/  IMAD R33, R38, 0x7effffff, RZ ;  /* 0x7effffff26217824 */ /* 0x000fe200078e02ff */
[----:B------:R-:W-:Y:S01]  /*501a0*/  @!P0 IADD3 R76, PT, PT, R76, 0x7f000001, RZ ;  /* 0x7f0000014c4c8810 */ /* 0x000fe20007ffe0ff */
[----:B------:R-:W-:Y:S01]  /*501b0*/  ISETP.GE.U32.AND P0, PT, R28, 0x7f000001, PT ;  /* 0x7f0000011c00780c */ /* 0x000fe20003f06070 */
[----:B------:R-:W-:Y:S02]  /*501c0*/  IMAD R43, R58, 0x7effffff, RZ ;  /* 0x7effffff3a2b7824 */ /* 0x000fe400078e02ff */
[----:B------:R-:W-:Y:S02]  /*501d0*/  IMAD.HI.U32 R33, R33, 0x7f000001, R38 ;  /* 0x7f00000121217827 */ /* 0x000fe400078e0026 */
[----:B------:R-:W2:Y:S02]  /*501e0*/  LDL R38, [R1+0x110] ;  /* 0x0001100001267983 */ /* 0x000ea40000100800 */
[----:B------:R-:W-:-:S04]  /*501f0*/  IMAD.WIDE.U32 R30, R27, R76, RZ ;  /* 0x0000004c1b1e7225 */ /* 0x000fc800078e00ff */
[----:B------:R-:W-:-:S04]  /*50200*/  IMAD.HI.U32 R70, R43, 0x7f000001, R58 ;  /* 0x7f0000012b467827 */ /* 0x000fc800078e003a */
[----:B------:R-:W-:-:S04]  /*50210*/  IMAD.WIDE.U32 R58, R41, R76, RZ ;  /* 0x0000004c293a7225 */ /* 0x000fc800078e00ff */
[----:B------:R-:W-:Y:S02]  /*50220*/  IMAD R39, R30, 0x7effffff, RZ ;  /* 0x7effffff1e277824 */ /* 0x000fe400078e02ff */
[----:B------:R-:W-:Y:S01]  /*50230*/  IMAD R27, R58, 0x7effffff, RZ ;  /* 0x7effffff3a1b7824 */ /* 0x000fe200078e02ff */
[----:B------:R-:W-:Y:S01]  /*50240*/  ISETP.GE.U32.AND P5, PT, R70, 0x7f000001, PT ;  /* 0x7f0000014600780c */ /* 0x000fe20003fa6070 */
[----:B------:R-:W-:Y:S01]  /*50250*/  IMAD.HI.U32 R31, R39, 0x7f000001, R30 ;  /* 0x7f000001271f7827 */ /* 0x000fe200078e001e */
[----:B------:R-:W-:-:S03]  /*50260*/  @P0 IADD3 R28, PT, PT, R28, -0x7f000001, RZ ;  /* 0x80ffffff1c1c0810 */ /* 0x000fc60007ffe0ff */
[----:B------:R-:W-:Y:S02]  /*50270*/  IMAD.HI.U32 R39, R27, 0x7f000001, R58 ;  /* 0x7f0000011b277827 */ /* 0x000fe400078e003a */
[----:B------:R-:W-:-:S03]  /*50280*/  ISETP.GE.U32.AND P0, PT, R28, 0x7f000001, PT ;  /* 0x7f0000011c00780c */ /* 0x000fc60003f06070 */
[----:B------:R-:W-:-:S03]  /*50290*/  ISETP.GE.U32.AND P2, PT, R39, 0x7f000001, PT ;  /* 0x7f0000012700780c */ /* 0x000fc60003f46070 */
[----:B------:R-:W-:Y:S01]  /*502a0*/  @P5 IADD3 R70, PT, PT, R70, -0x7f000001, RZ ;  /* 0x80ffffff46465810 */ /* 0x000fe20007ffe0ff */
[----:B------:R-:W-:Y:S01]  /*502b0*/  ISETP.GE.U32.AND P5, PT, R32, 0x7f000001, PT ;  /* 0x7f0000012000780c */ /* 0x000fe20003fa6070 */
[----:B------:R-:W-:Y:S01]  /*502c0*/  IADD3 R27, PT, PT, R198, R49, RZ ;  /* 0x00000031c61b7210 */ /* 0x000fe20007ffe0ff */
[----:B------:R-:W-:Y:S01]  /*502d0*/  ISETP.GE.U32.AND P1, PT, R212, 0x7f000001, PT ;  /* 0x7f000001d400780c */ /* 0x000fe20003f26070 */
[----:B------:R-:W-:-:S04]  /*502e0*/  IMAD.WIDE.U32 R58, R41, R82, RZ ;  /* 0x00000052293a7225 */ /* 0x000fc800078e00ff */
[----:B------:R-:W-:Y:S01]  /*502f0*/  IMAD.WIDE.U32 R64, R41, R86, RZ ;  /* 0x0000005629407225 */ /* 0x000fe200078e00ff */
[----:B------:R-:W-:Y:S02]  /*50300*/  @P0 IADD3 R28, PT, PT, R28, -0x7f000001, RZ ;  /* 0x80ffffff1c1c0810 */ /* 0x000fe40007ffe0ff */
[----:B------:R-:W-:Y:S01]  /*50310*/  @P2 IADD3 R39, PT, PT, R39, -0x7f000001, RZ ;  /* 0x80ffffff27272810 */ /* 0x000fe20007ffe0ff */
[----:B------:R-:W-:Y:S01]  /*50320*/  ISETP.GE.U32.AND P4, PT, R27, 0x7f000001, PT ;  /* 0x7f0000011b00780c */ /* 0x000fe20003f86070 */
[----:B------:R-:W-:Y:S01]  /*50330*/  IMAD R41, R58, 0x7effffff, RZ ;  /* 0x7effffff3a297824 */ /* 0x000fe200078e02ff */
[----:B------:R-:W-:Y:S01]  /*50340*/  ISETP.GE.U32.AND P0, PT, R31, 0x7f000001, PT ;  /* 0x7f0000011f00780c */ /* 0x000fe20003f06070 */
[----:B------:R-:W-:Y:S02]  /*50350*/  IADD3 R30, PT, PT, R199, R54, RZ ;  /* 0x00000036c71e7210 */ /* 0x000fe40007ffe0ff */
[----:B------:R-:W-:Y:S01]  /*50360*/  IADD3 R39, PT, PT, R28, R39, RZ ;  /* 0x000000271c277210 */ /* 0x000fe20007ffe0ff */
[----:B------:R-:W-:Y:S01]  /*50370*/  IMAD.HI.U32 R41, R41, 0x7f000001, R58 ;  /* 0x7f00000129297827 */ /* 0x000fe200078e003a */
[----:B------:R-:W-:Y:S01]  /*50380*/  @P5 IADD3 R32, PT, PT, R32, -0x7f000001, RZ ;  /* 0x80ffffff20205810 */ /* 0x000fe20007ffe0ff */
[----:B------:R-:W4:Y:S04]  /*50390*/  LDL R28, [R1+0x118] ;  /* 0x00011800011c7983 */ /* 0x000f280000100800 */
[----:B------:R-:W2:Y:S01]  /*503a0*/  LDL R59, [R1+0x114] ;  /* 0x00011400013b7983 */ /* 0x000ea20000100800 */
[----:B------:R-:W-:-:S02]  /*503b0*/  IMAD R45, R70, 0x6, RZ ;  /* 0x00000006462d7824 */ /* 0x000fc400078e02ff */
[----:B------:R-:W-:Y:S01]  /*503c0*/  IMAD.WIDE.U32 R70, R70, 0x5fffffa, RZ ;  /* 0x05fffffa46467825 */ /* 0x000fe200078e00ff */
[----:B------:R-:W-:-:S03]  /*503d0*/  @P1 IADD3 R212, PT, PT, R212, -0x7f000001, RZ ;  /* 0x80ffffffd4d41810 */ /* 0x000fc60007ffe0ff */
[----:B------:R-:W-:Y:S01]  /*503e0*/  IMAD R43, R64, 0x7effffff, RZ ;  /* 0x7effffff402b7824 */ /* 0x000fe200078e02ff */
[----:B------:R-:W-:Y:S01]  /*503f0*/  ISETP.GE.U32.AND P2, PT, R30, 0x7f000001, PT ;  /* 0x7f0000011e00780c */ /* 0x000fe20003f46070 */
[----:B------:R-:W-:Y:S01]  /*50400*/  ISETP.GE.U32.AND P1, PT, R32, 0x7f000001, PT ;  /* 0x7f0000012000780c */ /* 0x000fe20003f26070 */
[----:B------:R-:W-:Y:S01]  /*50410*/  @P4 IADD3 R27, PT, PT, R27, -0x7f000001, RZ ;  /* 0x80ffffff1b1b4810 */ /* 0x000fe20007ffe0ff */
[----:B------:R-:W-:Y:S01]  /*50420*/  IMAD.HI.U32 R64, R43, 0x7f000001, R64 ;  /* 0x7f0000012b407827 */ /* 0x000fe200078e0040 */
[----:B------:R-:W-:-:S03]  /*50430*/  ISETP.GE.U32.AND P6, PT, R33, 0x7f000001, PT ;  /* 0x7f0000012100780c */ /* 0x000fc60003fc6070 */
[----:B------:R-:W-:Y:S01]  /*50440*/  IMAD.HI.U32 R70, R45, 0x7f000001, R70 ;  /* 0x7f0000012d467827 */ /* 0x000fe200078e0046 */
[----:B------:R-:W-:Y:S01]  /*50450*/  @P0 IADD3 R31, PT, PT, R31, -0x7f000001, RZ ;  /* 0x80ffffff1f1f0810 */ /* 0x000fe20007ffe0ff */
[----:B------:R-:W2:Y:S01]  /*50460*/  LDL R65, [R1+0x11c] ;  /* 0x00011c0001417983 */ /* 0x000ea20000100800 */
[----:B------:R-:W-:Y:S01]  /*50470*/  ISETP.GE.U32.AND P3, PT, R81, 0x7f000001, PT ;  /* 0x7f0000015100780c */ /* 0x000fe20003f66070 */
[----:B------:R-:W-:Y:S01]  /*50480*/  IADD3 R27, PT, PT, R27, R212, RZ ;  /* 0x000000d41b1b7210 */ /* 0x000fe20007ffe0ff */
[----:B------:R-:W-:Y:S01]  /*50490*/  ISETP.GE.U32.AND P0, PT, R70, 0x7f000001, PT ;  /* 0x7f0000014600780c */ /* 0x000fe20003f06070 */
[----:B------:R-:W-:Y:S01]  /*504a0*/  ISETP.GE.U32.AND P4, PT, R31, 0x7f000001, PT ;  /* 0x7f0000011f00780c */ /* 0x000fe20003f86070 */
[----:B------:R-:W-:Y:S02]  /*504b0*/  @P2 IADD3 R30, PT, PT, R30, -0x7f000001, RZ ;  /* 0x80ffffff1e1e2810 */ /* 0x000fe40007ffe0ff */
[----:B------:R-:W-:Y:S01]  /*504c0*/  @P1 IADD3 R32, PT, PT, R32, -0x7f000001, RZ ;  /* 0x80ffffff20201810 */ /* 0x000fe20007ffe0ff */
[----:B------:R-:W-:Y:S01]  /*504d0*/  ISETP.GE.U32.AND P2, PT, R152, 0x7f000001, PT ;  /* 0x7f0000019800780c */ /* 0x000fe20003f46070 */
[----:B------:R-:W-:Y:S01]  /*504e0*/  ISETP.GE.U32.AND P1, PT, R27, 0x7f000001, PT ;  /* 0x7f0000011b00780c */ /* 0x000fe20003f26070 */
[----:B------:R-:W-:Y:S01]  /*504f0*/  @P6 IADD3 R33, PT, PT, R33, -0x7f000001, RZ ;  /* 0x80ffffff21216810 */ /* 0x000fe20007ffe0ff */
[----:B------:R-:W-:-:S03]  /*50500*/  ISETP.GE.U32.AND P6, PT, R41, 0x7f000001, PT ;  /* 0x7f0000012900780c */ /* 0x000fc60003fc6070 */
[----:B------:R-:W-:Y:S01]  /*50510*/  @P3 IADD3 R81, PT, PT, R81, -0x7f000001, RZ ;  /* 0x80ffffff51513810 */ /* 0x000fe20007ffe0ff */
[----:B------:R-:W-:Y:S01]  /*50520*/  ISETP.GE.U32.AND P5, PT, R33, 0x7f000001, PT ;  /* 0x7f0000012100780c */ /* 0x000fe20003fa6070 */
[----:B------:R-:W-:Y:S01]  /*50530*/  ISETP.GE.U32.AND P3, PT, R64, 0x7f000001, PT ;  /* 0x7f0000014000780c */ /* 0x000fe20003f66070 */
[----:B------:R-:W-:Y:S02]  /*50540*/  @P4 IADD3 R31, PT, PT, R31, -0x7f000001, RZ ;  /* 0x80ffffff1f1f4810 */ /* 0x000fe40007ffe0ff */
[----:B------:R-:W-:Y:S02]  /*50550*/  @P0 IADD3 R70, PT, PT, R70, -0x7f000001, RZ ;  /* 0x80ffffff46460810 */ /* 0x000fe40007ffe0ff */
[----:B------:R-:W-:Y:S02]  /*50560*/  IADD3 R81, PT, PT, R30, R81, RZ ;  /* 0x000000511e517210 */ /* 0x000fe40007ffe0ff */
[----:B------:R-:W-:Y:S02]  /*50570*/  @P2 IADD3 R152, PT, PT, R152, -0x7f000001, RZ ;  /* 0x80ffffff98982810 */ /* 0x000fe40007ffe0ff */
[----:B------:R-:W-:-:S02]  /*50580*/  @P1 IADD3 R27, PT, PT, R27, -0x7f000001, RZ ;  /* 0x80ffffff1b1b1810 */ /* 0x000fc40007ffe0ff */
[----:B------:R-:W-:Y:S01]  /*50590*/  IADD3 R49, PT, PT, R31, R70, RZ ;  /* 0x000000461f317210 */ /* 0x000fe20007ffe0ff */
[----:B------:R-:W-:Y:S01]  /*505a0*/  IMAD.WIDE.U32 R30, R44, R86, RZ ;  /* 0x000000562c1e7225 */ /* 0x000fe200078e00ff */
[----:B------:R-:W-:-:S03]  /*505b0*/  IADD3 R152, PT, PT, R27, R152, RZ ;  /* 0x000000981b987210 */ /* 0x000fc60007ffe0ff */
[----:B------:R-:W-:Y:S01]  /*505c0*/  IMAD R27, R30, 0x7effffff, RZ ;  /* 0x7effffff1e1b7824 */ /* 0x000fe200078e02ff */
[----:B------:R-:W-:Y:S02]  /*505d0*/  @P6 IADD3 R41, PT, PT, R41, -0x7f000001, RZ ;  /* 0x80ffffff29296810 */ /* 0x000fe40007ffe0ff */
[----:B------:R-:W-:Y:S02]  /*505e0*/  @P5 IADD3 R33, PT, PT, R33, -0x7f000001, RZ ;  /* 0x80ffffff21215810 */ /* 0x000fe40007ffe0ff */
[----:B------:R-:W-:Y:S01]  /*505f0*/  @P3 IADD3 R64, PT, PT, R64, -0x7f000001, RZ ;  /* 0x80ffffff40403810 */ /* 0x000fe20007ffe0ff */
[----:B------:R-:W-:-:S04]  /*50600*/  IMAD.HI.U32 R40, R27, 0x7f000001, R30 ;  /* 0x7f0000011b287827 */ /* 0x000fc800078e001e */
[----:B------:R-:W-:Y:S01]  /*50610*/  IMAD.WIDE.U32 R30, R44, R82, RZ ;  /* 0x000000522c1e7225 */ /* 0x000fe200078e00ff */
[----:B------:R-:W-:Y:S02]  /*50620*/  IADD3 R43, PT, PT, R32, R41, RZ ;  /* 0x00000029202b7210 */ /* 0x000fe40007ffe0ff */
[----:B------:R-:W-:Y:S01]  /*50630*/  IADD3 R47, PT, PT, R33, R64, RZ ;  /* 0x00000040212f7210 */ /* 0x000fe20007ffe0ff */
[----:B------:R-:W-:-:S04]  /*50640*/  IMAD.WIDE.U32 R32, R44, R88, RZ ;  /* 0x000000582c207225 */ /* 0x000fc800078e00ff */
[----:B------:R-:W-:Y:S02]  /*50650*/  IMAD R27, R30, 0x7effffff, RZ ;  /* 0x7effffff1e1b7824 */ /* 0x000fe400078e02ff */
[----:B------:R-:W-:-:S04]  /*50660*/  IMAD.WIDE.U32 R44, R44, R76, RZ ;  /* 0x0000004c2c2c7225 */ /* 0x000fc800078e00ff */
[----:B------:R-:W-:-:S04]  /*50670*/  IMAD.HI.U32 R58, R27, 0x7f000001, R30 ;  /* 0x7f0000011b3a7827 */ /* 0x000fc800078e001e */
[----:B------:R-:W-:-:S04]  /*50680*/  IMAD R27, R44, 0x7effffff, RZ ;  /* 0x7effffff2c1b7824 */ /* 0x000fc800078e02ff */
[----:B------:R-:W-:Y:S02]  /*50690*/  IMAD.HI.U32 R54, R27, 0x7f000001, R44 ;  /* 0x7f0000011b367827 */ /* 0x000fe400078e002c */
[----:B------:R-:W2:Y:S01]  /*506a0*/  LDL.64 R44, [R1+0x100] ;  /* 0x00010000012c7983 */ /* 0x000ea20000100a00 */
        /* <DEDUP_REMOVED lines=19> */
[----:B------:R-:W-:Y:S01]  /*507e0*/  IMAD R41, R32, 0x7effffff, RZ ;  /* 0x7effffff20297824 */ /* 0x000fe200078e02ff */
[----:B------:R-:W-:-:S02]  /*507f0*/  @P6 IADD3 R153, PT, PT, R153, -0x7f000001, RZ ;  /* 0x80ffffff99996810 */ /* 0x000fc40007ffe0ff */
[----:B------:R-:W-:Y:S01]  /*50800*/  ISETP.GE.U32.AND P3, PT, R201, 0x7f000001, PT ;  /* 0x7f000001c900780c */ /* 0x000fe20003f66070 */
[----:B------:R-:W-:Y:S01]  /*50810*/  IMAD.HI.U32 R31, R41, 0x7f000001, R32 ;  /* 0x7f000001291f7827 */ /* 0x000fe200078e0020 */
[----:B------:R-:W-:Y:S02]  /*50820*/  ISETP.GE.U32.AND P2, PT, R85, 0x7f000001, PT ;  /* 0x7f0000015500780c */ /* 0x000fe40003f46070 */
[----:B------:R-:W-:Y:S02]  /*50830*/  @P0 IADD3 R152, PT, PT, R152, -0x7f000001, RZ ;  /* 0x80ffffff98980810 */ /* 0x000fe40007ffe0ff */
[----:B------:R-:W-:Y:S02]  /*50840*/  IADD3 R200, PT, PT, R200, R153, RZ ;  /* 0x00000099c8c87210 */ /* 0x000fe40007ffe0ff */
[----:B------:R-:W-:Y:S02]  /*50850*/  @P4 IADD3 R60, PT, PT, R60, -0x7f000001, RZ ;  /* 0x80ffffff3c3c4810 */ /* 0x000fe40007ffe0ff */
[----:B------:R-:W-:Y:S01]  /*50860*/  @P1 IADD3 R84, PT, PT, R84, -0x7f000001, RZ ;  /* 0x80ffffff54541810 */ /* 0x000fe20007ffe0ff */
[----:B------:R-:W-:Y:S01]  /*50870*/  ISETP.GE.U32.AND P4, PT, R40, 0x7f000001, PT ;  /* 0x7f0000012800780c */ /* 0x000fe20003f86070 */
[----:B------:R-:W-:Y:S01]  /*50880*/  ISETP.GE.U32.AND P1, PT, R31, 0x7f000001, PT ;  /* 0x7f0000011f00780c */ /* 0x000fe20003f26070 */
[----:B------:R-:W-:-:S02]  /*50890*/  IADD3 R55, PT, PT, R152, R55, RZ ;  /* 0x0000003798377210 */ /* 0x000fc40007ffe0ff */
[----:B------:R-:W-:Y:S01]  /*508a0*/  @P5 IADD3 R61, PT, PT, R61, -0x7f000001, RZ ;  /* 0x80ffffff3d3d5810 */ /* 0x000fe20007ffe0ff */
[----:B------:R-:W-:Y:S01]  /*508b0*/  ISETP.GE.U32.AND P0, PT, R200, 0x7f000001, PT ;  /* 0x7f000001c800780c */ /* 0x000fe20003f06070 */
        /* <DEDUP_REMOVED lines=10> */
[----:B------:R-:W-:-:S02]  /*50960*/  IADD3 R60, PT, PT, R201, R60, RZ ;  /* 0x0000003cc93c7210 */ /* 0x000fc40007ffe0ff */
[----:B------:R-:W-:Y:S02]  /*50970*/  @P0 IADD3 R200, PT, PT, R200, -0x7f000001, RZ ;  /* 0x80ffffffc8c80810 */ /* 0x000fe40007ffe0ff */
[----:B------:R-:W-:Y:S02]  /*50980*/  @P5 IADD3 R63, PT, PT, R63, -0x7f000001, RZ ;  /* 0x80ffffff3f3f5810 */ /* 0x000fe40007ffe0ff */
[----:B------:R-:W-:Y:S01]  /*50990*/  @P3 IADD3 R55, PT, PT, R55, -0x7f000001, RZ ;  /* 0x80ffffff37373810 */ /* 0x000fe20007ffe0ff */
[----:B------:R-:W-:Y:S01]  /*509a0*/  ISETP.GE.U32.AND P0, PT, R62, 0x7f000001, PT ;  /* 0x7f0000013e00780c */ /* 0x000fe20003f06070 */
[----:B------:R-:W-:Y:S01]  /*509b0*/  ISETP.GE.U32.AND P3, PT, R60, 0x7f000001, PT ;  /* 0x7f0000013c00780c */ /* 0x000fe20003f66070 */
[----:B------:R-:W-:Y:S01]  /*509c0*/  IADD3 R85, PT, PT, R200, R85, RZ ;  /* 0x00000055c8557210 */ /* 0x000fe20007ffe0ff */
[----:B------:R-:W-:Y:S01]  /*509d0*/  ISETP.GE.U32.AND P5, PT, R54, 0x7f000001, PT ;  /* 0x7f0000013600780c */ /* 0x000fe20003fa6070 */
[----:B------:R-:W-:Y:S01]  /*509e0*/  @P2 IADD3 R22, PT, PT, R22, -0x7f000001, RZ ;  /* 0x80ffffff16162810 */ /* 0x000fe20007ffe0ff */
[----:B------:R-:W-:Y:S01]  /*509f0*/  ISETP.GE.U32.AND P6, PT, R58, 0x7f000001, PT ;  /* 0x7f0000013a00780c */ /* 0x000fe20003fc6070 */
[----:B------:R-:W-:-:S02]  /*50a00*/  @P4 IADD3 R29, PT, PT, R29, -0x7f000001, RZ ;  /* 0x80ffffff1d1d4810 */ /* 0x000fc40007ffe0ff */
[----:B------:R-:W-:Y:S01]  /*50a10*/  @P1 IADD3 R30, PT, PT, R30, -0x7f000001, RZ ;  /* 0x80ffffff1e1e1810 */ /* 0x000fe20007ffe0ff */
[----:B------:R-:W-:Y:S01]  /*50a20*/  ISETP.GE.U32.AND P2, PT, R85, 0x7f000001, PT ;  /* 0x7f0000015500780c */ /* 0x000fe20003f46070 */
[----:B------:R-:W-:-:S04]  /*50a30*/  IMAD.WIDE.U32 R32, R40, 0x5fffffa, RZ ;  /* 0x05fffffa28207825 */ /* 0x000fc800078e00ff */
[----:B------:R-:W-:Y:S02]  /*50a40*/  IMAD R27, R40, 0x6, RZ ;  /* 0x00000006281b7824 */ /* 0x000fe400078e02ff */
[----:B------:R-:W-:Y:S01]  /*50a50*/  IMAD.WIDE.U32 R40, R31, 0x5fffffa, RZ ;  /* 0x05fffffa1f287825 */ /* 0x000fe200078e00ff */
[----:B------:R-:W-:-:S03]  /*50a60*/  IADD3 R29, PT, PT, R30, R29, RZ ;  /* 0x0000001d1e1d7210 */ /* 0x000fc60007ffe0ff */
[----:B------:R-:W-:Y:S01]  /*50a70*/  IMAD R31, R31, 0x6, RZ ;  /* 0x000000061f1f7824 */ /* 0x000fe200078e02ff */
[----:B------:R-:W-:Y:S02]  /*50a80*/  @P3 IADD3 R60, PT, PT, R60, -0x7f000001, RZ ;  /* 0x80ffffff3c3c3810 */ /* 0x000fe40007ffe0ff */
[----:B------:R-:W-:Y:S01]  /*50a90*/  @P0 IADD3 R62, PT, PT, R62, -0x7f000001, RZ ;  /* 0x80ffffff3e3e0810 */ /* 0x000fe20007ffe0ff */
[----:B------:R-:W-:Y:S01]  /*50aa0*/  ISETP.GE.U32.AND P3, PT, R47, 0x7f000001, PT ;  /* 0x7f0000012f00780c */ /* 0x000fe20003f66070 */
[----:B------:R-:W-:Y:S01]  /*50ab0*/  @P5 IADD3 R54, PT, PT, R54, -0x7f000001, RZ ;  /* 0x80ffffff36365810 */ /* 0x000fe20007ffe0ff */
[----:B------:R-:W-:Y:S01]  /*50ac0*/  IMAD.HI.U32 R40, R31, 0x7f000001, R40 ;  /* 0x7f0000011f287827 */ /* 0x000fe200078e0028 */
        /* <DEDUP_REMOVED lines=8> */
[----:B------:R-:W-:-:S02]  /*50b50*/  IADD3 R62, PT, PT, R85, R62, RZ ;  /* 0x0000003e553e7210 */ /* 0x000fc40007ffe0ff */
[----:B------:R-:W-:Y:S01]  /*50b60*/  @P3 IADD3 R47, PT, PT, R47, -0x7f000001, RZ ;  /* 0x80ffffff2f2f3810 */ /* 0x000fe20007ffe0ff */
[----:B------:R-:W-:Y:S01]  /*50b70*/  ISETP.GE.U32.AND P3, PT, R49, 0x7f000001, PT ;  /* 0x7f0000013100780c */ /* 0x000fe20003f66070 */
[----:B------:R-:W-:Y:S01]  /*50b80*/  IMAD.HI.U32 R32, R27, 0x7f000001, R32 ;  /* 0x7f0000011b207827 */ /* 0x000fe200078e0020 */
[----:B------:R-:W-:Y:S02]  /*50b90*/  @P0 IADD3 R67, PT, PT, R67, -0x7f000001, RZ ;  /* 0x80ffffff43430810 */ /* 0x000fe40007ffe0ff */
[----:B------:R-:W-:Y:S02]  /*50ba0*/  @P5 IADD3 R29, PT, PT, R29, -0x7f000001, RZ ;  /* 0x80ffffff1d1d5810 */ /* 0x000fe40007ffe0ff */
[----:B------:R-:W-:Y:S02]  /*50bb0*/  IADD3 R22, PT, PT, R55, R22, RZ ;  /* 0x0000001637167210 */ /* 0x000fe40007ffe0ff */
[----:B------:R-:W-:Y:S01]  /*50bc0*/  IADD3 R63, PT, PT, R60, R63, RZ ;  /* 0x0000003f3c3f7210 */ /* 0x000fe20007ffe0ff */
[----:B------:R-:W-:Y:S01]  /*50bd0*/  ISETP.GE.U32.AND P0, PT, R69, 0x7f000001, PT ;  /* 0x7f0000014500780c */ /* 0x000fe20003f06070 */
        /* <DEDUP_REMOVED lines=12> */
[----:B------:R-:W-:Y:S02]  /*50ca0*/  @P0 IADD3 R69, PT, PT, R69, -0x7f000001, RZ ;  /* 0x80ffffff45450810 */ /* 0x000fe40007ffe0ff */
[----:B------:R-:W-:Y:S01]  /*50cb0*/  @P5 IADD3 R62, PT, PT, R62, -0x7f000001, RZ ;  /* 0x80ffffff3e3e5810 */ /* 0x000fe20007ffe0ff */
[----:B------:R-:W-:Y:S01]  /*50cc0*/  ISETP.GE.U32.AND P0, PT, R78, 0x7f000001, PT ;  /* 0x7f0000014e00780c */ /* 0x000fe20003f06070 */
[----:B---3--:R-:W-:Y:S01]  /*50cd0*/  IMAD.WIDE.U32 R4, R57, R82, RZ ;  /* 0x0000005239047225 */ /* 0x008fe200078e00ff */
[----:B------:R-:W-:Y:S02]  /*50ce0*/  @P1 IADD3 R68, PT, PT, R68, -0x7f000001, RZ ;  /* 0x80ffffff44441810 */ /* 0x000fe40007ffe0ff */
[----:B------:R-:W-:Y:S02]  /*50cf0*/  @P2 IADD3 R32, PT, PT, R32, -0x7f000001, RZ ;  /* 0x80ffffff20202810 */ /* 0x000fe40007ffe0ff */
[----:B------:R-:W-:Y:S02]  /*50d00*/  @P4 IADD3 R22, PT, PT, R22, -0x7f000001, RZ ;  /* 0x80ffffff16164810 */ /* 0x000fe40007ffe0ff */
[----:B------:R-:W-:-:S02]  /*50d10*/  @P6 IADD3 R63, PT, PT, R63, -0x7f000001, RZ ;  /* 0x80ffffff3f3f6810 */ /* 0x000fc40007ffe0ff */
[----:B------:R-:W-:Y:S01]  /*50d20*/  IADD3 R62, PT, PT, R62, R67, RZ ;  /* 0x000000433e3e7210 */ /* 0x000fe20007ffe0ff */
[----:B------:R-:W-:Y:S01]  /*50d30*/  IMAD R27, R4, 0x7effffff, RZ ;  /* 0x7effffff041b7824 */ /* 0x000fe200078e02ff */
[----:B------:R-:W-:Y:S01]  /*50d40*/  ISETP.GE.U32.AND P4, PT, R51, 0x7f000001, PT ;  /* 0x7f0000013300780c */ /* 0x000fe20003f86070 */
[----:B------:R-:W-:Y:S02]  /*50d50*/  IADD3 R49, PT, PT, R49, R32, RZ ;  /* 0x0000002031317210 */ /* 0x000fe40007ffe0ff */
[----:B------:R-:W-:Y:S01]  /*50d60*/  IADD3 R22, PT, PT, R22, R69, RZ ;  /* 0x0000004516167210 */ /* 0x000fe20007ffe0ff */
[----:B------:R-:W-:Y:S01]  /*50d70*/  IMAD.HI.U32 R53, R27, 0x7f000001, R4 ;  /* 0x7f0000011b357827 */ /* 0x000fe200078e0004 */
[----:B------:R-:W-:Y:S01]  /*50d80*/  IADD3 R63, PT, PT, R63, R68, RZ ;  /* 0x000000443f3f7210 */ /* 0x000fe20007ffe0ff */
[----:B------:R-:W-:Y:S02]  /*50d90*/  ISETP.GE.U32.AND P5, PT, R62, 0x7f000001, PT ;  /* 0x7f0000013e00780c */ /* 0x000fe40003fa6070 */
[----:B------:R-:W-:Y:S01]  /*50da0*/  IMAD.WIDE.U32 R32, R57, R88, RZ ;  /* 0x0000005839207225 */ /* 0x000fe200078e00ff */
[----:B------:R-:W-:-:S02]  /*50db0*/  @P3 IADD3 R73, PT, PT, R73, -0x7f000001, RZ ;  /* 0x80ffffff49493810 */ /* 0x000fc40007ffe0ff */
[----:B------:R-:W-:Y:S01]  /*50dc0*/  @P0 IADD3 R78, PT, PT, R78, -0x7f000001, RZ ;  /* 0x80ffffff4e4e0810 */ /* 0x000fe20007ffe0ff */
[----:B------:R-:W-:Y:S01]  /*50dd0*/  ISETP.GE.U32.AND P3, PT, R53, 0x7f000001, PT ;  /* 0x7f0000013500780c */ /* 0x000fe20003f66070 */
[----:B------:R-:W-:Y:S01]  /*50de0*/  ISETP.GE.U32.AND P2, PT, R66, 0x7f000001, PT ;  /* 0x7f0000014200780c */ /* 0x000fe20003f46070 */
[----:B------:R-:W-:Y:S01]  /*50df0*/  ISETP.GE.U32.AND P6, PT, R23, 0x7f000001, PT ;  /* 0x7f0000011700780c */ /* 0x000fe20003fc6070 */
[----:B------:R-:W-:Y:S01]  /*50e00*/  ISETP.GE.U32.AND P1, PT, R22, 0x7f000001, PT ;  /* 0x7f0000011600780c */ /* 0x000fe20003f26070 */
[----:B------:R-:W-:Y:S01]  /*50e10*/  IMAD R41, R32, 0x7effffff, RZ ;  /* 0x7effffff20297824 */ /* 0x000fe200078e02ff */
[----:B------:R-:W-:Y:S01]  /*50e20*/  ISETP.GE.U32.AND P0, PT, R63, 0x7f000001, PT ;  /* 0x7f0000013f00780c */ /* 0x000fe20003f06070 */
[----:B------:R-:W-:Y:S01]  /*50e30*/  @P4 IADD3 R51, PT, PT, R51, -0x7f000001, RZ ;  /* 0x80ffffff33334810 */ /* 0x000fe20007ffe0ff */
[----:B------:R-:W-:Y:S01]  /*50e40*/  ISETP.GE.U32.AND P4, PT, R123, 0x7f000001, PT ;  /* 0x7f0000017b00780c */ /* 0x000fe20003f86070 */
[----:B------:R-:W-:-:S04]  /*50e50*/  IMAD.HI.U32 R33, R41, 0x7f000001, R32 ;  /* 0x7f00000129217827 */ /* 0x000fc800078e0020 */
[----:B------:R-:W-:Y:S01]  /*50e60*/  IMAD.WIDE.U32 R4, R57, R76, RZ ;  /* 0x0000004c39047225 */ /* 0x000fe200078e00ff */
[----:B------:R-:W-:Y:S02]  /*50e70*/  @P5 IADD3 R62, PT, PT, R62, -0x7f000001, RZ ;  /* 0x80ffffff3e3e5810 */ /* 0x000fe40007ffe0ff */
[----:B------:R-:W-:Y:S01]  /*50e80*/  IADD3 R78, PT, PT, R51, R78, RZ ;  /* 0x0000004e334e7210 */ /* 0x000fe20007ffe0ff */
[----:B------:R-:W-:Y:S01]  /*50e90*/  ISETP.GE.U32.AND P5, PT, R33, 0x7f000001, PT ;  /* 0x7f0000012100780c */ /* 0x000fe20003fa6070 */
[----:B------:R-:W-:Y:S01]  /*50ea0*/  IMAD R27, R4, 0x7effffff, RZ ;  /* 0x7effffff041b7824 */ /* 0x000fe200078e02ff */
[----:B------:R-:W-:Y:S02]  /*50eb0*/  @P3 IADD3 R53, PT, PT, R53, -0x7f000001, RZ ;  /* 0x80ffffff35353810 */ /* 0x000fe40007ffe0ff */
[----:B------:R-:W-:Y:S02]  /*50ec0*/  @P2 IADD3 R66, PT, PT, R66, -0x7f000001, RZ ;  /* 0x80ffffff42422810 */ /* 0x000fe40007ffe0ff */
[----:B------:R-:W-:-:S02]  /*50ed0*/  @P6 IADD3 R23, PT, PT, R23, -0x7f000001, RZ ;  /* 0x80ffffff17176810 */ /* 0x000fc40007ffe0ff */
[----:B------:R-:W-:Y:S02]  /*50ee0*/  @P1 IADD3 R22, PT, PT, R22, -0x7f000001, RZ ;  /* 0x80ffffff16161810 */ /* 0x000fe40007ffe0ff */
[----:B------:R-:W-:Y:S01]  /*50ef0*/  @P0 IADD3 R63, PT, PT, R63, -0x7f000001, RZ ;  /* 0x80ffffff3f3f0810 */ /* 0x000fe20007ffe0ff */
[----:B------:R-:W-:Y:S01]  /*50f00*/  IMAD.WIDE.U32 R30, R57, R86, RZ ;  /* 0x00000056391e7225 */ /* 0x000fe200078e00ff */
[----:B------:R-:W-:Y:S01]  /*50f10*/  ISETP.GE.U32.AND P0, PT, R78, 0x7f000001, PT ;  /* 0x7f0000014e00780c */ /* 0x000fe20003f06070 */
[----:B------:R-:W-:Y:S01]  /*50f20*/  IADD3 R62, PT, PT, R62, R73, RZ ;  /* 0x000000493e3e7210 */ /* 0x000fe20007ffe0ff */
[----:B------:R-:W-:Y:S01]  /*50f30*/  ISETP.GE.U32.AND P1, PT, R79, 0x7f000001, PT ;  /* 0x7f0000014f00780c */ /* 0x000fe20003f26070 */
[----:B------:R-:W-:Y:S01]  /*50f40*/  ISETP.GE.U32.AND P2, PT, R80, 0x7f000001, PT ;  /* 0x7f0000015000780c */ /* 0x000fe20003f46070 */
[----:B------:R-:W-:Y:S01]  /*50f50*/  IADD3 R39, PT, PT, R39, R40, RZ ;  /* 0x0000002827277210 */ /* 0x000fe20007ffe0ff */
[----:B------:R-:W-:-:S04]  /*50f60*/  IMAD.HI.U32 R40, R27, 0x7f000001, R4 ;  /* 0x7f0000011b287827 */ /* 0x000fc800078e0004 */
[----:B------:R-:W-:-:S04]  /*50f70*/  IMAD.WIDE.U32 R4, R53, 0x5fffffa, RZ ;  /* 0x05fffffa35047825 */ /* 0x000fc800078e00ff */
[----:B------:R-:W-:Y:S01]  /*50f80*/  IMAD R29, R30, 0x7effffff, RZ ;  /* 0x7effffff1e1d7824 */ /* 0x000fe200078e02ff */
[----:B------:R-:W-:Y:S01]  /*50f90*/  IADD3 R32, PT, PT, R22, R23, RZ ;  /* 0x0000001716207210 */ /* 0x000fe20007ffe0ff */
[----:B------:R-:W-:Y:S01]  /*50fa0*/  ISETP.GE.U32.AND P3, PT, R87, 0x7f000001, PT ;  /* 0x7f0000015700780c */ /* 0x000fe20003f66070 */
[----:B------:R-:W-:Y:S01]  /*50fb0*/  @P4 IADD3 R123, PT, PT, R123, -0x7f000001, RZ ;  /* 0x80ffffff7b7b4810 */ /* 0x000fe20007ffe0ff */
[----:B------:R-:W-:Y:S01]  /*50fc0*/  ISETP.GE.U32.AND P4, PT, R62, 0x7f000001, PT ;  /* 0x7f0000013e00780c */ /* 0x000fe20003f86070 */
[----:B------:R-:W-:Y:S01]  /*50fd0*/  IMAD R27, R53, 0x6, RZ ;  /* 0x00000006351b7824 */ /* 0x000fe200078e02ff */
[----:B------:R-:W-:Y:S01]  /*50fe0*/  IADD3 R43, PT, PT, R43, R54, RZ ;  /* 0x000000362b2b7210 */ /* 0x000fe20007ffe0ff */
[----:B------:R-:W-:Y:S01]  /*50ff0*/  IMAD.HI.U32 R29, R29, 0x7f000001, R30 ;  /* 0x7f0000011d1d7827 */ /* 0x000fe200078e001e */
[----:B------:R-:W-:Y:S02]  /*51000*/  @P5 IADD3 R33, PT, PT, R33, -0x7f000001, RZ ;  /* 0x80ffffff21215810 */ /* 0x000fe40007ffe0ff */
[----:B------:R-:W-:Y:S01]  /*51010*/  IADD3 R63, PT, PT, R63, R66, RZ ;  /* 0x000000423f3f7210 */ /* 0x000fe20007ffe0ff */
        /* <DEDUP_REMOVED lines=14> */
[----:B------:R-:W-:Y:S01]  /*51100*/  @P5 IADD3 R32, PT, PT, R32, -0x7f000001, RZ ;  /* 0x80ffffff20205810 */ /* 0x000fe20007ffe0ff */
[----:B------:R-:W-:Y:S01]  /*51110*/  ISETP.GE.U32.AND P5, PT, R123, 0x7f000001, PT ;  /* 0x7f0000017b00780c */ /* 0x000fe20003fa6070 */
[----:B------:R-:W-:-:S02]  /*51120*/  @P6 IADD3 R29, PT, PT, R29, -0x7f000001, RZ ;  /* 0x80ffffff1d1d6810 */ /* 0x000fc40007ffe0ff */
[----:B------:R-:W-:Y:S02]  /*51130*/  IADD3 R79, PT, PT, R62, R79, RZ ;  /* 0x0000004f3e4f7210 */ /* 0x000fe40007ffe0ff */
[----:B------:R-:W-:Y:S02]  /*51140*/  @P0 IADD3 R63, PT, PT, R63, -0x7f000001, RZ ;  /* 0x80ffffff3f3f0810 */ /* 0x000fe40007ffe0ff */
[----:B------:R-:W-:Y:S02]  /*51150*/  IADD3 R32, PT, PT, R32, R87, RZ ;  /* 0x0000005720207210 */ /* 0x000fe40007ffe0ff */
[----:B------:R-:W-:Y:S02]  /*51160*/  @P1 IADD3 R40, PT, PT, R40, -0x7f000001, RZ ;  /* 0x80ffffff28281810 */ /* 0x000fe40007ffe0ff */
[----:B------:R-:W-:Y:S01]  /*51170*/  @P2 IADD3 R54, PT, PT, R54, -0x7f000001, RZ ;  /* 0x80ffffff36362810 */ /* 0x000fe20007ffe0ff */
[----:B------:R-:W-:Y:S01]  /*51180*/  ISETP.GE.U32.AND P0, PT, R126, 0x7f000001, PT ;  /* 0x7f0000017e00780c */ /* 0x000fe20003f06070 */
[----:B------:R-:W-:Y:S01]  /*51190*/  ISETP.GE.U32.AND P1, PT, R24, 0x7f000001, PT ;  /* 0x7f0000011800780c */ /* 0x000fe20003f26070 */
[----:B------:R-:W-:Y:S01]  /*511a0*/  ISETP.GE.U32.AND P2, PT, R127, 0x7f000001, PT ;  /* 0x7f0000017f00780c */ /* 0x000fe20003f46070 */
[----:B------:R-:W-:Y:S01]  /*511b0*/  IMAD.WIDE.U32 R22, R29, 0x5fffffa, RZ ;  /* 0x05fffffa1d167825 */ /* 0x000fe200078e00ff */
[----:B------:R-:W-:-:S02]  /*511c0*/  @P3 IADD3 R124, PT, PT, R124, -0x7f000001, RZ ;  /* 0x80ffffff7c7c3810 */ /* 0x000fc40007ffe0ff */
[----:B------:R-:W-:Y:S01]  /*511d0*/  IADD3 R63, PT, PT, R63, R80, RZ ;  /* 0x000000503f3f7210 */ /* 0x000fe20007ffe0ff */
[----:B------:R-:W-:Y:S01]  /*511e0*/  ISETP.GE.U32.AND P3, PT, R32, 0x7f000001, PT ;  /* 0x7f0000012000780c */ /* 0x000fe20003f66070 */
[----:B------:R-:W-:Y:S01]  /*511f0*/  @P4 IADD3 R49, PT, PT, R49, -0x7f000001, RZ ;  /* 0x80ffffff31314810 */ /* 0x000fe20007ffe0ff */
[----:B------:R-:W-:Y:S01]  /*51200*/  IMAD R29, R29, 0x6, RZ ;  /* 0x000000061d1d7824 */ /* 0x000fe200078e02ff */
[----:B------:R-:W-:Y:S01]  /*51210*/  ISETP.GE.U32.AND P4, PT, R79, 0x7f000001, PT ;  /* 0x7f0000014f00780c */ /* 0x000fe20003f86070 */
[----:B------:R-:W-:Y:S01]  /*51220*/  IMAD.WIDE.U32 R30, R33, 0x5fffffa, RZ ;  /* 0x05fffffa211e7825 */ /* 0x000fe200078e00ff */
[----:B------:R-:W-:Y:S02]  /*51230*/  IADD3 R47, PT, PT, R47, R58, RZ ;  /* 0x0000003a2f2f7210 */ /* 0x000fe40007ffe0ff */
[----:B------:R-:W-:Y:S01]  /*51240*/  @P5 IADD3 R123, PT, PT, R123, -0x7f000001, RZ ;  /* 0x80ffffff7b7b5810 */ /* 0x000fe20007ffe0ff */
[----:B------:R-:W-:Y:S02]  /*51250*/  IMAD R33, R33, 0x6, RZ ;  /* 0x0000000621217824 */ /* 0x000fe400078e02ff */
[----:B------:R-:W-:Y:S01]  /*51260*/  IMAD.HI.U32 R58, R29, 0x7f000001, R22 ;  /* 0x7f0000011d3a7827 */ /* 0x000fe200078e0016 */
[----:B------:R-:W-:-:S03]  /*51270*/  ISETP.GE.U32.AND P5, PT, R63, 0x7f000001, PT ;  /* 0x7f0000013f00780c */ /* 0x000fc60003fa6070 */
[----:B------:R-:W-:Y:S01]  /*51280*/  IMAD.HI.U32 R60, R33, 0x7f000001, R30 ;  /* 0x7f000001213c7827 */ /* 0x000fe200078e001e */
[----:B------:R-:W-:Y:S02]  /*51290*/  @P0 IADD3 R126, PT, PT, R126, -0x7f000001, RZ ;  /* 0x80ffffff7e7e0810 */ /* 0x000fe40007ffe0ff */
[----:B------:R-:W-:Y:S02]  /*512a0*/  @P1 IADD3 R24, PT, PT, R24, -0x7f000001, RZ ;  /* 0x80ffffff18181810 */ /* 0x000fe40007ffe0ff */
[----:B------:R-:W-:Y:S01]  /*512b0*/  @P2 IADD3 R127, PT, PT, R127, -0x7f000001, RZ ;  /* 0x80ffffff7f7f2810 */ /* 0x000fe20007ffe0ff */
[----:B------:R-:W-:Y:S01]  /*512c0*/  ISETP.GE.U32.AND P2, PT, R39, 0x7f000001, PT ;  /* 0x7f0000012700780c */ /* 0x000fe20003f46070 */
[----:B------:R-:W-:Y:S01]  /*512d0*/  ISETP.GE.U32.AND P0, PT, R133, 0x7f000001, PT ;  /* 0x7f0000018500780c */ /* 0x000fe20003f06070 */
[----:B------:R-:W-:Y:S01]  /*512e0*/  ISETP.GE.U32.AND P1, PT, R58, 0x7f000001, PT ;  /* 0x7f0000013a00780c */ /* 0x000fe20003f26070 */
[----:B------:R-:W-:Y:S02]  /*512f0*/  IADD3 R49, PT, PT, R49, R54, RZ ;  /* 0x0000003631317210 */ /* 0x000fe40007ffe0ff */
[----:B------:R-:W-:-:S02]  /*51300*/  @P3 IADD3 R32, PT, PT, R32, -0x7f000001, RZ ;  /* 0x80ffffff20203810 */ /* 0x000fc40007ffe0ff */
[----:B------:R-:W-:Y:S01]  /*51310*/  IADD3 R124, PT, PT, R123, R124, RZ ;  /* 0x0000007c7b7c7210 */ /* 0x000fe20007ffe0ff */
[----:B------:R-:W-:Y:S01]  /*51320*/  ISETP.GE.U32.AND P3, PT, R60, 0x7f000001, PT ;  /* 0x7f0000013c00780c */ /* 0x000fe20003f66070 */
[----:B------:R-:W-:Y:S02]  /*51330*/  @P4 IADD3 R79, PT, PT, R79, -0x7f000001, RZ ;  /* 0x80ffffff4f4f4810 */ /* 0x000fe40007ffe0ff */
[----:B------:R-:W-:Y:S01]  /*51340*/  @P5 IADD3 R63, PT, PT, R63, -0x7f000001, RZ ;  /* 0x80ffffff3f3f5810 */ /* 0x000fe20007ffe0ff */
[----:B------:R-:W-:Y:S01]  /*51350*/  ISETP.GE.U32.AND P4, PT, R49, 0x7f000001, PT ;  /* 0x7f0000013100780c */ /* 0x000fe20003f86070 */
[----:B------:R-:W-:Y:S01]  /*51360*/  ISETP.GE.U32.AND P5, PT, R124, 0x7f000001, PT ;  /* 0x7f0000017c00780c */ /* 0x000fe20003fa6070 */
[----:B------:R-:W-:Y:S01]  /*51370*/  IADD3 R23, PT, PT, R79, R126, RZ ;  /* 0x0000007e4f177210 */ /* 0x000fe20007ffe0ff */
        /* <DEDUP_REMOVED lines=23> */
[----:B--2---:R-:W-:Y:S02]  /*514f0*/  IADD3 R24, PT, PT, R49, R38, RZ ;  /* 0x0000002631187210 */ /* 0x004fe40007ffe0ff */
[----:B------:R-:W-:Y:S01]  /*51500*/  @P3 IADD3 R131, PT, PT, R131, -0x7f000001, RZ ;  /* 0x80ffffff83833810 */ /* 0x000fe20007ffe0ff */
[----:B------:R-:W-:Y:S01]  /*51510*/  ISETP.GE.U32.AND P0, PT, R124, 0x7f000001, PT ;  /* 0x7f0000017c00780c */ /* 0x000fe20003f06070 */
[----:B------:R-:W-:Y:S01]  /*51520*/  ISETP.GE.U32.AND P3, PT, R32, 0x7f000001, PT ;  /* 0x7f0000012000780c */ /* 0x000fe20003f66070 */
[----:B------:R-:W-:Y:S01]  /*51530*/  IADD3 R23, PT, PT, R23, R132, RZ ;  /* 0x0000008417177210 */ /* 0x000fe20007ffe0ff */
[----:B------:R-:W-:Y:S01]  /*51540*/  ISETP.GE.U32.AND P2, PT, R117, 0x7f000001, PT ;  /* 0x7f0000017500780c */ /* 0x000fe20003f46070 */
[----:B------:R-:W-:-:S02]  /*51550*/  @P4 IADD3 R22, PT, PT, R22, -0x7f000001, RZ ;  /* 0x80ffffff16164810 */ /* 0x000fc40007ffe0ff */
[----:B------:R-:W-:Y:S01]  /*51560*/  @P5 IADD3 R30, PT, PT, R30, -0x7f000001, RZ ;  /* 0x80ffffff1e1e5810 */ /* 0x000fe20007ffe0ff */
[----:B------:R-:W-:Y:S01]  /*51570*/  ISETP.GE.U32.AND P4, PT, R24, 0x7f000001, PT ;  /* 0x7f0000011800780c */ /* 0x000fe20003f86070 */
[----:B------:R-:W-:Y:S01]  /*51580*/  ISETP.GE.U32.AND P5, PT, R23, 0x7f000001, PT ;  /* 0x7f0000011700780c */ /* 0x000fe20003fa6070 */
[----:B------:R-:W-:Y:S02]  /*51590*/  @P6 IADD3 R43, PT, PT, R43, -0x7f000001, RZ ;  /* 0x80ffffff2b2b6810 */ /* 0x000fe40007ffe0ff */
[----:B------:R-:W-:Y:S02]  /*515a0*/  IADD3 R22, PT, PT, R22, R131, RZ ;  /* 0x0000008316167210 */ /* 0x000fe40007ffe0ff */
[----:B------:R-:W-:Y:S01]  /*515b0*/  @P1 IADD3 R160, PT, PT, R160, -0x7f000001, RZ ;  /* 0x80ffffffa0a01810 */ /* 0x000fe20007ffe0ff */
[----:B------:R-:W-:Y:S01]  /*515c0*/  ISETP.GE.U32.AND P1, PT, R116, 0x7f000001, PT ;  /* 0x7f0000017400780c */ /* 0x000fe20003f26070 */
[----:B------:R-:W-:Y:S02]  /*515d0*/  IADD3 R125, PT, PT, R30, R125, RZ ;  /* 0x0000007d1e7d7210 */ /* 0x000fe40007ffe0ff */
[----:B------:R-:W-:-:S02]  /*515e0*/  IADD3 R5, PT, PT, R43, R60, RZ ;  /* 0x0000003c2b057210 */ /* 0x000fc40007ffe0ff */
[----:B------:R-:W-:Y:S02]  /*515f0*/  @P0 IADD3 R124, PT, PT, R124, -0x7f000001, RZ ;  /* 0x80ffffff7c7c0810 */ /* 0x000fe40007ffe0ff */
[----:B------:R-:W-:Y:S02]  /*51600*/  @P3 IADD3 R32, PT, PT, R32, -0x7f000001, RZ ;  /* 0x80ffffff20203810 */ /* 0x000fe40007ffe0ff */
[----:B------:R-:W-:Y:S01]  /*51610*/  @P2 IADD3 R117, PT, PT, R117, -0x7f000001, RZ ;  /* 0x80ffffff75752810 */ /* 0x000fe20007ffe0ff */
[----:B------:R-:W-:Y:S01]  /*51620*/  ISETP.GE.U32.AND P0, PT, R25, 0x7f000001, PT ;  /* 0x7f0000011900780c */ /* 0x000fe20003f06070 */
[----:B------:R-:W-:Y:S01]  /*51630*/  ISETP.GE.U32.AND P3, PT, R22, 0x7f000001, PT ;  /* 0x7f0000011600780c */ /* 0x000fe20003f66070 */
[----:B------:R0:W-:Y:S01]  /*51640*/  STL [R1+0x110], R24 ;  /* 0x0001101801007387 */ /* 0x0001e20000100800 */
[----:B------:R-:W-:Y:S01]  /*51650*/  ISETP.GE.U32.AND P6, PT, R5, 0x7f000001, PT ;  /* 0x7f0000010500780c */ /* 0x000fe20003fc6070 */
[----:B------:R-:W-:Y:S02]  /*51660*/  @P5 IADD3 R23, PT, PT, R23, -0x7f000001, RZ ;  /* 0x80ffffff17175810 */ /* 0x000fe40007ffe0ff */
[----:B------:R-:W-:-:S02]  /*51670*/  IADD3 R117, PT, PT, R124, R117, RZ ;  /* 0x000000757c757210 */ /* 0x000fc40007ffe0ff */
[----:B------:R-:W-:Y:S02]  /*51680*/  IADD3 R4, PT, PT, R47, R40, RZ ;  /* 0x000000282f047210 */ /* 0x000fe40007ffe0ff */
[----:B0-----:R-:W-:Y:S01]  /*51690*/  @P4 IADD3 R24, PT, PT, R24, -0x7f000001, RZ ;  /* 0x80ffffff18184810 */ /* 0x001fe20007ffe0ff */
[----:B------:R-:W-:Y:S01]  /*516a0*/  ISETP.GE.U32.AND P4, PT, R125, 0x7f000001, PT ;  /* 0x7f0000017d00780c */ /* 0x000fe20003f86070 */
[----:B------:R-:W-:Y:S02]  /*516b0*/  IADD3 R23, PT, PT, R23, R160, RZ ;  /* 0x000000a017177210 */ /* 0x000fe40007ffe0ff */
[----:B------:R-:W-:Y:S01]  /*516c0*/  @P1 IADD3 R116, PT, PT, R116, -0x7f000001, RZ ;  /* 0x80ffffff74741810 */ /* 0x000fe20007ffe0ff */
[----:B------:R-:W-:Y:S01]  /*516d0*/  ISETP.GE.U32.AND P1, PT, R117, 0x7f000001, PT ;  /* 0x7f0000017500780c */ /* 0x000fe20003f26070 */
[----:B------:R-:W-:Y:S01]  /*516e0*/  ISETP.GE.U32.AND P2, PT, R4, 0x7f000001, PT ;  /* 0x7f0000010400780c */ /* 0x000fe20003f46070 */
[----:B------:R-:W-:Y:S01]  /*516f0*/  ISETP.GE.U32.AND P5, PT, R56, 0x7f000001, PT ;  /* 0x7f0000013800780c */ /* 0x000fe20003fa6070 */
[----:B------:R-:W-:-:S02]  /*51700*/  @P0 IADD3 R25, PT, PT, R25, -0x7f000001, RZ ;  /* 0x80ffffff19190810 */ /* 0x000fc40007ffe0ff */
[----:B------:R-:W-:Y:S01]  /*51710*/  @P3 IADD3 R22, PT, PT, R22, -0x7f000001, RZ ;  /* 0x80ffffff16163810 */ /* 0x000fe20007ffe0ff */
[----:B------:R-:W-:Y:S01]  /*51720*/  ISETP.GE.U32.AND P3, PT, R23, 0x7f000001, PT ;  /* 0x7f0000011700780c */ /* 0x000fe20003f66070 */
[----:B------:R-:W-:Y:S02]  /*51730*/  @P6 IADD3 R5, PT, PT, R5, -0x7f000001, RZ ;  /* 0x80ffffff05056810 */ /* 0x000fe40007ffe0ff */
[----:B------:R-:W-:Y:S02]  /*51740*/  IADD3 R22, PT, PT, R22, R25, RZ ;  /* 0x0000001916167210 */ /* 0x000fe40007ffe0ff */
[----:B------:R-:W-:Y:S02]  /*51750*/  @P4 IADD3 R125, PT, PT, R125, -0x7f000001, RZ ;  /* 0x80ffffff7d7d4810 */ /* 0x000fe40007ffe0ff */
[----:B----4-:R-:W-:Y:S02]  /*51760*/  IADD3 R38, PT, PT, R5, R28, RZ ;  /* 0x0000001c05267210 */ /* 0x010fe40007ffe0ff */
[----:B------:R-:W-:Y:S01]  /*51770*/  IADD3 R32, PT, PT, R32, R59, RZ ;  /* 0x0000003b20207210 */ /* 0x000fe20007ffe0ff */
[----:B------:R-:W-:Y:S01]  /*51780*/  ISETP.GE.U32.AND P0, PT, R26, 0x7f000001, PT ;  /* 0x7f0000011a00780c */ /* 0x000fe20003f06070 */
[----:B------:R-:W-:-:S02]  /*51790*/  @P1 IADD3 R117, PT, PT, R117, -0x7f000001, RZ ;  /* 0x80ffffff75751810 */ /* 0x000fc40007ffe0ff */
[----:B------:R-:W-:Y:S01]  /*517a0*/  IADD3 R5, PT, PT, R125, R116, RZ ;  /* 0x000000747d057210 */ /* 0x000fe20007ffe0ff */
[----:B------:R-:W-:Y:S01]  /*517b0*/  ISETP.GE.U32.AND P6, PT, R22, 0x7f000001, PT ;  /* 0x7f0000011600780c */ /* 0x000fe20003fc6070 */
[----:B------:R-:W-:Y:S02]  /*517c0*/  @P2 IADD3 R4, PT, PT, R4, -0x7f000001, RZ ;  /* 0x80ffffff04042810 */ /* 0x000fe40007ffe0ff */
[----:B------:R-:W-:Y:S01]  /*517d0*/  @P5 IADD3 R56, PT, PT, R56, -0x7f000001, RZ ;  /* 0x80ffffff38385810 */ /* 0x000fe20007ffe0ff */
[----:B------:R0:W-:Y:S01]  /*517e0*/  STL [R1+0x110], R24 ;  /* 0x0001101801007387 */ /* 0x0001e20000100800 */
[----:B------:R-:W-:Y:S01]  /*517f0*/  ISETP.GE.U32.AND P2, PT, R32, 0x7f000001, PT ;  /* 0x7f0000012000780c */ /* 0x000fe20003f46070 */
[----:B------:R-:W-:Y:S01]  /*51800*/  ISETP.GE.U32.AND P5, PT, R5, 0x7f000001, PT ;  /* 0x7f0000010500780c */ /* 0x000fe20003fa6070 */
[----:B------:R-:W-:Y:S01]  /*51810*/  @P3 IADD3 R23, PT, PT, R23, -0x7f000001, RZ ;  /* 0x80ffffff17173810 */ /* 0x000fe20007ffe0ff */
[----:B------:R-:W-:Y:S01]  /*51820*/  ISETP.GE.U32.AND P4, PT, R38, 0x7f000001, PT ;  /* 0x7f0000012600780c */ /* 0x000fe20003f86070 */
[----:B------:R-:W-:Y:S01]  /*51830*/  IADD3 R40, PT, PT, R4, R65, RZ ;  /* 0x0000004104287210 */ /* 0x000fe20007ffe0ff */
[----:B0-----:R-:W-:Y:S01]  /*51840*/  IMAD.WIDE.U32 R24, R50, R117, RZ ;  /* 0x0000007532187225 */ /* 0x001fe200078e00ff */
[----:B------:R-:W-:-:S03]  /*51850*/  IADD3 R23, PT, PT, R23, R56, RZ ;  /* 0x0000003817177210 */ /* 0x000fc60007ffe0ff */
[----:B------:R-:W-:Y:S01]  /*51860*/  IMAD R4, R24, 0x7effffff, RZ ;  /* 0x7effffff18047824 */ /* 0x000fe200078e02ff */
[----:B------:R-:W-:Y:S01]  /*51870*/  ISETP.GE.U32.AND P1, PT, R40, 0x7f000001, PT ;  /* 0x7f0000012800780c */ /* 0x000fe20003f26070 */
[----:B------:R-:W-:Y:S02]  /*51880*/  @P6 IADD3 R22, PT, PT, R22, -0x7f000001, RZ ;  /* 0x80ffffff16166810 */ /* 0x000fe40007ffe0ff */
[----:B------:R-:W-:Y:S01]  /*51890*/  @P0 IADD3 R26, PT, PT, R26, -0x7f000001, RZ ;  /* 0x80ffffff1a1a0810 */ /* 0x000fe20007ffe0ff */
[----:B------:R-:W-:Y:S01]  /*518a0*/  IMAD.HI.U32 R27, R4, 0x7f000001, R24 ;  /* 0x7f000001041b7827 */ /* 0x000fe200078e0018 */
[----:B------:R-:W-:Y:S01]  /*518b0*/  ISETP.GE.U32.AND P0, PT, R23, 0x7f000001, PT ;  /* 0x7f0000011700780c */ /* 0x000fe20003f06070 */
[----:B------:R0:W-:Y:S01]  /*518c0*/  STL [R1+0x114], R32 ;  /* 0x0001142001007387 */ /* 0x0001e20000100800 */
[----:B------:R-:W-:-:S03]  /*518d0*/  @P5 IADD3 R5, PT, PT, R5, -0x7f000001, RZ ;  /* 0x80ffffff05055810 */ /* 0x000fc60007ffe0ff */
[----:B------:R1:W-:Y:S01]  /*518e0*/  STL [R1+0x118], R38 ;  /* 0x0001182601007387 */ /* 0x0003e20000100800 */
[----:B------:R-:W-:-:S04]  /*518f0*/  IMAD.WIDE.U32 R30, R46, R22, RZ ;  /* 0x000000162e1e7225 */ /* 0x000fc800078e00ff */
[----:B------:R-:W-:-:S04]  /*51900*/  IMAD.WIDE.U32 R28, R50, R22, RZ ;  /* 0x00000016321c7225 */ /* 0x000fc800078e00ff */
[----:B------:R-:W-:Y:S01]  /*51910*/  IMAD R24, R30, 0x7effffff, RZ ;  /* 0x7effffff1e187824 */ /* 0x000fe200078e02ff */
[----:B0-----:R-:W-:Y:S01]  /*51920*/  @P2 IADD3 R32, PT, PT, R32, -0x7f000001, RZ ;  /* 0x80ffffff20202810 */ /* 0x001fe20007ffe0ff */
[----:B------:R-:W-:Y:S01]  /*51930*/  ISETP.GE.U32.AND P2, PT, R27, 0x7f000001, PT ;  /* 0x7f0000011b00780c */ /* 0x000fe20003f46070 */
[----:B-1----:R-:W-:Y:S02]  /*51940*/  @P4 IADD3 R38, PT, PT, R38, -0x7f000001, RZ ;  /* 0x80ffffff26264810 */ /* 0x002fe40007ffe0ff */
[----:B------:R-:W-:Y:S01]  /*51950*/  IADD3 R5, PT, PT, R5, R26, RZ ;  /* 0x0000001a05057210 */ /* 0x000fe20007ffe0ff */
[----:B------:R0:W-:Y:S04]  /*51960*/  STL [R1+0x114], R32 ;  /* 0x0001142001007387 */ /* 0x0001e80000100800 */
[----:B------:R-:W-:Y:S04]  /*51970*/  STL [R1+0x118], R38 ;  /* 0x0001182601007387 */ /* 0x000fe80000100800 */
[----:B------:R1:W-:Y:S01]  /*51980*/  STL [R1+0x11c], R40 ;  /* 0x00011c2801007387 */ /* 0x0003e20000100800 */
[----:B------:R-:W-:-:S02]  /*51990*/  IMAD R4, R28, 0x7effffff, RZ ;  /* 0x7effffff1c047824 */ /* 0x000fc400078e02ff */
[----:B------:R-:W-:Y:S01]  /*519a0*/  IMAD.HI.U32 R24, R24, 0x7f000001, R30 ;  /* 0x7f00000118187827 */ /* 0x000fe200078e001e */
[----:B------:R-:W-:-:S03]  /*519b0*/  @P0 IADD3 R23, PT, PT, R23, -0x7f000001, RZ ;  /* 0x80ffffff17170810 */ /* 0x000fc60007ffe0ff */
[----:B------:R-:W-:-:S04]  /*519c0*/  IMAD.WIDE.U32 R30, R46, R117, RZ ;  /* 0x000000752e1e7225 */ /* 0x000fc800078e00ff */
[----:B------:R-:W-:-:S04]  /*519d0*/  IMAD.HI.U32 R28, R4, 0x7f000001, R28 ;  /* 0x7f000001041c7827 */ /* 0x000fc800078e001c */
[----:B0-----:R-:W-:Y:S01]  /*519e0*/  IMAD.WIDE.U32 R32, R52, R22, RZ ;  /* 0x0000001634207225 */ /* 0x001fe200078e00ff */
[----:B-1----:R-:W-:Y:S01]  /*519f0*/  @P1 IADD3 R40, PT, PT, R40, -0x7f000001, RZ ;  /* 0x80ffffff28281810 */ /* 0x002fe20007ffe0ff */
[----:B------:R-:W-:Y:S02]  /*51a00*/  ISETP.GE.U32.AND P1, PT, R5, 0x7f000001, PT ;  /* 0x7f0000010500780c */ /* 0x000fe40003f26070 */
[----:B------:R-:W-:Y:S01]  /*51a10*/  IMAD R25, R32, 0x7effffff, RZ ;  /* 0x7effffff20197824 */ /* 0x000fe200078e02ff */
[----:B------:R-:W-:Y:S01]  /*51a20*/  @P2 IADD3 R27, PT, PT, R27, -0x7f000001, RZ ;  /* 0x80ffffff1b1b2810 */ /* 0x000fe20007ffe0ff */
[----:B------:R-:W-:Y:S01]  /*51a30*/  IMAD R4, R30, 0x7effffff, RZ ;  /* 0x7effffff1e047824 */ /* 0x000fe200078e02ff */
[----:B------:R0:W-:Y:S01]  /*51a40*/  STL [R1+0x11c], R40 ;  /* 0x00011c2801007387 */ /* 0x0001e20000100800 */
[----:B------:R-:W-:-:S04]  /*51a50*/  IMAD.HI.U32 R25, R25, 0x7f000001, R32 ;  /* 0x7f00000119197827 */ /* 0x000fc800078e0020 */
[----:B------:R-:W-:-:S04]  /*51a60*/  IMAD.HI.U32 R49, R4, 0x7f000001, R30 ;  /* 0x7f00000104317827 */ /* 0x000fc800078e001e */
[----:B------:R-:W-:Y:S01]  /*51a70*/  IMAD.WIDE.U32 R32, R52, R117, RZ ;  /* 0x0000007534207225 */ /* 0x000fe200078e00ff */
[----:B------:R-:W-:Y:S01]  /*51a80*/  ISETP.GE.U32.AND P2, PT, R24, 0x7f000001, PT ;  /* 0x7f0000011800780c */ /* 0x000fe20003f46070 */
[----:B------:R-:W-:Y:S02]  /*51a90*/  ISETP.GE.U32.AND P0, PT, R27, 0x7f000001, PT ;  /* 0x7f0000011b00780c */ /* 0x000fe40003f06070 */
[----:B0-----:R-:W-:-:S04]  /*51aa0*/  IMAD.WIDE.U32 R40, R52, R23, RZ ;  /* 0x0000001734287225 */ /* 0x001fc800078e00ff */
[----:B------:R-:W-:Y:S02]  /*51ab0*/  IMAD R31, R40, 0x7effffff, RZ ;  /* 0x7effffff281f7824 */ /* 0x000fe400078e02ff */
[----:B------:R-:W-:-:S04]  /*51ac0*/  IMAD.WIDE.U32 R38, R48, R117, RZ ;  /* 0x0000007530267225 */ /* 0x000fc800078e00ff */
[----:B------:R-:W-:Y:S01]  /*51ad0*/  IMAD R29, R32, 0x7effffff, RZ ;  /* 0x7effffff201d7824 */ /* 0x000fe200078e02ff */
[----:B------:R-:W-:Y:S01]  /*51ae0*/  @P1 IADD3 R5, PT, PT, R5, -0x7f000001, RZ ;  /* 0x80ffffff05051810 */ /* 0x000fe20007ffe0ff */
[----:B------:R-:W-:-:S04]  /*51af0*/  IMAD.HI.U32 R40, R31, 0x7f000001, R40 ;  /* 0x7f0000011f287827 */ /* 0x000fc800078e0028 */
[----:B------:R-:W-:-:S04]  /*51b00*/  IMAD.WIDE.U32 R30, R50, R23, RZ ;  /* 0x00000017321e7225 */ /* 0x000fc800078e00ff */
[----:B------:R-:W-:Y:S02]  /*51b10*/  IMAD R43, R38, 0x7effffff, RZ ;  /* 0x7effffff262b7824 */ /* 0x000fe400078e02ff */
[----:B------:R-:W-:-:S04]  /*51b20*/  IMAD.HI.U32 R54, R29, 0x7f000001, R32 ;  /* 0x7f0000011d367827 */ /* 0x000fc800078e0020 */
[----:B------:R-:W-:-:S04]  /*51b30*/  IMAD.WIDE.U32 R32, R46, R5, RZ ;  /* 0x000000052e207225 */ /* 0x000fc800078e00ff */
[----:B------:R-:W-:Y:S02]  /*51b40*/  IMAD R29, R30, 0x7effffff, RZ ;  /* 0x7effffff1e1d7824 */ /* 0x000fe400078e02ff */
[----:B------:R-:W-:-:S04]  /*51b50*/  IMAD.WIDE.U32 R46, R46, R23, RZ ;  /* 0x000000172e2e7225 */ /* 0x000fc800078e00ff */
[----:B------:R-:W-:Y:S01]  /*51b60*/  IMAD.HI.U32 R55, R43, 0x7f000001, R38 ;  /* 0x7f0000012b377827 */ /* 0x000fe200078e0026 */
        /* <DEDUP_REMOVED lines=8> */
[----:B------:R-:W-:Y:S01]  /*51bf0*/  IMAD.HI.U32 R47, R29, 0x7f000001, R46 ;  /* 0x7f0000011d2f7827 */ /* 0x000fe200078e002e */
[----:B------:R-:W-:-:S03]  /*51c00*/  ISETP.GE.U32.AND P0, PT, R40, 0x7f000001, PT ;  /* 0x7f0000012800780c */ /* 0x000fc60003f06070 */
[----:B------:R-:W-:Y:S01]  /*51c10*/  IMAD R27, R52, 0x7effffff, RZ ;  /* 0x7effffff341b7824 */ /* 0x000fe200078e02ff */
[----:B------:R-:W2:Y:S01]  /*51c20*/  LD.E R46, desc[UR12][R44.64+0x8a0] ;  /* 0x0008a00c2c2e7980 */ /* 0x000ea2000c101900 */
[----:B------:R-:W-:-:S04]  /*51c30*/  IMAD.WIDE.U32 R50, R50, R5, RZ ;  /* 0x0000000532327225 */ /* 0x000fc800078e00ff */
[----:B------:R-:W-:-:S04]  /*51c40*/  IMAD.HI.U32 R52, R27, 0x7f000001, R52 ;  /* 0x7f0000011b347827 */ /* 0x000fc800078e0034 */
[----:B------:R-:W-:Y:S01]  /*51c50*/  IMAD.WIDE.U32 R30, R48, R23, RZ ;  /* 0x00000017301e7225 */ /* 0x000fe200078e00ff */
[----:B------:R-:W-:Y:S01]  /*51c60*/  ISETP.GE.U32.AND P4, PT, R32, 0x7f000001, PT ;  /* 0x7f0000012000780c */ /* 0x000fe20003f86070 */
[----:B------:R-:W3:Y:S02]  /*51c70*/  LD.E R43, desc[UR12][R44.64+0x8a4] ;  /* 0x0008a40c2c2b7980 */ /* 0x000ee4000c101900 */
[----:B------:R-:W-:Y:S01]  /*51c80*/  IMAD R23, R50, 0x7effffff, RZ ;  /* 0x7effffff32177824 */ /* 0x000fe200078e02ff */
[----:B------:R-:W-:Y:S01]  /*51c90*/  ISETP.GE.U32.AND P3, PT, R38, 0x7f000001, PT ;  /* 0x7f0000012600780c */ /* 0x000fe20003f66070 */
[----:B------:R-:W-:Y:S01]  /*51ca0*/  IMAD R39, R30, 0x7effffff, RZ ;  /* 0x7effffff1e277824 */ /* 0x000fe200078e02ff */
[----:B------:R-:W-:Y:S01]  /*51cb0*/  ISETP.GE.U32.AND P5, PT, R52, 0x7f000001, PT ;  /* 0x7f0000013400780c */ /* 0x000fe20003fa6070 */
[----:B------:R-:W-:Y:S01]  /*51cc0*/  IMAD.HI.U32 R50, R23, 0x7f000001, R50 ;  /* 0x7f00000117327827 */ /* 0x000fe200078e0032 */
[----:B------:R-:W-:-:S03]  /*51cd0*/  @P0 IADD3 R40, PT, PT, R40, -0x7f000001, RZ ;  /* 0x80ffffff28280810 */ /* 0x000fc60007ffe0ff */
[----:B------:R-:W-:Y:S01]  /*51ce0*/  IMAD.HI.U32 R39, R39, 0x7f000001, R30 ;  /* 0x7f00000127277827 */ /* 0x000fe200078e001e */
[----:B------:R-:W-:Y:S01]  /*51cf0*/  ISETP.GE.U32.AND P0, PT, R50, 0x7f000001, PT ;  /* 0x7f0000013200780c */ /* 0x000fe20003f06070 */
[----:B------:R-:W-:-:S03]  /*51d00*/  @P4 IADD3 R32, PT, PT, R32, -0x7f000001, RZ ;  /* 0x80ffffff20204810 */ /* 0x000fc60007ffe0ff */
[----:B------:R-:W-:Y:S01]  /*51d10*/  ISETP.GE.U32.AND P4, PT, R39, 0x7f000001, PT ;  /* 0x7f0000012700780c */ /* 0x000fe20003f86070 */
[----:B------:R-:W-:Y:S01]  /*51d20*/  IMAD.WIDE.U32 R26, R40, 0x5fffffa, RZ ;  /* 0x05fffffa281a7825 */ /* 0x000fe200078e00ff */
[----:B------:R-:W-:-:S03]  /*51d30*/  @P3 IADD3 R38, PT, PT, R38, -0x7f000001, RZ ;  /* 0x80ffffff26263810 */ /* 0x000fc60007ffe0ff */
[----:B------:R-:W-:Y:S01]  /*51d40*/  IMAD R33, R40, 0x6, RZ ;  /* 0x0000000628217824 */ /* 0x000fe200078e02ff */
[----:B------:R-:W-:Y:S01]  /*51d50*/  @P5 IADD3 R52, PT, PT, R52, -0x7f000001, RZ ;  /* 0x80ffffff34345810 */ /* 0x000fe20007ffe0ff */
[----:B------:R-:W-:Y:S01]  /*51d60*/  ISETP.GE.U32.AND P2, PT, R28, 0x7f000001, PT ;  /* 0x7f0000011c00780c */ /* 0x000fe20003f46070 */
[----:B------:R-:W-:Y:S01]  /*51d70*/  ISETP.GE.U32.AND P3, PT, R38, 0x7f000001, PT ;  /* 0x7f0000012600780c */ /* 0x000fe20003f66070 */
[----:B------:R-:W-:-:S04]  /*51d80*/  IMAD.HI.U32 R51, R33, 0x7f000001, R26 ;  /* 0x7f00000121337827 */ /* 0x000fc800078e001a */
[----:B------:R-:W-:-:S04]  /*51d90*/  IMAD.WIDE.U32 R26, R32, 0x5fffffa, RZ ;  /* 0x05fffffa201a7825 */ /* 0x000fc800078e00ff */
[----:B------:R-:W-:Y:S01]  /*51da0*/  IMAD.WIDE.U32 R30, R52, 0x5fffffa, RZ ;  /* 0x05fffffa341e7825 */ /* 0x000fe200078e00ff */
[----:B------:R-:W-:Y:S01]  /*51db0*/  @P0 IADD3 R50, PT, PT, R50, -0x7f000001, RZ ;  /* 0x80ffffff32320810 */ /* 0x000fe20007ffe0ff */
[----:B------:R-:W-:Y:S02]  /*51dc0*/  ISETP.GE.U32.AND P1, PT, R49, 0x7f000001, PT ;  /* 0x7f0000013100780c */ /* 0x000fe40003f26070 */
[----:B------:R-:W-:Y:S01]  /*51dd0*/  IMAD R23, R32, 0x6, RZ ;  /* 0x0000000620177824 */ /* 0x000fe200078e02ff */
[----:B------:R-:W-:Y:S01]  /*51de0*/  ISETP.GE.U32.AND P0, PT, R47, 0x7f000001, PT ;  /* 0x7f0000012f00780c */ /* 0x000fe20003f06070 */
[----:B------:R-:W-:Y:S02]  /*51df0*/  IMAD R29, R52, 0x6, RZ ;  /* 0x00000006341d7824 */ /* 0x000fe400078e02ff */
[----:B------:R-:W-:Y:S01]  /*51e00*/  IMAD.WIDE.U32 R32, R48, R5, RZ ;  /* 0x0000000530207225 */ /* 0x000fe200078e00ff */
[----:B------:R-:W-:-:S03]  /*51e10*/  @P4 IADD3 R39, PT, PT, R39, -0x7f000001, RZ ;  /* 0x80ffffff27274810 */ /* 0x000fc60007ffe0ff */
[----:B------:R-:W-:-:S04]  /*51e20*/  IMAD.HI.U32 R41, R23, 0x7f000001, R26 ;  /* 0x7f00000117297827 */ /* 0x000fc800078e001a */
[----:B------:R-:W-:-:S04]  /*51e30*/  IMAD.HI.U32 R31, R29, 0x7f000001, R30 ;  /* 0x7f0000011d1f7827 */ /* 0x000fc800078e001e */
[----:B------:R-:W-:Y:S01]  /*51e40*/  IMAD R27, R32, 0x7effffff, RZ ;  /* 0x7effffff201b7824 */ /* 0x000fe200078e02ff */
[----:B------:R-:W-:Y:S01]  /*51e50*/  ISETP.GE.U32.AND P6, PT, R50, 0x7f000001, PT ;  /* 0x7f0000013200780c */ /* 0x000fe20003fc6070 */
[----:B------:R-:W-:-:S04]  /*51e60*/  IMAD.WIDE.U32 R4, R39, 0x5fffffa, RZ ;  /* 0x05fffffa27047825 */ /* 0x000fc800078e00ff */
[----:B------:R-:W-:Y:S01]  /*51e70*/  IMAD R23, R39, 0x6, RZ ;  /* 0x0000000627177824 */ /* 0x000fe200078e02ff */
[----:B------:R-:W-:Y:S02]  /*51e80*/  @P2 IADD3 R28, PT, PT, R28, -0x7f000001, RZ ;  /* 0x80ffffff1c1c2810 */ /* 0x000fe40007ffe0ff */
[----:B------:R-:W-:Y:S01]  /*51e90*/  @P3 IADD3 R38, PT, PT, R38, -0x7f000001, RZ ;  /* 0x80ffffff26263810 */ /* 0x000fe20007ffe0ff */
[----:B------:R-:W-:Y:S01]  /*51ea0*/  IMAD.HI.U32 R32, R27, 0x7f000001, R32 ;  /* 0x7f0000011b207827 */ /* 0x000fe200078e0020 */
[----:B------:R-:W4:Y:S01]  /*51eb0*/  LD.E R39, desc[UR12][R44.64+0x8a8] ;  /* 0x0008a80c2c277980 */ /* 0x000f22000c101900 */
[----:B------:R-:W-:Y:S01]  /*51ec0*/  ISETP.GE.U32.AND P2, PT, R41, 0x7f000001, PT ;  /* 0x7f0000012900780c */ /* 0x000fe20003f46070 */
[----:B------:R-:W-:Y:S01]  /*51ed0*/  ISETP.GE.U32.AND P3, PT, R31, 0x7f000001, PT ;  /* 0x7f0000011f00780c */ /* 0x000fe20003f66070 */
[----:B------:R-:W-:Y:S01]  /*51ee0*/  ISETP.GE.U32.AND P4, PT, R24, 0x7f000001, PT ;  /* 0x7f0000011800780c */ /* 0x000fe20003f86070 */
[----:B------:R-:W-:Y:S02]  /*51ef0*/  @P1 IADD3 R49, PT, PT, R49, -0x7f000001, RZ ;  /* 0x80ffffff31311810 */ /* 0x000fe40007ffe0ff */
[----:B------:R-:W-:Y:S01]  /*51f00*/  @P0 IADD3 R47, PT, PT, R47, -0x7f000001, RZ ;  /* 0x80ffffff2f2f0810 */ /* 0x000fe20007ffe0ff */
[----:B------:R-:W-:Y:S01]  /*51f10*/  ISETP.GE.U32.AND P1, PT, R28, 0x7f000001, PT ;  /* 0x7f0000011c00780c */ /* 0x000fe20003f26070 */
[----:B------:R-:W-:Y:S01]  /*51f20*/  ISETP.GE.U32.AND P0, PT, R32, 0x7f000001, PT ;  /* 0x7f0000012000780c */ /* 0x000fe20003f06070 */
[----:B------:R-:W-:-:S02]  /*51f30*/  @P6 IADD3 R50, PT, PT, R50, -0x7f000001, RZ ;  /* 0x80ffffff32326810 */ /* 0x000fc40007ffe0ff */
[----:B------:R-:W-:Y:S01]  /*51f40*/  IADD3 R30, PT, PT, R38, R49, RZ ;  /* 0x00000031261e7210 */ /* 0x000fe20007ffe0ff */
[----:B------:R-:W-:Y:S01]  /*51f50*/  ISETP.GE.U32.AND P5, PT, R55, 0x7f000001, PT ;  /* 0x7f0000013700780c */ /* 0x000fe20003fa6070 */
[----:B------:R-:W-:Y:S01]  /*51f60*/  ISETP.GE.U32.AND P6, PT, R25, 0x7f000001, PT ;  /* 0x7f0000011900780c */ /* 0x000fe20003fc6070 */
[----:B------:R-:W-:Y:S01]  /*51f70*/  IMAD.HI.U32 R53, R23, 0x7f000001, R4 ;  /* 0x7f00000117357827 */ /* 0x000fe200078e0004 */
[----:B------:R-:W-:Y:S02]  /*51f80*/  IADD3 R29, PT, PT, R50, R47, RZ ;  /* 0x0000002f321d7210 */ /* 0x000fe40007ffe0ff */
[----:B------:R-:W-:Y:S02]  /*51f90*/  @P2 IADD3 R41, PT, PT, R41, -0x7f000001, RZ ;  /* 0x80ffffff29292810 */ /* 0x000fe40007ffe0ff */
[----:B------:R-:W-:Y:S02]  /*51fa0*/  @P3 IADD3 R31, PT, PT, R31, -0x7f000001, RZ ;  /* 0x80ffffff1f1f3810 */ /* 0x000fe40007ffe0ff */
[----:B------:R-:W-:Y:S01]  /*51fb0*/  @P4 IADD3 R24, PT, PT, R24, -0x7f000001, RZ ;  /* 0x80ffffff18184810 */ /* 0x000fe20007ffe0ff */
[----:B------:R-:W-:Y:S01]  /*51fc0*/  ISETP.GE.U32.AND P2, PT, R30, 0x7f000001, PT ;  /* 0x7f0000011e00780c */ /* 0x000fe20003f46070 */
[----:B------:R0:W2:Y:S01]  /*51fd0*/  LD.E R44, desc[UR12][R44.64+0x8ac] ;  /* 0x0008ac0c2c2c7980 */ /* 0x0000a2000c101900 */
        /* <DEDUP_REMOVED lines=8> */
[----:B------:R-:W-:Y:S01]  /*52060*/  IMAD.WIDE.U32 R26, R32, 0x5fffffa, RZ ;  /* 0x05fffffa201a7825 */ /* 0x000fe200078e00ff */
[----:B------:R-:W-:Y:S02]  /*52070*/  IADD3 R28, PT, PT, R28, R41, RZ ;  /* 0x000000291c1c7210 */ /* 0x000fe40007ffe0ff */
[----:B------:R-:W-:Y:S01]  /*52080*/  @P6 IADD3 R25, PT, PT, R25, -0x7f000001, RZ ;  /* 0x80ffffff19196810 */ /* 0x000fe20007ffe0ff */
[----:B------:R-:W-:Y:S01]  /*52090*/  ISETP.GE.U32.AND P3, PT, R51, 0x7f000001, PT ;  /* 0x7f0000013300780c */ /* 0x000fe20003f66070 */
[----:B------:R-:W-:Y:S01]  /*520a0*/  @P2 IADD3 R30, PT, PT, R30, -0x7f000001, RZ ;  /* 0x80ffffff1e1e2810 */ /* 0x000fe20007ffe0ff */
[----:B------:R-:W-:-:S04]  /*520b0*/  IMAD.WIDE.U32 R22, R48, R22, RZ ;  /* 0x0000001630167225 */ /* 0x000fc800078e00ff */
[----:B------:R-:W-:Y:S01]  /*520c0*/  IMAD R41, R32, 0x6, RZ ;  /* 0x0000000620297824 */ /* 0x000fe200078e02ff */
[----:B------:R-:W-:Y:S01]  /*520d0*/  ISETP.GE.U32.AND P2, PT, R28, 0x7f000001, PT ;  /* 0x7f0000011c00780c */ /* 0x000fe20003f46070 */
[----:B------:R-:W-:Y:S02]  /*520e0*/  @P1 IADD3 R54, PT, PT, R54, -0x7f000001, RZ ;  /* 0x80ffffff36361810 */ /* 0x000fe40007ffe0ff */
[----:B------:R-:W-:Y:S01]  /*520f0*/  @P0 IADD3 R29, PT, PT, R29, -0x7f000001, RZ ;  /* 0x80ffffff1d1d0810 */ /* 0x000fe20007ffe0ff */
[----:B------:R-:W-:Y:S01]  /*52100*/  IMAD R31, R22, 0x7effffff, RZ ;  /* 0x7effffff161f7824 */ /* 0x000fe200078e02ff */
[----:B------:R-:W-:Y:S01]  /*52110*/  IADD3 R25, PT, PT, R30, R25, RZ ;  /* 0x000000191e197210 */ /* 0x000fe20007ffe0ff */
[----:B------:R-:W-:-:S04]  /*52120*/  IMAD.HI.U32 R26, R41, 0x7f000001, R26 ;  /* 0x7f000001291a7827 */ /* 0x000fc800078e001a */
[----:B------:R-:W-:Y:S01]  /*52130*/  IMAD.HI.U32 R22, R31, 0x7f000001, R22 ;  /* 0x7f0000011f167827 */ /* 0x000fe200078e0016 */
[----:B------:R-:W-:Y:S02]  /*52140*/  @P5 IADD3 R53, PT, PT, R53, -0x7f000001, RZ ;  /* 0x80ffffff35355810 */ /* 0x000fe40007ffe0ff */
[----:B------:R-:W-:Y:S02]  /*52150*/  @P4 IADD3 R24, PT, PT, R24, -0x7f000001, RZ ;  /* 0x80ffffff18184810 */ /* 0x000fe40007ffe0ff */
[----:B------:R-:W-:Y:S01]  /*52160*/  IADD3 R29, PT, PT, R29, R54, RZ ;  /* 0x000000361d1d7210 */ /* 0x000fe20007ffe0ff */
[----:B------:R-:W-:Y:S01]  /*52170*/  ISETP.GE.U32.AND P6, PT, R26, 0x7f000001, PT ;  /* 0x7f0000011a00780c */ /* 0x000fe20003fc6070 */
[----:B------:R-:W-:Y:S01]  /*52180*/  ISETP.GE.U32.AND P0, PT, R25, 0x7f000001, PT ;  /* 0x7f0000011900780c */ /* 0x000fe20003f06070 */
[----:B------:R-:W-:Y:S02]  /*52190*/  @P3 IADD3 R51, PT, PT, R51, -0x7f000001, RZ ;  /* 0x80ffffff33333810 */ /* 0x000fe40007ffe0ff */
[----:B------:R-:W-:Y:S01]  /*521a0*/  IADD3 R24, PT, PT, R24, R53, RZ ;  /* 0x0000003518187210 */ /* 0x000fe20007ffe0ff */
[----:B------:R-:W-:Y:S01]  /*521b0*/  ISETP.GE.U32.AND P3, PT, R22, 0x7f000001, PT ;  /* 0x7f0000011600780c */ /* 0x000fe20003f66070 */
[----:B------:R-:W-:Y:S01]  /*521c0*/  ISETP.GE.U32.AND P1, PT, R29, 0x7f000001, PT ;  /* 0x7f0000011d00780c */ /* 0x000fe20003f26070 */
[----:B------:R-:W-:Y:S01]  /*521d0*/  IMAD.WIDE.U32 R4, R55, 0x5fffffa, RZ ;  /* 0x05fffffa37047825 */ /* 0x000fe200078e00ff */
[----:B------:R-:W-:-:S03]  /*521e0*/  @P2 IADD3 R28, PT, PT, R28, -0x7f000001, RZ ;  /* 0x80ffffff1c1c2810 */ /* 0x000fc60007ffe0ff */
[----:B------:R-:W-:Y:S01]  /*521f0*/  IMAD R33, R55, 0x6, RZ ;  /* 0x0000000637217824 */ /* 0x000fe200078e02ff */
[----:B------:R-:W-:Y:S01]  /*52200*/  ISETP.GE.U32.AND P5, PT, R24, 0x7f000001, PT ;  /* 0x7f0000011800780c */ /* 0x000fe20003fa6070 */
[----:B------:R-:W2:Y:S02]  /*52210*/  LDL R55, [R1+0x110] ;  /* 0x0001100001377983 */ /* 0x000ea40000100800 */
[----:B------:R-:W-:Y:S01]  /*52220*/  IMAD.HI.U32 R31, R33, 0x7f000001, R4 ;  /* 0x7f000001211f7827 */ /* 0x000fe200078e0004 */
[----:B------:R-:W-:Y:S02]  /*52230*/  IADD3 R28, PT, PT, R28, R51, RZ ;  /* 0x000000331c1c7210 */ /* 0x000fe40007ffe0ff */
[----:B------:R-:W-:Y:S02]  /*52240*/  @P6 IADD3 R26, PT, PT, R26, -0x7f000001, RZ ;  /* 0x80ffffff1a1a6810 */ /* 0x000fe40007ffe0ff */
[----:B------:R-:W-:Y:S02]  /*52250*/  @P0 IADD3 R25, PT, PT, R25, -0x7f000001, RZ ;  /* 0x80ffffff19190810 */ /* 0x000fe40007ffe0ff */
[----:B------:R-:W-:-:S02]  /*52260*/  @P3 IADD3 R22, PT, PT, R22, -0x7f000001, RZ ;  /* 0x80ffffff16163810 */ /* 0x000fc40007ffe0ff */
[----:B------:R-:W-:Y:S01]  /*52270*/  @P1 IADD3 R29, PT, PT, R29, -0x7f000001, RZ ;  /* 0x80ffffff1d1d1810 */ /* 0x000fe20007ffe0ff */
[----:B------:R-:W-:Y:S01]  /*52280*/  ISETP.GE.U32.AND P4, PT, R31, 0x7f000001, PT ;  /* 0x7f0000011f00780c */ /* 0x000fe20003f86070 */
[----:B------:R-:W-:Y:S01]  /*52290*/  ISETP.GE.U32.AND P2, PT, R28, 0x7f000001, PT ;  /* 0x7f0000011c00780c */ /* 0x000fe20003f46070 */
[----:B------:R-:W-:Y:S02]  /*522a0*/  IADD3 R32, PT, PT, R25, R26, RZ ;  /* 0x0000001a19207210 */ /* 0x000fe40007ffe0ff */
[----:B------:R-:W-:Y:S02]  /*522b0*/  @P5 IADD3 R24, PT, PT, R24, -0x7f000001, RZ ;  /* 0x80ffffff18185810 */ /* 0x000fe40007ffe0ff */
[----:B------:R-:W-:Y:S01]  /*522c0*/  IADD3 R30, PT, PT, R29, R22, RZ ;  /* 0x000000161d1e7210 */ /* 0x000fe20007ffe0ff */
[----:B------:R-:W-:Y:S02]  /*522d0*/  ISETP.GE.U32.AND P1, PT, R32, 0x7f000001, PT ;  /* 0x7f0000012000780c */ /* 0x000fe40003f26070 */
[----:B------:R-:W-:-:S02]  /*522e0*/  IMAD.WIDE.U32 R4, R24, R176, RZ ;  /* 0x000000b018047225 */ /* 0x000fc400078e00ff */
[----:B------:R-:W-:Y:S02]  /*522f0*/  ISETP.GE.U32.AND P0, PT, R30, 0x7f000001, PT ;  /* 0x7f0000011e00780c */ /* 0x000fe40003f06070 */
[----:B------:R-:W-:-:S04]  /*52300*/  IMAD.WIDE.U32 R22, R24, R185, RZ ;  /* 0x000000b918167225 */ /* 0x000fc800078e00ff */
[----:B------:R-:W-:Y:S01]  /*52310*/  IMAD R29, R4, 0x7effffff, RZ ;  /* 0x7effffff041d7824 */ /* 0x000fe200078e02ff */
[----:B------:R-:W-:Y:S02]  /*52320*/  @P4 IADD3 R31, PT, PT, R31, -0x7f000001, RZ ;  /* 0x80ffffff1f1f4810 */ /* 0x000fe40007ffe0ff */
[----:B------:R-:W-:Y:S01]  /*52330*/  @P2 IADD3 R28, PT, PT, R28, -0x7f000001, RZ ;  /* 0x80ffffff1c1c2810 */ /* 0x000fe20007ffe0ff */
[----:B------:R-:W-:-:S04]  /*52340*/  IMAD.HI.U32 R49, R29, 0x7f000001, R4 ;  /* 0x7f0000011d317827 */ /* 0x000fc800078e0004 */
[----:B------:R-:W-:-:S04]  /*52350*/  IMAD.WIDE.U32 R26, R24, R186, RZ ;  /* 0x000000ba181a7225 */ /* 0x000fc800078e00ff */
[----:B------:R-:W-:Y:S01]  /*52360*/  IMAD R5, R22, 0x7effffff, RZ ;  /* 0x7effffff16057824 */ /* 0x000fe200078e02ff */
[----:B------:R-:W-:Y:S02]  /*52370*/  IADD3 R31, PT, PT, R28, R31, RZ ;  /* 0x0000001f1c1f7210 */ /* 0x000fe40007ffe0ff */
[----:B------:R-:W-:Y:S01]  /*52380*/  @P1 IADD3 R32, PT, PT, R32, -0x7f000001, RZ ;  /* 0x80ffffff20201810 */ /* 0x000fe20007ffe0ff */
[----:B------:R-:W-:Y:S02]  /*52390*/  IMAD R29, R26, 0x7effffff, RZ ;  /* 0x7effffff1a1d7824 */ /* 0x000fe400078e02ff */
[----:B------:R-:W-:Y:S01]  /*523a0*/  IMAD.HI.U32 R51, R5, 0x7f000001, R22 ;  /* 0x7f00000105337827 */ /* 0x000fe200078e0016 */
[----:B------:R-:W-:-:S03]  /*523b0*/  @P0 IADD3 R30, PT, PT, R30, -0x7f000001, RZ ;  /* 0x80ffffff1e1e0810 */ /* 0x000fc60007ffe0ff */
[----:B------:R-:W-:Y:S01]  /*523c0*/  IMAD.WIDE.U32 R4, R32, R176, RZ ;  /* 0x000000b020047225 */ /* 0x000fe200078e00ff */
[----:B------:R-:W-:-:S03]  /*523d0*/  ISETP.GE.U32.AND P0, PT, R31, 0x7f000001, PT ;  /* 0x7f0000011f00780c */ /* 0x000fc60003f06070 */
[----:B------:R-:W-:-:S04]  /*523e0*/  IMAD.WIDE.U32 R24, R24, R187, RZ ;  /* 0x000000bb18187225 */ /* 0x000fc800078e00ff */
[----:B------:R-:W-:-:S04]  /*523f0*/  IMAD.HI.U32 R26, R29, 0x7f000001, R26 ;  /* 0x7f0000011d1a7827 */ /* 0x000fc800078e001a */
[----:B------:R-:W-:Y:S02]  /*52400*/  IMAD R27, R4, 0x7effffff, RZ ;  /* 0x7effffff041b7824 */ /* 0x000fe400078e02ff */
[----:B------:R-:W-:Y:S02]  /*52410*/  IMAD R33, R24, 0x7effffff, RZ ;  /* 0x7effffff18217824 */ /* 0x000fe400078e02ff */
[----:B------:R-:W-:-:S04]  /*52420*/  IMAD.HI.U32 R48, R27, 0x7f000001, R4 ;  /* 0x7f0000011b307827 */ /* 0x000fc800078e0004 */
[----:B------:R-:W-:-:S04]  /*52430*/  IMAD.WIDE.U32 R4, R30, R185, RZ ;  /* 0x000000b91e047225 */ /* 0x000fc800078e00ff */
[----:B------:R-:W-:-:S04]  /*52440*/  IMAD.HI.U32 R38, R33, 0x7f000001, R24 ;  /* 0x7f00000121267827 */ /* 0x000fc800078e0018 */
[----:B------:R-:W-:-:S04]  /*52450*/  IMAD.WIDE.U32 R22, R32, R185, RZ ;  /* 0x000000b920167225 */ /* 0x000fc800078e00ff */
[----:B------:R-:W-:-:S04]  /*52460*/  IMAD.WIDE.U32 R24, R32, R186, RZ ;  /* 0x000000ba20187225 */ /* 0x000fc800078e00ff */
[----:B------:R-:W-:Y:S01]  /*52470*/  IMAD R27, R4, 0x7effffff, RZ ;  /* 0x7effffff041b7824 */ /* 0x000fe200078e02ff */
[----:B------:R-:W-:Y:S01]  /*52480*/  @P0 IADD3 R31, PT, PT, R31, -0x7f000001, RZ ;  /* 0x80ffffff1f1f0810 */ /* 0x000fe20007ffe0ff */
[----:B------:R-:W-:Y:S02]  /*52490*/  IMAD R33, R22, 0x7effffff, RZ ;  /* 0x7effffff16217824 */ /* 0x000fe400078e02ff */
[----:B------:R-:W-:Y:S02]  /*524a0*/  IMAD R41, R24, 0x7effffff, RZ ;  /* 0x7effffff18297824 */ /* 0x000fe400078e02ff */
[----:B------:R-:W-:-:S04]  /*524b0*/  IMAD.WIDE.U32 R28, R32, R187, RZ ;  /* 0x000000bb201c7225 */ /* 0x000fc800078e00ff */
[----:B------:R-:W-:Y:S01]  /*524c0*/  IMAD.HI.U32 R56, R27, 0x7f000001, R4 ;  /* 0x7f0000011b387827 */ /* 0x000fe200078e0004 */
[----:B------:R-:W-:-:S03]  /*524d0*/  ISETP.GE.U32.AND P1, PT, R38, 0x7f000001, PT ;  /* 0x7f0000012600780c */ /* 0x000fc60003f26070 */
        /* <DEDUP_REMOVED lines=11> */
[----:B------:R-:W-:-:S04]  /*52590*/  IMAD.HI.U32 R27, R33, 0x7f000001, R24 ;  /* 0x7f000001211b7827 */ /* 0x000fc800078e0018 */
[----:B0-----:R-:W-:Y:S02]  /*525a0*/  IMAD R45, R22, 0x7effffff, RZ ;  /* 0x7effffff162d7824 */ /* 0x001fe400078e02ff */
[----:B------:R-:W-:-:S04]  /*525b0*/  IMAD.WIDE.U32 R24, R31, R185, RZ ;  /* 0x000000b91f187225 */ /* 0x000fc800078e00ff */
[----:B------:R-:W-:Y:S01]  /*525c0*/  IMAD R47, R28, 0x7effffff, RZ ;  /* 0x7effffff1c2f7824 */ /* 0x000fe200078e02ff */
[----:B------:R-:W-:Y:S01]  /*525d0*/  @P1 IADD3 R38, PT, PT, R38, -0x7f000001, RZ ;  /* 0x80ffffff26261810 */ /* 0x000fe20007ffe0ff */
[----:B------:R-:W-:Y:S01]  /*525e0*/  ISETP.GE.U32.AND P6, PT, R40, 0x7f000001, PT ;  /* 0x7f0000012800780c */ /* 0x000fe20003fc6070 */
[----:B------:R-:W-:Y:S02]  /*525f0*/  IMAD R33, R24, 0x7effffff, RZ ;  /* 0x7effffff18217824 */ /* 0x000fe400078e02ff */
[----:B------:R-:W-:-:S04]  /*52600*/  IMAD.HI.U32 R54, R45, 0x7f000001, R22 ;  /* 0x7f0000012d367827 */ /* 0x000fc800078e0016 */
[----:B------:R-:W-:-:S04]  /*52610*/  IMAD.HI.U32 R47, R47, 0x7f000001, R28 ;  /* 0x7f0000012f2f7827 */ /* 0x000fc800078e001c */
[----:B------:R-:W-:Y:S01]  /*52620*/  IMAD.WIDE.U32 R22, R31, R187, RZ ;  /* 0x000000bb1f167225 */ /* 0x000fe200078e00ff */
[----:B------:R-:W-:Y:S01]  /*52630*/  ISETP.GE.U32.AND P2, PT, R32, 0x7f000001, PT ;  /* 0x7f0000012000780c */ /* 0x000fe20003f46070 */
[----:B------:R-:W-:Y:S02]  /*52640*/  ISETP.GE.U32.AND P3, PT, R51, 0x7f000001, PT ;  /* 0x7f0000013300780c */ /* 0x000fe40003f66070 */
[----:B------:R-:W-:-:S04]  /*52650*/  IMAD.WIDE.U32 R28, R38, 0x5fffffa, RZ ;  /* 0x05fffffa261c7825 */ /* 0x000fc800078e00ff */
[----:B------:R-:W-:-:S04]  /*52660*/  IMAD.HI.U32 R24, R33, 0x7f000001, R24 ;  /* 0x7f00000121187827 */ /* 0x000fc800078e0018 */
[----:B------:R-:W-:Y:S02]  /*52670*/  IMAD R41, R38, 0x6, RZ ;  /* 0x0000000626297824 */ /* 0x000fe400078e02ff */
[----:B------:R-:W-:Y:S01]  /*52680*/  IMAD R25, R22, 0x7effffff, RZ ;  /* 0x7effffff16197824 */ /* 0x000fe200078e02ff */
[----:B------:R-:W-:Y:S01]  /*52690*/  ISETP.GE.U32.AND P4, PT, R52, 0x7f000001, PT ;  /* 0x7f0000013400780c */ /* 0x000fe20003f86070 */
[----:B------:R-:W4:Y:S01]  /*526a0*/  LDL R38, [R1+0x11c] ;  /* 0x00011c0001267983 */ /* 0x000f220000100800 */
[----:B------:R-:W-:-:S04]  /*526b0*/  IMAD.HI.U32 R28, R41, 0x7f000001, R28 ;  /* 0x7f000001291c7827 */ /* 0x000fc800078e001c */
[----:B------:R-:W-:Y:S01]  /*526c0*/  IMAD.HI.U32 R25, R25, 0x7f000001, R22 ;  /* 0x7f00000119197827 */ /* 0x000fe200078e0016 */
[----:B------:R-:W4:Y:S04]  /*526d0*/  LDL R29, [R1+0x114] ;  /* 0x00011400011d7983 */ /* 0x000f280000100800 */
[----:B------:R-:W4:Y:S01]  /*526e0*/  LDL R22, [R1+0x118] ;  /* 0x0001180001167983 */ /* 0x000f220000100800 */
[----:B------:R-:W-:Y:S02]  /*526f0*/  @P6 IADD3 R40, PT, PT, R40, -0x7f000001, RZ ;  /* 0x80ffffff28286810 */ /* 0x000fe40007ffe0ff */
[----:B------:R-:W-:Y:S02]  /*52700*/  @P2 IADD3 R32, PT, PT, R32, -0x7f000001, RZ ;  /* 0x80ffffff20202810 */ /* 0x000fe40007ffe0ff */
[----:B------:R-:W-:Y:S01]  /*52710*/  @P3 IADD3 R51, PT, PT, R51, -0x7f000001, RZ ;  /* 0x80ffffff33333810 */ /* 0x000fe20007ffe0ff */
[----:B------:R-:W-:Y:S01]  /*52720*/  ISETP.GE.U32.AND P1, PT, R24, 0x7f000001, PT ;  /* 0x7f0000011800780c */ /* 0x000fe20003f26070 */
[----:B------:R-:W-:Y:S01]  /*52730*/  ISETP.GE.U32.AND P3, PT, R40, 0x7f000001, PT ;  /* 0x7f0000012800780c */ /* 0x000fe20003f66070 */
[----:B------:R-:W-:-:S04]  /*52740*/  IMAD.WIDE.U32 R4, R31, R176, RZ ;  /* 0x000000b01f047225 */ /* 0x000fc800078e00ff */
[----:B------:R-:W-:-:S04]  /*52750*/  IMAD.WIDE.U32 R30, R32, 0x5fffffa, RZ ;  /* 0x05fffffa201e7825 */ /* 0x000fc800078e00ff */
[----:B------:R-:W-:Y:S01]  /*52760*/  IMAD R45, R32, 0x6, RZ ;  /* 0x00000006202d7824 */ /* 0x000fe200078e02ff */
[----:B------:R-:W-:Y:S01]  /*52770*/  @P4 IADD3 R52, PT, PT, R52, -0x7f000001, RZ ;  /* 0x80ffffff34344810 */ /* 0x000fe20007ffe0ff */
[----:B------:R-:W-:Y:S01]  /*52780*/  IMAD R33, R4, 0x7effffff, RZ ;  /* 0x7effffff04217824 */ /* 0x000fe200078e02ff */
[----:B------:R-:W-:Y:S01]  /*52790*/  ISETP.GE.U32.AND P2, PT, R25, 0x7f000001, PT ;  /* 0x7f0000011900780c */ /* 0x000fe20003f46070 */
[----:B------:R-:W-:-:S04]  /*527a0*/  IMAD.HI.U32 R50, R45, 0x7f000001, R30 ;  /* 0x7f0000012d327827 */ /* 0x000fc800078e001e */
[----:B------:R-:W-:-:S04]  /*527b0*/  IMAD.WIDE.U32 R30, R52, 0x5fffffa, RZ ;  /* 0x05fffffa341e7825 */ /* 0x000fc800078e00ff */
[----:B------:R-:W-:-:S04]  /*527c0*/  IMAD.HI.U32 R23, R33, 0x7f000001, R4 ;  /* 0x7f00000121177827 */ /* 0x000fc800078e0004 */
[----:B------:R-:W-:Y:S01]  /*527d0*/  IMAD R4, R52, 0x6, RZ ;  /* 0x0000000634047824 */ /* 0x000fe200078e02ff */
[----:B------:R-:W-:Y:S02]  /*527e0*/  @P3 IADD3 R40, PT, PT, R40, -0x7f000001, RZ ;  /* 0x80ffffff28283810 */ /* 0x000fe40007ffe0ff */
[----:B------:R-:W-:Y:S01]  /*527f0*/  @P1 IADD3 R24, PT, PT, R24, -0x7f000001, RZ ;  /* 0x80ffffff18181810 */ /* 0x000fe20007ffe0ff */
[----:B------:R-:W-:Y:S01]  /*52800*/  IMAD.HI.U32 R45, R4, 0x7f000001, R30 ;  /* 0x7f000001042d7827 */ /* 0x000fe200078e001e */
[----:B------:R-:W-:Y:S01]  /*52810*/  ISETP.GE.U32.AND P0, PT, R49, 0x7f000001, PT ;  /* 0x7f0000013100780c */ /* 0x000fe20003f06070 */
[----:B------:R-:W-:Y:S01]  /*52820*/  IADD3 R31, PT, PT, R40, R51, RZ ;  /* 0x00000033281f7210 */ /* 0x000fe20007ffe0ff */
[----:B------:R-:W-:Y:S01]  /*52830*/  ISETP.GE.U32.AND P1, PT, R23, 0x7f000001, PT ;  /* 0x7f0000011700780c */ /* 0x000fe20003f26070 */
[----:B------:R-:W4:Y:S01]  /*52840*/  LDL.64 R40, [R1+0x100] ;  /* 0x0001000001287983 */ /* 0x000f220000100a00 */
[----:B------:R-:W-:Y:S01]  /*52850*/  ISETP.GE.U32.AND P4, PT, R24, 0x7f000001, PT ;  /* 0x7f0000011800780c */ /* 0x000fe20003f86070 */
[----:B------:R-:W-:Y:S01]  /*52860*/  ISETP.GE.U32.AND P5, PT, R56, 0x7f000001, PT ;  /* 0x7f0000013800780c */ /* 0x000fe20003fa6070 */
[----:B------:R-:W-:-:S05]  /*52870*/  @P2 IADD3 R25, PT, PT, R25, -0x7f000001, RZ ;  /* 0x80ffffff19192810 */ /* 0x000fca0007ffe0ff */
[----:B------:R-:W-:Y:S02]  /*52880*/  ISETP.GE.U32.AND P2, PT, R25, 0x7f000001, PT ;  /* 0x7f0000011900780c */ /* 0x000fe40003f46070 */
[----:B------:R-:W-:Y:S01]  /*52890*/  @P0 IADD3 R49, PT, PT, R49, -0x7f000001, RZ ;  /* 0x80ffffff31310810 */ /* 0x000fe20007ffe0ff */
[----:B------:R-:W-:Y:S01]  /*528a0*/  ISETP.GE.U32.AND P0, PT, R26, 0x7f000001, PT ;  /* 0x7f0000011a00780c */ /* 0x000fe20003f06070 */
        /* <DEDUP_REMOVED lines=8> */
[----:B------:R-:W-:-:S02]  /*52930*/  ISETP.GE.U32.AND P4, PT, R45, 0x7f000001, PT ;  /* 0x7f0000012d00780c */ /* 0x000fc40003f86070 */
[----:B------:R-:W-:Y:S01]  /*52940*/  ISETP.GE.U32.AND P2, PT, R30, 0x7f000001, PT ;  /* 0x7f0000011e00780c */ /* 0x000fe20003f46070 */
[----:B------:R-:W-:Y:S01]  /*52950*/  @P0 IADD3 R26, PT, PT, R26, -0x7f000001, RZ ;  /* 0x80ffffff1a1a0810 */ /* 0x000fe20007ffe0ff */
[----:B------:R-:W-:Y:S01]  /*52960*/  IMAD.WIDE.U32 R32, R56, 0x5fffffa, RZ ;  /* 0x05fffffa38207825 */ /* 0x000fe200078e00ff */
[----:B------:R-:W-:-:S03]  /*52970*/  ISETP.GE.U32.AND P0, PT, R47, 0x7f000001, PT ;  /* 0x7f0000012f00780c */ /* 0x000fc60003f06070 */
[----:B------:R-:W-:Y:S01]  /*52980*/  IMAD R5, R56, 0x6, RZ ;  /* 0x0000000638057824 */ /* 0x000fe200078e02ff */
[----:B------:R-:W-:Y:S02]  /*52990*/  @P5 IADD3 R28, PT, PT, R28, -0x7f000001, RZ ;  /* 0x80ffffff1c1c5810 */ /* 0x000fe40007ffe0ff */
[----:B------:R-:W-:Y:S02]  /*529a0*/  @P1 IADD3 R23, PT, PT, R23, -0x7f000001, RZ ;  /* 0x80ffffff17171810 */ /* 0x000fe40007ffe0ff */
[----:B------:R-:W-:Y:S01]  /*529b0*/  IADD3 R4, PT, PT, R25, R26, RZ ;  /* 0x0000001a19047210 */ /* 0x000fe20007ffe0ff */
[----:B------:R-:W-:Y:S01]  /*529c0*/  ISETP.GE.U32.AND P1, PT, R53, 0x7f000001, PT ;  /* 0x7f0000013500780c */ /* 0x000fe20003f26070 */
[----:B------:R-:W-:-:S04]  /*529d0*/  IMAD.WIDE.U32 R118, R118, R119, RZ ;  /* 0x0000007776767225 */ /* 0x000fc800078e00ff */
[----:B------:R-:W-:Y:S01]  /*529e0*/  IMAD.HI.U32 R32, R5, 0x7f000001, R32 ;  /* 0x7f00000105207827 */ /* 0x000fe200078e0020 */
[----:B------:R-:W-:Y:S02]  /*529f0*/  IADD3 R5, PT, PT, R23, R28, RZ ;  /* 0x0000001c17057210 */ /* 0x000fe40007ffe0ff */
[----:B------:R-:W-:Y:S02]  /*52a00*/  @P3 IADD3 R27, PT, PT, R27, -0x7f000001, RZ ;  /* 0x80ffffff1b1b3810 */ /* 0x000fe40007ffe0ff */
[----:B------:R-:W-:Y:S02]  /*52a10*/  @P4 IADD3 R45, PT, PT, R45, -0x7f000001, RZ ;  /* 0x80ffffff2d2d4810 */ /* 0x000fe40007ffe0ff */
[----:B------:R-:W-:Y:S01]  /*52a20*/  @P2 IADD3 R30, PT, PT, R30, -0x7f000001, RZ ;  /* 0x80ffffff1e1e2810 */ /* 0x000fe20007ffe0ff */
[----:B------:R-:W-:Y:S01]  /*52a30*/  IMAD R23, R118, 0x7effffff, RZ ;  /* 0x7effffff76177824 */ /* 0x000fe200078e02ff */
[----:B------:R-:W-:Y:S01]  /*52a40*/  ISETP.GE.U32.AND P6, PT, R48, 0x7f000001, PT ;  /* 0x7f0000013000780c */ /* 0x000fe20003fc6070 */
[----:B------:R-:W-:Y:S01]  /*52a50*/  ISETP.GE.U32.AND P4, PT, R31, 0x7f000001, PT ;  /* 0x7f0000011f00780c */ /* 0x000fe20003f86070 */
[----:B------:R-:W-:Y:S01]  /*52a60*/  ISETP.GE.U32.AND P5, PT, R4, 0x7f000001, PT ;  /* 0x7f0000010400780c */ /* 0x000fe20003fa6070 */
[----:B------:R-:W-:-:S04]  /*52a70*/  IMAD.WIDE.U32 R24, R27, 0x5fffffa, RZ ;  /* 0x05fffffa1b187825 */ /* 0x000fc800078e00ff */
[----:B------:R-:W-:Y:S01]  /*52a80*/  IMAD.HI.U32 R119, R23, 0x7f000001, R118 ;  /* 0x7f00000117777827 */ /* 0x000fe200078e0076 */
[----:B------:R-:W-:Y:S01]  /*52a90*/  ISETP.GE.U32.AND P2, PT, R5, 0x7f000001, PT ;  /* 0x7f0000010500780c */ /* 0x000fe20003f46070 */
[----:B------:R-:W-:Y:S01]  /*52aa0*/  IADD3 R30, PT, PT, R30, R45, RZ ;  /* 0x0000002d1e1e7210 */ /* 0x000fe20007ffe0ff */
[----:B------:R-:W-:Y:S01]  /*52ab0*/  ISETP.GE.U32.AND P3, PT, R50, 0x7f000001, PT ;  /* 0x7f0000013200780c */ /* 0x000fe20003f66070 */
[----:B------:R-:W-:Y:S01]  /*52ac0*/  IMAD R33, R27, 0x6, RZ ;  /* 0x000000061b217824 */ /* 0x000fe200078e02ff */
[----:B------:R-:W-:Y:S02]  /*52ad0*/  @P0 IADD3 R47, PT, PT, R47, -0x7f000001, RZ ;  /* 0x80ffffff2f2f0810 */ /* 0x000fe40007ffe0ff */
[----:B------:R-:W-:Y:S01]  /*52ae0*/  @P1 IADD3 R53, PT, PT, R53, -0x7f000001, RZ ;  /* 0x80ffffff35351810 */ /* 0x000fe20007ffe0ff */
[----:B------:R-:W-:Y:S01]  /*52af0*/  ISETP.GE.U32.AND P0, PT, R119, 0x7f000001, PT ;  /* 0x7f0000017700780c */ /* 0x000fe20003f06070 */
[----:B------:R-:W-:Y:S01]  /*52b00*/  ISETP.GE.U32.AND P1, PT, R30, 0x7f000001, PT ;  /* 0x7f0000011e00780c */ /* 0x000fe20003f26070 */
[----:B------:R-:W-:-:S04]  /*52b10*/  IMAD.HI.U32 R33, R33, 0x7f000001, R24 ;  /* 0x7f00000121217827 */ /* 0x000fc800078e0018 */
[----:B------:R-:W-:Y:S01]  /*52b20*/  IMAD.WIDE.U32 R24, R47, 0x5fffffa, RZ ;  /* 0x05fffffa2f187825 */ /* 0x000fe200078e00ff */
[----:B------:R-:W-:-:S03]  /*52b30*/  @P6 IADD3 R48, PT, PT, R48, -0x7f000001, RZ ;  /* 0x80ffffff30306810 */ /* 0x000fc60007ffe0ff */
[----:B------:R-:W-:Y:S01]  /*52b40*/  IMAD R23, R47, 0x6, RZ ;  /* 0x000000062f177824 */ /* 0x000fe200078e02ff */
[----:B------:R-:W-:Y:S02]  /*52b50*/  @P4 IADD3 R31, PT, PT, R31, -0x7f000001, RZ ;  /* 0x80ffffff1f1f4810 */ /* 0x000fe40007ffe0ff */
[----:B------:R-:W-:Y:S02]  /*52b60*/  @P5 IADD3 R4, PT, PT, R4, -0x7f000001, RZ ;  /* 0x80ffffff04045810 */ /* 0x000fe40007ffe0ff */
[----:B------:R-:W-:Y:S01]  /*52b70*/  @P2 IADD3 R5, PT, PT, R5, -0x7f000001, RZ ;  /* 0x80ffffff05052810 */ /* 0x000fe20007ffe0ff */
[----:B------:R-:W-:Y:S01]  /*52b80*/  IMAD.HI.U32 R24, R23, 0x7f000001, R24 ;  /* 0x7f00000117187827 */ /* 0x000fe200078e0018 */
[----:B------:R-:W-:Y:S01]  /*52b90*/  @P3 IADD3 R50, PT, PT, R50, -0x7f000001, RZ ;  /* 0x80ffffff32323810 */ /* 0x000fe20007ffe0ff */
[----:B------:R-:W-:Y:S01]  /*52ba0*/  ISETP.GE.U32.AND P2, PT, R33, 0x7f000001, PT ;  /* 0x7f0000012100780c */ /* 0x000fe20003f46070 */
[----:B------:R-:W-:Y:S02]  /*52bb0*/  IADD3 R31, PT, PT, R31, R48, RZ ;  /* 0x000000301f1f7210 */ /* 0x000fe40007ffe0ff */
[----:B------:R-:W-:-:S02]  /*52bc0*/  IADD3 R23, PT, PT, R4, R53, RZ ;  /* 0x0000003504177210 */ /* 0x000fc40007ffe0ff */
[----:B------:R-:W-:Y:S02]  /*52bd0*/  @P0 IADD3 R119, PT, PT, R119, -0x7f000001, RZ ;  /* 0x80ffffff77770810 */ /* 0x000fe40007ffe0ff */
[----:B------:R-:W-:Y:S02]  /*52be0*/  @P1 IADD3 R30, PT, PT, R30, -0x7f000001, RZ ;  /* 0x80ffffff1e1e1810 */ /* 0x000fe40007ffe0ff */
[----:B------:R-:W-:Y:S01]  /*52bf0*/  IADD3 R5, PT, PT, R5, R50, RZ ;  /* 0x0000003205057210 */ /* 0x000fe20007ffe0ff */
[----:B------:R-:W-:Y:S01]  /*52c00*/  ISETP.GE.U32.AND P3, PT, R54, 0x7f000001, PT ;  /* 0x7f0000013600780c */ /* 0x000fe20003f66070 */
[----:B------:R-:W-:Y:S01]  /*52c10*/  ISETP.GE.U32.AND P6, PT, R24, 0x7f000001, PT ;  /* 0x7f0000011800780c */ /* 0x000fe20003fc6070 */
[----:B------:R-:W-:Y:S01]  /*52c20*/  ISETP.GE.U32.AND P5, PT, R31, 0x7f000001, PT ;  /* 0x7f0000011f00780c */ /* 0x000fe20003fa6070 */
[----:B------:R-:W-:Y:S01]  /*52c30*/  ISETP.GE.U32.AND P1, PT, R23, 0x7f000001, PT ;  /* 0x7f0000011700780c */ /* 0x000fe20003f26070 */
[----:B------:R-:W-:Y:S01]  /*52c40*/  IADD3 R4, PT, PT, R42, R119, RZ ;  /* 0x000000772a047210 */ /* 0x000fe20007ffe0ff */
[----:B------:R-:W-:Y:S01]  /*52c50*/  ISETP.GE.U32.AND P0, PT, R32, 0x7f000001, PT ;  /* 0x7f0000012000780c */ /* 0x000fe20003f06070 */
[----:B------:R-:W-:Y:S01]  /*52c60*/  ISETP.GE.U32.AND P4, PT, R5, 0x7f000001, PT ;  /* 0x7f0000010500780c */ /* 0x000fe20003f86070 */
[----:B------:R-:W-:-:S02]  /*52c70*/  @P2 IADD3 R33, PT, PT, R33, -0x7f000001, RZ ;  /* 0x80ffffff21212810 */ /* 0x000fc40007ffe0ff */
[----:B------:R-:W-:Y:S02]  /*52c80*/  ISETP.GE.U32.AND P2, PT, R4, 0x7f000001, PT ;  /* 0x7f0000010400780c */ /* 0x000fe40003f46070 */
[----:B------:R-:W-:Y:S02]  /*52c90*/  IADD3 R30, PT, PT, R30, R33, RZ ;  /* 0x000000211e1e7210 */ /* 0x000fe40007ffe0ff */
[----:B------:R-:W-:Y:S02]  /*52ca0*/  @P3 IADD3 R54, PT, PT, R54, -0x7f000001, RZ ;  /* 0x80ffffff36363810 */ /* 0x000fe40007ffe0ff */
[----:B------:R-:W-:Y:S02]  /*52cb0*/  @P6 IADD3 R24, PT, PT, R24, -0x7f000001, RZ ;  /* 0x80ffffff18186810 */ /* 0x000fe40007ffe0ff */
[----:B------:R-:W-:Y:S02]  /*52cc0*/  @P5 IADD3 R31, PT, PT, R31, -0x7f000001, RZ ;  /* 0x80ffffff1f1f5810 */ /* 0x000fe40007ffe0ff */
[----:B------:R-:W-:Y:S01]  /*52cd0*/  @P1 IADD3 R23, PT, PT, R23, -0x7f000001, RZ ;  /* 0x80ffffff17171810 */ /* 0x000fe20007ffe0ff */
[----:B------:R-:W-:Y:S01]  /*52ce0*/  ISETP.GE.U32.AND P3, PT, R30, 0x7f000001, PT ;  /* 0x7f0000011e00780c */ /* 0x000fe20003f66070 */
[----:B------:R-:W-:-:S02]  /*52cf0*/  @P0 IADD3 R32, PT, PT, R32, -0x7f000001, RZ ;  /* 0x80ffffff20200810 */ /* 0x000fc40007ffe0ff */
[----:B------:R-:W-:Y:S02]  /*52d00*/  @P4 IADD3 R5, PT, PT, R5, -0x7f000001, RZ ;  /* 0x80ffffff05054810 */ /* 0x000fe40007ffe0ff */
[----:B------:R-:W-:Y:S02]  /*52d10*/  IADD3 R31, PT, PT, R31, R24, RZ ;  /* 0x000000181f1f7210 */ /* 0x000fe40007ffe0ff */
[----:B------:R-:W-:Y:S02]  /*52d20*/  IADD3 R23, PT, PT, R23, R54, RZ ;  /* 0x0000003617177210 */ /* 0x000fe40007ffe0ff */
[----:B------:R-:W-:Y:S02]  /*52d30*/  @P2 IADD3 R4, PT, PT, R4, -0x7f000001, RZ ;  /* 0x80ffffff04042810 */ /* 0x000fe40007ffe0ff */
[----:B------:R-:W-:Y:S01]  /*52d40*/  IADD3 R5, PT, PT, R5, R32, RZ ;  /* 0x0000002005057210 */ /* 0x000fe20007ffe0ff */
[----:B------:R-:W-:Y:S01]  /*52d50*/  ISETP.GE.U32.AND P2, PT, R31, 0x7f000001, PT ;  /* 0x7f0000011f00780c */ /* 0x000fe20003f46070 */
[----:B------:R-:W-:Y:S01]  /*52d60*/  ISETP.GE.U32.AND P0, PT, R23, 0x7f000001, PT ;  /* 0x7f0000011700780c */ /* 0x000fe20003f06070 */
[----:B------:R-:W-:Y:S01]  /*52d70*/  UISETP.GE.U32.AND UP0, UPT, UR9, 0x7f000001, UPT ;  /* 0x7f0000010900788c */ /* 0x000fe2000bf06070 */
[----:B------:R-:W-:Y:S01]  /*52d80*/  UIADD3 UR6, UPT, UPT, UR9, -0x7f000001, URZ ;  /* 0x80ffffff09067890 */ /* 0x000fe2000fffe0ff */
[----:B------:R-:W-:Y:S01]  /*52d90*/  ISETP.GE.U32.AND P1, PT, R5, 0x7f000001, PT ;  /* 0x7f0000010500780c */ /* 0x000fe20003f26070 */
[----:B------:R-:W-:Y:S01]  /*52da0*/  UISETP.GE.U32.AND UP2, UPT, UR11, 0x7f000001, UPT ;  /* 0x7f0000010b00788c */ /* 0x000fe2000bf46070 */
[----:B------:R-:W-:Y:S01]  /*52db0*/  UIADD3 UR8, UPT, UPT, UR11, -0x7f000001, URZ ;  /* 0x80ffffff0b087890 */ /* 0x000fe2000fffe0ff */
[----:B------:R-:W-:Y:S01]  /*52dc0*/  USEL UR6, UR6, UR9, UP0 ;  /* 0x0000000906067287 */ /* 0x000fe20008000000 */
[----:B------:R-:W-:Y:S01]  /*52dd0*/  UISETP.GE.U32.AND UP1, UPT, UR10, 0x7f000001, UPT ;  /* 0x7f0000010a00788c */ /* 0x000fe2000bf26070 */
[----:B------:R-:W-:Y:S01]  /*52de0*/  UIADD3 UR7, UPT, UPT, UR10, -0x7f000001, URZ ;  /* 0x80ffffff0a077890 */ /* 0x000fe2000fffe0ff */
[----:B------:R-:W-:Y:S01]  /*52df0*/  @P3 IADD3 R30, PT, PT, R30, -0x7f000001, RZ ;  /* 0x80ffffff1e1e3810 */ /* 0x000fe20007ffe0ff */
[----:B------:R-:W-:-:S02]  /*52e00*/  USEL UR8, UR8, UR11, UP2 ;  /* 0x0000000b08087287 */ /* 0x000fc40009000000 */
[----:B------:R-:W-:Y:S01]  /*52e10*/  USEL UR7, UR7, UR10, UP1 ;  /* 0x0000000a07077287 */ /* 0x000fe20008800000 */
[----:B------:R-:W-:Y:S02]  /*52e20*/  @P2 IADD3 R31, PT, PT, R31, -0x7f000001, RZ ;  /* 0x80ffffff1f1f2810 */ /* 0x000fe40007ffe0ff */
[----:B------:R-:W-:Y:S01]  /*52e30*/  @P0 IADD3 R23, PT, PT, R23, -0x7f000001, RZ ;  /* 0x80ffffff17170810 */ /* 0x000fe20007ffe0ff */
[C---:B------:R-:W-:Y:S01]  /*52e40*/  ISETP.GE.U32.AND P2, PT, R30.reuse, UR6, PT ;  /* 0x000000061e007c0c */ /* 0x040fe2000bf46070 */
[----:B------:R-:W-:Y:S01]  /*52e50*/  @P1 IADD3 R5, PT, PT, R5, -0x7f000001, RZ ;  /* 0x80ffffff05051810 */ /* 0x000fe20007ffe0ff */
[----:B------:R-:W-:Y:S02]  /*52e60*/  ISETP.GE.U32.AND P1, PT, R31, UR7, PT ;  /* 0x000000071f007c0c */ /* 0x000fe4000bf26070 */
[----:B------:R-:W-:Y:S01]  /*52e70*/  ISETP.GE.U32.AND P3, PT, R23, UR8, PT ;  /* 0x0000000817007c0c */ /* 0x000fe2000bf66070 */
[----:B------:R-:W-:Y:S01]  /*52e80*/  IADD3 R28, PT, PT, R30, -UR6, RZ ;  /* 0x800000061e1c7c10 */ /* 0x000fe2000fffe0ff */
[----:B------:R-:W-:Y:S01]  /*52e90*/  ISETP.GE.U32.AND P0, PT, R5, R4, PT ;  /* 0x000000040500720c */ /* 0x000fe20003f06070 */
[----:B------:R-:W-:-:S02]  /*52ea0*/  IADD3 R23, PT, PT, R23, -UR8, RZ ;  /* 0x8000000817177c10 */ /* 0x000fc4000fffe0ff */
[----:B------:R-:W-:Y:S02]  /*52eb0*/  IADD3 R32, PT, PT, R31, -UR7, RZ ;  /* 0x800000071f207c10 */ /* 0x000fe4000fffe0ff */
[----:B------:R-:W-:Y:S02]  /*52ec0*/  IADD3 R45, PT, PT, -R4, R5, RZ ;  /* 0x00000005042d7210 */ /* 0x000fe40007ffe1ff */
[----:B------:R-:W-:Y:S02]  /*52ed0*/  IADD3 R174, PT, PT, R174, UR9, RZ ;  /* 0x00000009aeae7c10 */ /* 0x000fe4000fffe0ff */
[----:B------:R-:W-:Y:S02]  /*52ee0*/  IADD3 R175, PT, PT, R175, UR10, RZ ;  /* 0x0000000aafaf7c10 */ /* 0x000fe4000fffe0ff */
[----:B------:R-:W-:Y:S02]  /*52ef0*/  IADD3 R184, PT, PT, R184, UR11, RZ ;  /* 0x0000000bb8b87c10 */ /* 0x000fe4000fffe0ff */
[----:B------:R-:W-:-:S02]  /*52f00*/  @!P2 IADD3 R28, PT, PT, R28, 0x7f000001, RZ ;  /* 0x7f0000011c1ca810 */ /* 0x000fc40007ffe0ff */
[----:B------:R-:W-:Y:S02]  /*52f10*/  IADD3 R179, PT, PT, R179, UR9, RZ ;  /* 0x00000009b3b37c10 */ /* 0x000fe4000fffe0ff */
[----:B------:R-:W-:Y:S02]  /*52f20*/  IADD3 R191, PT, PT, R191, UR11, RZ ;  /* 0x0000000bbfbf7c10 */ /* 0x000fe4000fffe0ff */
[----:B------:R-:W-:Y:S02]  /*52f30*/  @!P1 IADD3 R32, PT, PT, R32, 0x7f000001, RZ ;  /* 0x7f00000120209810 */ /* 0x000fe40007ffe0ff */
[----:B------:R-:W-:Y:S01]  /*52f40*/  @!P3 IADD3 R23, PT, PT, R23, 0x7f000001, RZ ;  /* 0x7f0000011717b810 */ /* 0x000fe20007ffe0ff */
[----:B--2---:R-:W-:-:S04]  /*52f50*/  IMAD.WIDE.U32 R24, R46, R28, RZ ;  /* 0x0000001c2e187225 */ /* 0x004fc800078e00ff */
[----:B------:R-:W-:-:S04]  /*52f60*/  IMAD.WIDE.U32 R26, R46, R32, RZ ;  /* 0x000000202e1a7225 */ /* 0x000fc800078e00ff */
[----:B------:R-:W-:Y:S01]  /*52f70*/  IMAD R33, R24, 0x7effffff, RZ ;  /* 0x7effffff18217824 */ /* 0x000fe200078e02ff */
[----:B------:R-:W-:Y:S01]  /*52f80*/  IADD3 R180, PT, PT, R180, UR10, RZ ;  /* 0x0000000ab4b47c10 */ /* 0x000fe2000fffe0ff */
[----:B---3--:R-:W-:Y:S01]  /*52f90*/  IMAD.WIDE.U32 R30, R43, R23, RZ ;  /* 0x000000172b1e7225 */ /* 0x008fe200078e00ff */
[----:B------:R-:W-:-:S03]  /*52fa0*/  @!P0 IADD3 R45, PT, PT, R45, 0x7f000001, RZ ;  /* 0x7f0000012d2d8810 */ /* 0x000fc60007ffe0ff */
[----:B------:R-:W-:-:S04]  /*52fb0*/  IMAD.HI.U32 R50, R33, 0x7f000001, R24 ;  /* 0x7f00000121327827 */ /* 0x000fc800078e0018 */
[----:B------:R-:W-:Y:S02]  /*52fc0*/  IMAD R49, R30, 0x7effffff, RZ ;  /* 0x7effffff1e317824 */ /* 0x000fe400078e02ff */
[----:B------:R-:W-:Y:S01]  /*52fd0*/  IMAD R33, R26, 0x7effffff, RZ ;  /* 0x7effffff1a217824 */ /* 0x000fe200078e02ff */
[----:B------:R-:W0:Y:S01]  /*52fe0*/  LDCU.64 UR6, c[0x0][0x488] ;  /* 0x00009100ff0677ac */ /* 0x000e220008000a00 */
[----:B------:R-:W-:-:S04]  /*52ff0*/  IMAD.WIDE.U32 R4, R46, R45, RZ ;  /* 0x0000002d2e047225 */ /* 0x000fc800078e00ff */
[----:B------:R-:W-:-:S04]  /*53000*/  IMAD.HI.U32 R49, R49, 0x7f000001, R30 ;  /* 0x7f00000131317827 */ /* 0x000fc800078e001e */
[----:B------:R-:W-:-:S04]  /*53010*/  IMAD.HI.U32 R51, R33, 0x7f000001, R26 ;  /* 0x7f00000121337827 */ /* 0x000fc800078e001a */
[----:B------:R-:W-:Y:S01]  /*53020*/  IMAD.WIDE.U32 R46, R46, R23, RZ ;  /* 0x000000172e2e7225 */ /* 0x000fe200078e00ff */
[----:B------:R-:W-:-:S03]  /*53030*/  ISETP.GE.U32.AND P0, PT, R50, 0x7f000001, PT ;  /* 0x7f0000013200780c */ /* 0x000fc60003f06070 */
[----:B------:R-:W-:Y:S01]  /*53040*/  IMAD R25, R4, 0x7effffff, RZ ;  /* 0x7effffff04197824 */ /* 0x000fe200078e02ff */
[----:B------:R-:W-:Y:S01]  /*53050*/  ISETP.GE.U32.AND P1, PT, R49, 0x7f000001, PT ;  /* 0x7f0000013100780c */ /* 0x000fe20003f26070 */
[----:B------:R-:W-:Y:S01]  /*53060*/  IMAD R27, R46, 0x7effffff, RZ ;  /* 0x7effffff2e1b7824 */ /* 0x000fe200078e02ff */
[----:B------:R-:W-:Y:S01]  /*53070*/  ISETP.GE.U32.AND P2, PT, R51, 0x7f000001, PT ;  /* 0x7f0000013300780c */ /* 0x000fe20003f46070 */
[----:B------:R-:W-:-:S04]  /*53080*/  IMAD.HI.U32 R48, R25, 0x7f000001, R4 ;  /* 0x7f00000119307827 */ /* 0x000fc800078e0004 */
[----:B------:R-:W-:-:S04]  /*53090*/  IMAD.WIDE.U32 R4, R43, R45, RZ ;  /* 0x0000002d2b047225 */ /* 0x000fc800078e00ff */
[----:B------:R-:W-:-:S04]  /*530a0*/  IMAD.HI.U32 R46, R27, 0x7f000001, R46 ;  /* 0x7f0000011b2e7827 */ /* 0x000fc800078e002e */
[----:B------:R-:W-:-:S04]  /*530b0*/  IMAD.WIDE.U32 R24, R43, R28, RZ ;  /* 0x0000001c2b187225 */ /* 0x000fc800078e00ff */
[----:B------:R-:W-:Y:S02]  /*530c0*/  IMAD R31, R4, 0x7effffff, RZ ;  /* 0x7effffff041f7824 */ /* 0x000fe400078e02ff */
[----:B------:R-:W-:-:S04]  /*530d0*/  IMAD.WIDE.U32 R26, R43, R32, RZ ;  /* 0x000000202b1a7225 */ /* 0x000fc800078e00ff */
[----:B------:R-:W-:Y:S01]  /*530e0*/  IMAD R33, R24, 0x7effffff, RZ ;  /* 0x7effffff18217824 */ /* 0x000fe200078e02ff */
[----:B------:R-:W-:Y:S01]  /*530f0*/  ISETP.GE.U32.AND P3, PT, R46, 0x7f000001, PT ;  /* 0x7f0000012e00780c */ /* 0x000fe20003f66070 */
[----:B------:R-:W-:Y:S01]  /*53100*/  @P0 IADD3 R50, PT, PT, R50, -0x7f000001, RZ ;  /* 0x80ffffff32320810 */ /* 0x000fe20007ffe0ff */
[----:B------:R-:W-:Y:S01]  /*53110*/  ISETP.GE.U32.AND P4, PT, R48, 0x7f000001, PT ;  /* 0x7f0000013000780c */ /* 0x000fe20003f86070 */
[----:B------:R-:W-:-:S04]  /*53120*/  IMAD.HI.U32 R43, R31, 0x7f000001, R4 ;  /* 0x7f0000011f2b7827 */ /* 0x000fc800078e0004 */
[----:B------:R-:W-:Y:S01]  /*53130*/  IMAD R5, R26, 0x7effffff, RZ ;  /* 0x7effffff1a057824 */ /* 0x000fe200078e02ff */
[----:B------:R-:W-:Y:S01]  /*53140*/  @P1 IADD3 R49, PT, PT, R49, -0x7f000001, RZ ;  /* 0x80ffffff31311810 */ /* 0x000fe20007ffe0ff */
[----:B------:R-:W-:Y:S01]  /*53150*/  IMAD.HI.U32 R30, R33, 0x7f000001, R24 ;  /* 0x7f000001211e7827 */ /* 0x000fe200078e0018 */
[----:B------:R-:W-:Y:S01]  /*53160*/  @P2 IADD3 R51, PT, PT, R51, -0x7f000001, RZ ;  /* 0x80ffffff33332810 */ /* 0x000fe20007ffe0ff */
[----:B------:R-:W-:Y:S02]  /*53170*/  ISETP.GE.U32.AND P1, PT, R50, 0x7f000001, PT ;  /* 0x7f0000013200780c */ /* 0x000fe40003f26070 */
[----:B------:R-:W-:Y:S01]  /*53180*/  IMAD.HI.U32 R47, R5, 0x7f000001, R26 ;  /* 0x7f000001052f7827 */ /* 0x000fe200078e001a */
[----:B------:R-:W-:-:S03]  /*53190*/  ISETP.GE.U32.AND P0, PT, R43, 0x7f000001, PT ;  /* 0x7f0000012b00780c */ /* 0x000fc60003f06070 */
[----:B------:R-:W-:Y:S01]  /*531a0*/  IMAD.WIDE.U32 R4, R49, 0x5fffffa, RZ ;  /* 0x05fffffa31047825 */ /* 0x000fe200078e00ff */
[----:B------:R-:W-:Y:S01]  /*531b0*/  ISETP.GE.U32.AND P2, PT, R30, 0x7f000001, PT ;  /* 0x7f0000011e00780c */ /* 0x000fe20003f46070 */
[----:B------:R-:W-:Y:S02]  /*531c0*/  ISETP.GE.U32.AND P6, PT, R51, 0x7f000001, PT ;  /* 0x7f0000013300780c */ /* 0x000fe40003fc6070 */
[----:B----4-:R-:W-:-:S04]  /*531d0*/  IMAD.WIDE.U32 R24, R39, R23, RZ ;  /* 0x0000001727187225 */ /* 0x010fc800078e00ff */
[----:B------:R-:W-:Y:S01]  /*531e0*/  IMAD R27, R49, 0x6, RZ ;  /* 0x00000006311b7824 */ /* 0x000fe200078e02ff */
[----:B------:R-:W-:Y:S02]  /*531f0*/  @P3 IADD3 R46, PT, PT, R46, -0x7f000001, RZ ;  /* 0x80ffffff2e2e3810 */ /* 0x000fe40007ffe0ff */
[----:B------:R-:W-:Y:S01]  /*53200*/  @P4 IADD3 R48, PT, PT, R48, -0x7f000001, RZ ;  /* 0x80ffffff30304810 */ /* 0x000fe20007ffe0ff */
[----:B------:R-:W-:Y:S02]  /*53210*/  IMAD R31, R24, 0x7effffff, RZ ;  /* 0x7effffff181f7824 */ /* 0x000fe400078e02ff */
[----:B------:R-:W-:Y:S01]  /*53220*/  IMAD.HI.U32 R49, R27, 0x7f000001, R4 ;  /* 0x7f0000011b317827 */ /* 0x000fe200078e0004 */
[----:B------:R-:W-:Y:S01]  /*53230*/  ISETP.GE.U32.AND P5, PT, R47, 0x7f000001, PT ;  /* 0x7f0000012f00780c */ /* 0x000fe20003fa6070 */
[----:B------:R-:W-:Y:S02]  /*53240*/  ISETP.GE.U32.AND P4, PT, R46, 0x7f000001, PT ;  /* 0x7f0000012e00780c */ /* 0x000fe40003f86070 */
[----:B------:R-:W-:Y:S01]  /*53250*/  IMAD.HI.U32 R53, R31, 0x7f000001, R24 ;  /* 0x7f0000011f357827 */ /* 0x000fe200078e0018 */
[----:B------:R-:W-:Y:S01]  /*53260*/  @P1 IADD3 R50, PT, PT, R50, -0x7f000001, RZ ;  /* 0x80ffffff32321810 */ /* 0x000fe20007ffe0ff */
[----:B------:R-:W-:Y:S01]  /*53270*/  ISETP.GE.U32.AND P3, PT, R48, 0x7f000001, PT ;  /* 0x7f0000013000780c */ /* 0x000fe20003f66070 */
[----:B------:R-:W-:Y:S01]  /*53280*/  ISETP.GE.U32.AND P1, PT, R49, 0x7f000001, PT ;  /* 0x7f0000013100780c */ /* 0x000fe20003f26070 */
[----:B------:R-:W-:-:S02]  /*53290*/  @P0 IADD3 R43, PT, PT, R43, -0x7f000001, RZ ;  /* 0x80ffffff2b2b0810 */ /* 0x000fc40007ffe0ff */
[----:B------:R-:W-:Y:S02]  /*532a0*/  @P2 IADD3 R30, PT, PT, R30, -0x7f000001, RZ ;  /* 0x80ffffff1e1e2810 */ /* 0x000fe40007ffe0ff */
[----:B------:R-:W-:Y:S01]  /*532b0*/  @P6 IADD3 R51, PT, PT, R51, -0x7f000001, RZ ;  /* 0x80ffffff33336810 */ /* 0x000fe20007ffe0ff */
[----:B------:R-:W-:Y:S01]  /*532c0*/  ISETP.GE.U32.AND P0, PT, R53, 0x7f000001, PT ;  /* 0x7f0000013500780c */ /* 0x000fe20003f06070 */
[----:B------:R-:W-:Y:S01]  /*532d0*/  IMAD.WIDE.U32 R26, R39, R32, RZ ;  /* 0x00000020271a7225 */ /* 0x000fe200078e00ff */
[----:B------:R-:W-:Y:S02]  /*532e0*/  IADD3 R33, PT, PT, R50, R43, RZ ;  /* 0x0000002b32217210 */ /* 0x000fe40007ffe0ff */
[----:B------:R-:W-:Y:S01]  /*532f0*/  IADD3 R43, PT, PT, R51, R30, RZ ;  /* 0x0000001e332b7210 */ /* 0x000fe20007ffe0ff */
[----:B------:R-:W-:Y:S02]  /*53300*/  IMAD R51, R26, 0x7effffff, RZ ;  /* 0x7effffff1a337824 */ /* 0x000fe400078e02ff */
[----:B------:R-:W-:Y:S01]  /*53310*/  IMAD.WIDE.U32 R4, R39, R45, RZ ;  /* 0x0000002d27047225 */ /* 0x000fe200078e00ff */
[----:B------:R-:W-:-:S02]  /*53320*/  @P5 IADD3 R47, PT, PT, R47, -0x7f000001, RZ ;  /* 0x80ffffff2f2f5810 */ /* 0x000fc40007ffe0ff */
[----:B------:R-:W-:Y:S02]  /*53330*/  @P4 IADD3 R46, PT, PT, R46, -0x7f000001, RZ ;  /* 0x80ffffff2e2e4810 */ /* 0x000fe40007ffe0ff */
[----:B------:R-:W-:Y:S02]  /*53340*/  @P3 IADD3 R48, PT, PT, R48, -0x7f000001, RZ ;  /* 0x80ffffff30303810 */ /* 0x000fe40007ffe0ff */
[----:B------:R-:W-:Y:S01]  /*53350*/  @P1 IADD3 R49, PT, PT, R49, -0x7f000001, RZ ;  /* 0x80ffffff31311810 */ /* 0x000fe20007ffe0ff */
[----:B------:R-:W-:-:S04]  /*53360*/  IMAD.HI.U32 R51, R51, 0x7f000001, R26 ;  /* 0x7f00000133337827 */ /* 0x000fc800078e001a */
[----:B------:R-:W-:-:S04]  /*53370*/  IMAD.WIDE.U32 R24, R39, R28, RZ ;  /* 0x0000001c27187225 */ /* 0x000fc800078e00ff */
[----:B------:R-:W-:Y:S01]  /*53380*/  IMAD R39, R4, 0x7effffff, RZ ;  /* 0x7effffff04277824 */ /* 0x000fe200078e02ff */
[----:B------:R-:W-:Y:S02]  /*53390*/  IADD3 R46, PT, PT, R46, R47, RZ ;  /* 0x0000002f2e2e7210 */ /* 0x000fe40007ffe0ff */
[----:B------:R-:W-:Y:S02]  /*533a0*/  @P0 IADD3 R53, PT, PT, R53, -0x7f000001, RZ ;  /* 0x80ffffff35350810 */ /* 0x000fe40007ffe0ff */
[----:B------:R-:W-:Y:S01]  /*533b0*/  IADD3 R47, PT, PT, R48, R49, RZ ;  /* 0x00000031302f7210 */ /* 0x000fe20007ffe0ff */
[----:B------:R-:W-:Y:S01]  /*533c0*/  ISETP.GE.U32.AND P0, PT, R51, 0x7f000001, PT ;  /* 0x7f0000013300780c */ /* 0x000fe20003f06070 */
[----:B------:R-:W-:-:S04]  /*533d0*/  IMAD.HI.U32 R48, R39, 0x7f000001, R4 ;  /* 0x7f00000127307827 */ /* 0x000fc800078e0004 */
[----:B------:R-:W-:-:S04]  /*533e0*/  IMAD.WIDE.U32 R4, R44, R28, RZ ;  /* 0x0000001c2c047225 */ /* 0x000fc800078e00ff */
[----:B------:R-:W-:Y:S02]  /*533f0*/  IMAD R49, R24, 0x7effffff, RZ ;  /* 0x7effffff18317824 */ /* 0x000fe400078e02ff */
[----:B------:R-:W-:-:S04]  /*53400*/  IMAD.WIDE.U32 R26, R44, R23, RZ ;  /* 0x000000172c1a7225 */ /* 0x000fc800078e00ff */
[----:B------:R-:W-:Y:S02]  /*53410*/  IMAD R23, R4, 0x7effffff, RZ ;  /* 0x7effffff04177824 */ /* 0x000fe400078e02ff */
[----:B------:R-:W-:-:S04]  /*53420*/  IMAD.WIDE.U32 R30, R53, 0x5fffffa, RZ ;  /* 0x05fffffa351e7825 */ /* 0x000fc800078e00ff */
[----:B------:R-:W-:-:S04]  /*53430*/  IMAD.HI.U32 R49, R49, 0x7f000001, R24 ;  /* 0x7f00000131317827 */ /* 0x000fc800078e0018 */
[----:B------:R-:W-:Y:S02]  /*53440*/  IMAD R53, R53, 0x6, RZ ;  /* 0x0000000635357824 */ /* 0x000fe400078e02ff */
[----:B------:R-:W-:Y:S01]  /*53450*/  IMAD.WIDE.U32 R24, R44, R32, RZ ;  /* 0x000000202c187225 */ /* 0x000fe200078e00ff */
[----:B------:R-:W-:-:S03]  /*53460*/  ISETP.GE.U32.AND P4, PT, R48, 0x7f000001, PT ;  /* 0x7f0000013000780c */ /* 0x000fc60003f86070 */
[----:B------:R-:W-:-:S04]  /*53470*/  IMAD.HI.U32 R32, R23, 0x7f000001, R4 ;  /* 0x7f00000117207827 */ /* 0x000fc800078e0004 */
[----:B------:R-:W-:Y:S01]  /*53480*/  IMAD.HI.U32 R30, R53, 0x7f000001, R30 ;  /* 0x7f000001351e7827 */ /* 0x000fe200078e001e */
[----:B------:R-:W-:-:S03]  /*53490*/  @P0 IADD3 R51, PT, PT, R51, -0x7f000001, RZ ;  /* 0x80ffffff33330810 */ /* 0x000fc60007ffe0ff */
[----:B------:R-:W-:Y:S02]  /*534a0*/  IMAD R31, R24, 0x7effffff, RZ ;  /* 0x7effffff181f7824 */ /* 0x000fe400078e02ff */
[----:B------:R-:W-:Y:S01]  /*534b0*/  IMAD R39, R26, 0x7effffff, RZ ;  /* 0x7effffff1a277824 */ /* 0x000fe200078e02ff */
[----:B------:R-:W-:Y:S01]  /*534c0*/  ISETP.GE.U32.AND P5, PT, R49, 0x7f000001, PT ;  /* 0x7f0000013100780c */ /* 0x000fe20003fa6070 */
[----:B------:R-:W-:Y:S01]  /*534d0*/  ISETP.GE.U32.AND P1, PT, R32, 0x7f000001, PT ;  /* 0x7f0000012000780c */ /* 0x000fe20003f26070 */
[----:B------:R-:W-:Y:S01]  /*534e0*/  ISETP.GE.U32.AND P2, PT, R43, 0x7f000001, PT ;  /* 0x7f0000012b00780c */ /* 0x000fe20003f46070 */
[----:B------:R-:W-:Y:S01]  /*534f0*/  ISETP.GE.U32.AND P3, PT, R46, 0x7f000001, PT ;  /* 0x7f0000012e00780c */ /* 0x000fe20003f66070 */
[----:B------:R-:W-:-:S04]  /*53500*/  IMAD.HI.U32 R24, R31, 0x7f000001, R24 ;  /* 0x7f0000011f187827 */ /* 0x000fc800078e0018 */
[----:B------:R-:W-:-:S04]  /*53510*/  IMAD.WIDE.U32 R4, R51, 0x5fffffa, RZ ;  /* 0x05fffffa33047825 */ /* 0x000fc800078e00ff */
[----:B------:R-:W-:-:S04]  /*53520*/  IMAD.HI.U32 R26, R39, 0x7f000001, R26 ;  /* 0x7f000001271a7827 */ /* 0x000fc800078e001a */
[----:B------:R-:W-:Y:S01]  /*53530*/  IMAD R23, R51, 0x6, RZ ;  /* 0x0000000633177824 */ /* 0x000fe200078e02ff */
[----:B------:R-:W-:Y:S01]  /*53540*/  @P4 IADD3 R48, PT, PT, R48, -0x7f000001, RZ ;  /* 0x80ffffff30304810 */ /* 0x000fe20007ffe0ff */
[----:B------:R-:W-:Y:S01]  /*53550*/  ISETP.GE.U32.AND P0, PT, R24, 0x7f000001, PT ;  /* 0x7f0000011800780c */ /* 0x000fe20003f06070 */
[----:B------:R-:W-:Y:S01]  /*53560*/  ISETP.GE.U32.AND P4, PT, R26, 0x7f000001, PT ;  /* 0x7f0000011a00780c */ /* 0x000fe20003f86070 */
[----:B------:R-:W-:-:S04]  /*53570*/  IMAD.HI.U32 R28, R23, 0x7f000001, R4 ;  /* 0x7f000001171c7827 */ /* 0x000fc800078e0004 */
[----:B------:R-:W-:Y:S01]  /*53580*/  IMAD.WIDE.U32 R44, R44, R45, RZ ;  /* 0x0000002d2c2c7225 */ /* 0x000fe200078e00ff */
[----:B------:R-:W-:Y:S02]  /*53590*/  @P5 IADD3 R49, PT, PT, R49, -0x7f000001, RZ ;  /* 0x80ffffff31315810 */ /* 0x000fe40007ffe0ff */
[----:B------:R-:W-:Y:S02]  /*535a0*/  @P1 IADD3 R32, PT, PT, R32, -0x7f000001, RZ ;  /* 0x80ffffff20201810 */ /* 0x000fe40007ffe0ff */
[----:B------:R-:W-:Y:S02]  /*535b0*/  @P2 IADD3 R43, PT, PT, R43, -0x7f000001, RZ ;  /* 0x80ffffff2b2b2810 */ /* 0x000fe40007ffe0ff */
[----:B------:R-:W-:Y:S01]  /*535c0*/  @P3 IADD3 R46, PT, PT, R46, -0x7f000001, RZ ;  /* 0x80ffffff2e2e3810 */ /* 0x000fe20007ffe0ff */
[----:B------:R-:W-:Y:S01]  /*535d0*/  ISETP.GE.U32.AND P5, PT, R28, 0x7f000001, PT ;  /* 0x7f0000011c00780c */ /* 0x000fe20003fa6070 */
[----:B------:R-:W-:Y:S01]  /*535e0*/  ISETP.GE.U32.AND P1, PT, R47, 0x7f000001, PT ;  /* 0x7f0000012f00780c */ /* 0x000fe20003f26070 */
[----:B------:R-:W-:Y:S01]  /*535f0*/  ISETP.GE.U32.AND P3, PT, R30, 0x7f000001, PT ;  /* 0x7f0000011e00780c */ /* 0x000fe20003f66070 */
[----:B------:R-:W-:Y:S01]  /*53600*/  ISETP.GE.U32.AND P2, PT, R33, 0x7f000001, PT ;  /* 0x7f0000012100780c */ /* 0x000fe20003f46070 */
[----:B------:R-:W-:Y:S01]  /*53610*/  IMAD R5, R44, 0x7effffff, RZ ;  /* 0x7effffff2c057824 */ /* 0x000fe200078e02ff */
[----:B------:R-:W-:-:S02]  /*53620*/  @P0 IADD3 R24, PT, PT, R24, -0x7f000001, RZ ;  /* 0x80ffffff18180810 */ /* 0x000fc40007ffe0ff */
[----:B------:R-:W-:Y:S01]  /*53630*/  @P4 IADD3 R26, PT, PT, R26, -0x7f000001, RZ ;  /* 0x80ffffff1a1a4810 */ /* 0x000fe20007ffe0ff */
[----:B------:R-:W-:-:S04]  /*53640*/  IMAD.HI.U32 R45, R5, 0x7f000001, R44 ;  /* 0x7f000001052d7827 */ /* 0x000fc800078e002c */
[----:B------:R-:W-:-:S04]  /*53650*/  IMAD.WIDE.U32 R4, R32, 0x5fffffa, RZ ;  /* 0x05fffffa20047825 */ /* 0x000fc800078e00ff */
[C---:B------:R-:W-:Y:S02]  /*53660*/  IMAD R31, R24.reuse, 0x6, RZ ;  /* 0x00000006181f7824 */ /* 0x040fe400078e02ff */
[----:B------:R-:W-:Y:S01]  /*53670*/  IMAD.WIDE.U32 R24, R24, 0x5fffffa, RZ ;  /* 0x05fffffa18187825 */ /* 0x000fe200078e00ff */
[----:B------:R-:W-:-:S03]  /*53680*/  ISETP.GE.U32.AND P0, PT, R45, 0x7f000001, PT ;  /* 0x7f0000012d00780c */ /* 0x000fc60003f06070 */
[----:B------:R-:W-:Y:S01]  /*53690*/  IMAD R39, R26, 0x6, RZ ;  /* 0x000000061a277824 */ /* 0x000fe200078e02ff */
[----:B------:R-:W-:Y:S02]  /*536a0*/  @P5 IADD3 R28, PT, PT, R28, -0x7f000001, RZ ;  /* 0x80ffffff1c1c5810 */ /* 0x000fe40007ffe0ff */
[----:B------:R-:W-:Y:S01]  /*536b0*/  @P1 IADD3 R47, PT, PT, R47, -0x7f000001, RZ ;  /* 0x80ffffff2f2f1810 */ /* 0x000fe20007ffe0ff */
[----:B------:R-:W-:Y:S01]  /*536c0*/  IMAD R23, R32, 0x6, RZ ;  /* 0x0000000620177824 */ /* 0x000fe200078e02ff */
[----:B------:R-:W-:Y:S02]  /*536d0*/  @P3 IADD3 R30, PT, PT, R30, -0x7f000001, RZ ;  /* 0x80ffffff1e1e3810 */ /* 0x000fe40007ffe0ff */
[----:B------:R-:W-:Y:S01]  /*536e0*/  @P2 IADD3 R33, PT, PT, R33, -0x7f000001, RZ ;  /* 0x80ffffff21212810 */ /* 0x000fe20007ffe0ff */
[----:B------:R-:W-:-:S04]  /*536f0*/  IMAD.WIDE.U32 R26, R26, 0x5fffffa, RZ ;  /* 0x05fffffa1a1a7825 */ /* 0x000fc800078e00ff */
[----:B------:R-:W-:Y:S01]  /*53700*/  IMAD.HI.U32 R4, R23, 0x7f000001, R4 ;  /* 0x7f00000117047827 */ /* 0x000fe200078e0004 */
[----:B------:R-:W-:-:S03]  /*53710*/  IADD3 R47, PT, PT, R47, R28, RZ ;  /* 0x0000001c2f2f7210 */ /* 0x000fc60007ffe0ff */
[----:B------:R-:W-:Y:S01]  /*53720*/  IMAD.HI.U32 R24, R31, 0x7f000001, R24 ;  /* 0x7f0000011f187827 */ /* 0x000fe200078e0018 */
[----:B------:R-:W-:Y:S02]  /*53730*/  IADD3 R33, PT, PT, R33, R30, RZ ;  /* 0x0000001e21217210 */ /* 0x000fe40007ffe0ff */
[----:B------:R-:W-:Y:S01]  /*53740*/  IADD3 R43, PT, PT, R43, R48, RZ ;  /* 0x000000302b2b7210 */ /* 0x000fe20007ffe0ff */
[----:B------:R-:W-:Y:S01]  /*53750*/  IMAD.HI.U32 R26, R39, 0x7f000001, R26 ;  /* 0x7f000001271a7827 */ /* 0x000fe200078e001a */
[----:B------:R-:W-:Y:S01]  /*53760*/  IADD3 R46, PT, PT, R46, R49, RZ ;  /* 0x000000312e2e7210 */ /* 0x000fe20007ffe0ff */
        /* <DEDUP_REMOVED lines=37> */
[----:B------:R-:W-:Y:S04]  /*539c0*/  STL [R1+0x11c], R38 ;  /* 0x00011c2601007387 */ /* 0x000fe80000100800 */
[----:B------:R3:W-:Y:S01]  /*539d0*/  STL [R1+0x110], R4 ;  /* 0x0001100401007387 */ /* 0x0007e20000100800 */
[----:B-1----:R-:W-:-:S02]  /*539e0*/  @P1 IADD3 R30, PT, PT, R30, -0x7f000001, RZ ;  /* 0x80ffffff1e1e1810 */ /* 0x002fc40007ffe0ff */
[----:B--2---:R-:W-:Y:S02]  /*539f0*/  @P2 IADD3 R32, PT, PT, R32, -0x7f000001, RZ ;  /* 0x80ffffff20202810 */ /* 0x004fe40007ffe0ff */
[----:B---3--:R-:W-:Y:S02]  /*53a00*/  @P0 IADD3 R4, PT, PT, R4, -0x7f000001, RZ ;  /* 0x80ffffff04040810 */ /* 0x008fe40007ffe0ff */
[----:B------:R-:W-:-:S03]  /*53a10*/  @P3 IADD3 R38, PT, PT, R38, -0x7f000001, RZ ;  /* 0x80ffffff26263810 */ /* 0x000fc60007ffe0ff */
[----:B------:R1:W-:Y:S04]  /*53a20*/  STL [R1+0x110], R4 ;  /* 0x0001100401007387 */ /* 0x0003e80000100800 */
[----:B------:R-:W-:Y:S04]  /*53a30*/  STL [R1+0x114], R30 ;  /* 0x0001141e01007387 */ /* 0x000fe80000100800 */
[----:B------:R2:W-:Y:S04]  /*53a40*/  STL [R1+0x118], R32 ;  /* 0x0001182001007387 */ /* 0x0005e80000100800 */
[----:B------:R3:W-:Y:S04]  /*53a50*/  STL [R1+0x11c], R38 ;  /* 0x00011c2601007387 */ /* 0x0007e80000100800 */
[----:B------:R-:W4:Y:S04]  /*53a60*/  LD.E R22, desc[UR12][R40.64+0x8b0] ;  /* 0x0008b00c28167980 */ /* 0x000f28000c101900 */
[----:B------:R-:W4:Y:S04]  /*53a70*/  LD.E R24, desc[UR12][R40.64+0x8b4] ;  /* 0x0008b40c28187980 */ /* 0x000f28000c101900 */
[----:B------:R-:W4:Y:S04]  /*53a80*/  LD.E R25, desc[UR12][R40.64+0x8b8] ;  /* 0x0008b80c28197980 */ /* 0x000f28000c101900 */
[----:B------:R0:W4:Y:S04]  /*53a90*/  LD.E R26, desc[UR12][R40.64+0x8bc] ;  /* 0x0008bc0c281a7980 */ /* 0x000128000c101900 */
[----:B------:R-:W4:Y:S04]  /*53aa0*/  LDL R27, [R1+0x110] ;  /* 0x00011000011b7983 */ /* 0x000f280000100800 */
[----:B------:R-:W4:Y:S04]  /*53ab0*/  LDL R29, [R1+0x114] ;  /* 0x00011400011d7983 */ /* 0x000f280000100800 */
[----:B------:R-:W4:Y:S04]  /*53ac0*/  LDL R28, [R1+0x118] ;  /* 0x00011800011c7983 */ /* 0x000f280000100800 */
[----:B------:R-:W4:Y:S04]  /*53ad0*/  LDL R31, [R1+0x11c] ;  /* 0x00011c00011f7983 */ /* 0x000f280000100800 */
[----:B-1----:R-:W4:Y:S01]  /*53ae0*/  LDL.64 R4, [R1+0x100] ;  /* 0x0001000001047983 */ /* 0x002f220000100a00 */
[----:B------:R-:W-:Y:S01]  /*53af0*/  ISETP.GE.U32.AND P1, PT, R174, 0x7f000001, PT ;  /* 0x7f000001ae00780c */ /* 0x000fe20003f26070 */
[----:B------:R-:W-:Y:S01]  /*53b00*/  IADD3 R23, PT, PT, R172, R42, RZ ;  /* 0x0000002aac177210 */ /* 0x000fe20007ffe0ff */
[----:B------:R-:W-:Y:S01]  /*53b10*/  ISETP.GE.U32.AND P2, PT, R175, 0x7f000001, PT ;  /* 0x7f000001af00780c */ /* 0x000fe20003f46070 */
[----:B------:R-:W-:-:S03]  /*53b20*/  ISETP.GE.U32.AND P3, PT, R184, 0x7f000001, PT ;  /* 0x7f000001b800780c */ /* 0x000fc60003f66070 */
[----:B------:R-:W-:-:S07]  /*53b30*/  ISETP.GE.U32.AND P0, PT, R23, 0x7f000001, PT ;  /* 0x7f0000011700780c */ /* 0x000fce0003f06070 */
[----:B------:R-:W-:Y:S02]  /*53b40*/  @P1 IADD3 R174, PT, PT, R174, -0x7f000001, RZ ;  /* 0x80ffffffaeae1810 */ /* 0x000fe40007ffe0ff */
[----:B------:R-:W-:Y:S02]  /*53b50*/  @P2 IADD3 R175, PT, PT, R175, -0x7f000001, RZ ;  /* 0x80ffffffafaf2810 */ /* 0x000fe40007ffe0ff */
[----:B------:R-:W-:Y:S02]  /*53b60*/  @P3 IADD3 R184, PT, PT, R184, -0x7f000001, RZ ;  /* 0x80ffffffb8b83810 */ /* 0x000fe40007ffe0ff */
[----:B------:R-:W-:Y:S02]  /*53b70*/  IADD3 R185, PT, PT, R185, R174, RZ ;  /* 0x000000aeb9b97210 */ /* 0x000fe40007ffe0ff */
[----:B------:R-:W-:Y:S02]  /*53b80*/  @P0 IADD3 R23, PT, PT, R23, -0x7f000001, RZ ;  /* 0x80ffffff17170810 */ /* 0x000fe40007ffe0ff */
[----:B------:R-:W-:-:S02]  /*53b90*/  IADD3 R186, PT, PT, R186, R175, RZ ;  /* 0x000000afbaba7210 */ /* 0x000fc40007ffe0ff */
[----:B------:R-:W-:Y:S01]  /*53ba0*/  IADD3 R187, PT, PT, R187, R184, RZ ;  /* 0x000000b8bbbb7210 */ /* 0x000fe20007ffe0ff */
[----:B------:R-:W-:Y:S01]  /*53bb0*/  ISETP.GE.U32.AND P1, PT, R185, 0x7f000001, PT ;  /* 0x7f000001b900780c */ /* 0x000fe20003f26070 */
[----:B------:R-:W-:Y:S01]  /*53bc0*/  IADD3 R23, PT, PT, R176, R23, RZ ;  /* 0x00000017b0177210 */ /* 0x000fe20007ffe0ff */
[----:B------:R-:W-:Y:S02]  /*53bd0*/  ISETP.GE.U32.AND P2, PT, R186, 0x7f000001, PT ;  /* 0x7f000001ba00780c */ /* 0x000fe40003f46070 */
[----:B------:R-:W-:Y:S02]  /*53be0*/  ISETP.GE.U32.AND P3, PT, R187, 0x7f000001, PT ;  /* 0x7f000001bb00780c */ /* 0x000fe40003f66070 */
[----:B------:R-:W-:-:S07]  /*53bf0*/  ISETP.GE.U32.AND P0, PT, R23, 0x7f000001, PT ;  /* 0x7f0000011700780c */ /* 0x000fce0003f06070 */
[----:B------:R-:W-:Y:S02]  /*53c00*/  @P1 IADD3 R185, PT, PT, R185, -0x7f000001, RZ ;  /* 0x80ffffffb9b91810 */ /* 0x000fe40007ffe0ff */
[----:B------:R-:W-:Y:S02]  /*53c10*/  @P2 IADD3 R186, PT, PT, R186, -0x7f000001, RZ ;  /* 0x80ffffffbaba2810 */ /* 0x000fe40007ffe0ff */
[----:B------:R-:W-:Y:S01]  /*53c20*/  @P3 IADD3 R187, PT, PT, R187, -0x7f000001, RZ ;  /* 0x80ffffffbbbb3810 */ /* 0x000fe20007ffe0ff */
[----:B------:R-:W-:Y:S01]  /*53c30*/  ISETP.GE.U32.AND P1, PT, R188, R185, PT ;  /* 0x000000b9bc00720c */ /* 0x000fe20003f26070 */
[----:B------:R-:W-:Y:S01]  /*53c40*/  @P0 IADD3 R23, PT, PT, R23, -0x7f000001, RZ ;  /* 0x80ffffff17170810 */ /* 0x000fe20007ffe0ff */
[CC--:B------:R-:W-:Y:S02]  /*53c50*/  ISETP.GE.U32.AND P2, PT, R189.reuse, R186.reuse, PT ;  /* 0x000000babd00720c */ /* 0x0c0fe40003f46070 */
[----:B------:R-:W-:Y:S01]  /*53c60*/  ISETP.GE.U32.AND P3, PT, R190, R187, PT ;  /* 0x000000bbbe00720c */ /* 0x000fe20003f66070 */
[----:B------:R-:W-:Y:S01]  /*53c70*/  IADD3 R33, PT, PT, R188, -R185, RZ ;  /* 0x800000b9bc217210 */ /* 0x000fe20007ffe0ff */
[----:B------:R-:W-:Y:S01]  /*53c80*/  ISETP.GE.U32.AND P0, PT, R178, R23, PT ;  /* 0x00000017b200720c */ /* 0x000fe20003f06070 */
[----:B------:R-:W-:-:S02]  /*53c90*/  IADD3 R39, PT, PT, R189, -R186, RZ ;  /* 0x800000babd277210 */ /* 0x000fc40007ffe0ff */
[----:B0-----:R-:W-:Y:S02]  /*53ca0*/  IADD3 R41, PT, PT, R190, -R187, RZ ;  /* 0x800000bbbe297210 */ /* 0x001fe40007ffe0ff */
[----:B------:R-:W-:Y:S02]  /*53cb0*/  IADD3 R23, PT, PT, R178, -R23, RZ ;  /* 0x80000017b2177210 */ /* 0x000fe40007ffe0ff */
[----:B------:R-:W-:Y:S02]  /*53cc0*/  @!P1 IADD3 R33, PT, PT, R33, 0x7f000001, RZ ;  /* 0x7f00000121219810 */ /* 0x000fe40007ffe0ff */
[----:B------:R-:W-:Y:S02]  /*53cd0*/  @!P2 IADD3 R39, PT, PT, R39, 0x7f000001, RZ ;  /* 0x7f0000012727a810 */ /* 0x000fe40007ffe0ff */
[----:B------:R-:W-:Y:S01]  /*53ce0*/  @!P3 IADD3 R41, PT, PT, R41, 0x7f000001, RZ ;  /* 0x7f0000012929b810 */ /* 0x000fe20007ffe0ff */
[----:B--2---:R-:W-:Y:S01]  /*53cf0*/  IMAD.WIDE.U32 R32, R33, R2, RZ ;  /* 0x0000000221207225 */ /* 0x004fe200078e00ff */
[----:B------:R-:W-:-:S03]  /*53d00*/  @!P0 IADD3 R23, PT, PT, R23, 0x7f000001, RZ ;  /* 0x7f00000117178810 */ /* 0x000fc60007ffe0ff */
[----:B---3--:R-:W-:-:S04]  /*53d10*/  IMAD.WIDE.U32 R38, R39, R2, RZ ;  /* 0x0000000227267225 */ /* 0x008fc800078e00ff */
[----:B------:R-:W-:Y:S02]  /*53d20*/  IMAD R43, R32, 0x7effffff, RZ ;  /* 0x7effffff202b7824 */ /* 0x000fe400078e02ff */
[----:B------:R-:W-:-:S04]  /*53d30*/  IMAD.WIDE.U32 R40, R41, R2, RZ ;  /* 0x0000000229287225 */ /* 0x000fc800078e00ff */
[----:B------:R-:W-:-:S04]  /*53d40*/  IMAD.HI.U32 R53, R43, 0x7f000001, R32 ;  /* 0x7f0000012b357827 */ /* 0x000fc800078e0020 */
[----:B------:R-:W-:-:S04]  /*53d50*/  IMAD.WIDE.U32 R32, R23, R2, RZ ;  /* 0x0000000217207225 */ /* 0x000fc800078e00ff */
[----:B------:R-:W-:Y:S02]  /*53d60*/  IMAD R43, R38, 0x7effffff, RZ ;  /* 0x7effffff262b7824 */ /* 0x000fe400078e02ff */
[----:B------:R-:W-:Y:S02]  /*53d70*/  IMAD R45, R40, 0x7effffff, RZ ;  /* 0x7effffff282d7824 */ /* 0x000fe400078e02ff */
[----:B------:R-:W-:Y:S02]  /*53d80*/  IMAD R23, R32, 0x7effffff, RZ ;  /* 0x7effffff20177824 */ /* 0x000fe400078e02ff */
[----:B------:R-:W-:Y:S01]  /*53d90*/  IMAD.HI.U32 R55, R43, 0x7f000001, R38 ;  /* 0x7f0000012b377827 */ /* 0x000fe200078e0026 */
[----:B------:R-:W-:-:S03]  /*53da0*/  ISETP.GE.U32.AND P1, PT, R53, 0x7f000001, PT ;  /* 0x7f0000013500780c */ /* 0x000fc60003f26070 */
[----:B------:R-:W-:-:S04]  /*53db0*/  IMAD.HI.U32 R57, R45, 0x7f000001, R40 ;  /* 0x7f0000012d397827 */ /* 0x000fc800078e0028 */
[----:B------:R-:W-:Y:S01]  /*53dc0*/  IMAD.HI.U32 R51, R23, 0x7f000001, R32 ;  /* 0x7f00000117337827 */ /* 0x000fe200078e0020 */
[----:B------:R-:W-:Y:S01]  /*53dd0*/  ISETP.GE.U32.AND P2, PT, R55, 0x7f000001, PT ;  /* 0x7f0000013700780c */ /* 0x000fe20003f46070 */
[----:B------:R-:W-:-:S03]  /*53de0*/  ISETP.GE.U32.AND P3, PT, R57, 0x7f000001, PT ;  /* 0x7f0000013900780c */ /* 0x000fc60003f66070 */
[----:B------:R-:W-:Y:S01]  /*53df0*/  ISETP.GE.U32.AND P0, PT, R51, 0x7f000001, PT ;  /* 0x7f0000013300780c */ /* 0x000fe20003f06070 */
[----:B------:R-:W-:-:S08]  /*53e00*/  @P1 IADD3 R53, PT, PT, R53, -0x7f000001, RZ ;  /* 0x80ffffff35351810 */ /* 0x000fd00007ffe0ff */
[----:B------:R-:W-:Y:S02]  /*53e10*/  @P2 IADD3 R55, PT, PT, R55, -0x7f000001, RZ ;  /* 0x80ffffff37372810 */ /* 0x000fe40007ffe0ff */
[----:B------:R-:W-:Y:S02]  /*53e20*/  @P3 IADD3 R57, PT, PT, R57, -0x7f000001, RZ ;  /* 0x80ffffff39393810 */ /* 0x000fe40007ffe0ff */
[----:B------:R-:W-:Y:S01]  /*53e30*/  @P0 IADD3 R51, PT, PT, R51, -0x7f000001, RZ ;  /* 0x80ffffff33330810 */ /* 0x000fe20007ffe0ff */
[----:B----4-:R-:W-:-:S04]  /*53e40*/  IMAD.WIDE.U32 R38, R22, R53, RZ ;  /* 0x0000003516267225 */ /* 0x010fc800078e00ff */
[----:B------:R-:W-:-:S04]  /*53e50*/  IMAD.WIDE.U32 R40, R22, R55, RZ ;  /* 0x0000003716287225 */ /* 0x000fc800078e00ff */
[----:B------:R-:W-:Y:S02]  /*53e60*/  IMAD R23, R38, 0x7effffff, RZ ;  /* 0x7effffff26177824 */ /* 0x000fe400078e02ff */
[----:B------:R-:W-:-:S04]  /*53e70*/  IMAD.WIDE.U32 R44, R24, R57, RZ ;  /* 0x00000039182c7225 */ /* 0x000fc800078e00ff */
[----:B------:R-:W-:-:S04]  /*53e80*/  IMAD.WIDE.U32 R32, R22, R51, RZ ;  /* 0x0000003316207225 */ /* 0x000fc800078e00ff */
[----:B------:R-:W-:-:S04]  /*53e90*/  IMAD.HI.U32 R2, R23, 0x7f000001, R38 ;  /* 0x7f00000117027827 */ /* 0x000fc800078e0026 */
[----:B------:R-:W-:Y:S02]  /*53ea0*/  IMAD R43, R40, 0x7effffff, RZ ;  /* 0x7effffff282b7824 */ /* 0x000fe400078e02ff */
[----:B------:R-:W-:-:S04]  /*53eb0*/  IMAD.WIDE.U32 R22, R22, R57, RZ ;  /* 0x0000003916167225 */ /* 0x000fc800078e00ff */
[----:B------:R-:W-:Y:S02]  /*53ec0*/  IMAD R47, R44, 0x7effffff, RZ ;  /* 0x7effffff2c2f7824 */ /* 0x000fe400078e02ff */
[----:B------:R-:W-:-:S04]  /*53ed0*/  IMAD.HI.U32 R30, R43, 0x7f000001, R40 ;  /* 0x7f0000012b1e7827 */ /* 0x000fc800078e0028 */
[----:B------:R-:W-:Y:S02]  /*53ee0*/  IMAD R41, R22, 0x7effffff, RZ ;  /* 0x7effffff16297824 */ /* 0x000fe400078e02ff */
[----:B------:R-:W-:Y:S01]  /*53ef0*/  IMAD.HI.U32 R44, R47, 0x7f000001, R44 ;  /* 0x7f0000012f2c7827 */ /* 0x000fe200078e002c */
[----:B------:R-:W-:-:S03]  /*53f00*/  ISETP.GE.U32.AND P0, PT, R2, 0x7f000001, PT ;  /* 0x7f0000010200780c */ /* 0x000fc60003f06070 */
[----:B------:R-:W-:Y:S02]  /*53f10*/  IMAD R39, R32, 0x7effffff, RZ ;  /* 0x7effffff20277824 */ /* 0x000fe400078e02ff */
[----:B------:R-:W-:Y:S01]  /*53f20*/  IMAD.HI.U32 R40, R41, 0x7f000001, R22 ;  /* 0x7f00000129287827 */ /* 0x000fe200078e0016 */
[----:B------:R-:W-:-:S03]  /*53f30*/  ISETP.GE.U32.AND P1, PT, R44, 0x7f000001, PT ;  /* 0x7f0000012c00780c */ /* 0x000fc60003f26070 */
[----:B------:R-:W-:-:S04]  /*53f40*/  IMAD.HI.U32 R46, R39, 0x7f000001, R32 ;  /* 0x7f000001272e7827 */ /* 0x000fc800078e0020 */
[----:B------:R-:W-:-:S04]  /*53f50*/  IMAD.WIDE.U32 R32, R24, R51, RZ ;  /* 0x0000003318207225 */ /* 0x000fc800078e00ff */
[----:B------:R-:W-:Y:S01]  /*53f60*/  IMAD.WIDE.U32 R38, R24, R53, RZ ;  /* 0x0000003518267225 */ /* 0x000fe200078e00ff */
[----:B------:R-:W-:-:S03]  /*53f70*/  ISETP.GE.U32.AND P3, PT, R40, 0x7f000001, PT ;  /* 0x7f0000012800780c */ /* 0x000fc60003f66070 */
[----:B------:R-:W-:Y:S01]  /*53f80*/  IMAD R41, R32, 0x7effffff, RZ ;  /* 0x7effffff20297824 */ /* 0x000fe200078e02ff */
[----:B------:R-:W-:Y:S01]  /*53f90*/  ISETP.GE.U32.AND P4, PT, R46, 0x7f000001, PT ;  /* 0x7f0000012e00780c */ /* 0x000fe20003f86070 */
[----:B------:R-:W-:Y:S02]  /*53fa0*/  IMAD R43, R38, 0x7effffff, RZ ;  /* 0x7effffff262b7824 */ /* 0x000fe400078e02ff */
[----:B------:R-:W-:Y:S01]  /*53fb0*/  IMAD.WIDE.U32 R22, R24, R55, RZ ;  /* 0x0000003718167225 */ /* 0x000fe200078e00ff */
[----:B------:R-:W-:Y:S01]  /*53fc0*/  ISETP.GE.U32.AND P2, PT, R30, 0x7f000001, PT ;  /* 0x7f0000011e00780c */ /* 0x000fe20003f46070 */
[----:B------:R-:W-:Y:S02]  /*53fd0*/  @P0 IADD3 R2, PT, PT, R2, -0x7f000001, RZ ;  /* 0x80ffffff02020810 */ /* 0x000fe40007ffe0ff */
[----:B------:R-:W-:-:S04]  /*53fe0*/  IMAD.HI.U32 R45, R41, 0x7f000001, R32 ;  /* 0x7f000001292d7827 */ /* 0x000fc800078e0020 */
[----:B------:R-:W-:-:S04]  /*53ff0*/  IMAD.HI.U32 R43, R43, 0x7f000001, R38 ;  /* 0x7f0000012b2b7827 */ /* 0x000fc800078e0026 */
[----:B------:R-:W-:Y:S01]  /*54000*/  IMAD R39, R22, 0x7effffff, RZ ;  /* 0x7effffff16277824 */ /* 0x000fe200078e02ff */
[----:B------:R-:W-:Y:S01]  /*54010*/  @P1 IADD3 R44, PT, PT, R44, -0x7f000001, RZ ;  /* 0x80ffffff2c2c1810 */ /* 0x000fe20007ffe0ff */
[----:B------:R-:W-:Y:S01]  /*54020*/  ISETP.GE.U32.AND P1, PT, R2, 0x7f000001, PT ;  /* 0x7f0000010200780c */ /* 0x000fe20003f26070 */
[----:B------:R-:W-:Y:S01]  /*54030*/  ISETP.GE.U32.AND P0, PT, R45, 0x7f000001, PT ;  /* 0x7f0000012d00780c */ /* 0x000fe20003f06070 */
[----:B------:R-:W-:Y:S01]  /*54040*/  IMAD.HI.U32 R47, R39, 0x7f000001, R22 ;  /* 0x7f000001272f7827 */ /* 0x000fe200078e0016 */
[----:B------:R-:W-:-:S03]  /*54050*/  @P3 IADD3 R40, PT, PT, R40, -0x7f000001, RZ ;  /* 0x80ffffff28283810 */ /* 0x000fc60007ffe0ff */
[----:B------:R-:W-:-:S04]  /*54060*/  IMAD.WIDE.U32 R32, R25, R57, RZ ;  /* 0x0000003919207225 */ /* 0x000fc800078e00ff */
[----:B------:R-:W-:-:S04]  /*54070*/  IMAD.WIDE.U32 R22, R44, 0x5fffffa, RZ ;  /* 0x05fffffa2c167825 */ /* 0x000fc800078e00ff */
[----:B------:R-:W-:Y:S01]  /*54080*/  IMAD R39, R44, 0x6, RZ ;  /* 0x000000062c277824 */ /* 0x000fe200078e02ff */
[----:B------:R-:W-:Y:S01]  /*54090*/  @P4 IADD3 R46, PT, PT, R46, -0x7f000001, RZ ;  /* 0x80ffffff2e2e4810 */ /* 0x000fe20007ffe0ff */
[----:B------:R-:W-:Y:S01]  /*540a0*/  IMAD R41, R32, 0x7effffff, RZ ;  /* 0x7effffff20297824 */ /* 0x000fe200078e02ff */
[----:B------:R-:W-:Y:S01]  /*540b0*/  ISETP.GE.U32.AND P5, PT, R47, 0x7f000001, PT ;  /* 0x7f0000012f00780c */ /* 0x000fe20003fa6070 */
[----:B------:R-:W-:Y:S01]  /*540c0*/  ISETP.GE.U32.AND P4, PT, R40, 0x7f000001, PT ;  /* 0x7f0000012800780c */ /* 0x000fe20003f86070 */
[----:B------:R-:W-:Y:S01]  /*540d0*/  @P2 IADD3 R30, PT, PT, R30, -0x7f000001, RZ ;  /* 0x80ffffff1e1e2810 */ /* 0x000fe20007ffe0ff */
[----:B------:R-:W-:-:S04]  /*540e0*/  IMAD.HI.U32 R39, R39, 0x7f000001, R22 ;  /* 0x7f00000127277827 */ /* 0x000fc800078e0016 */
[----:B------:R-:W-:Y:S01]  /*540f0*/  IMAD.HI.U32 R49, R41, 0x7f000001, R32 ;  /* 0x7f00000129317827 */ /* 0x000fe200078e0020 */
[----:B------:R-:W-:Y:S01]  /*54100*/  ISETP.GE.U32.AND P2, PT, R43, 0x7f000001, PT ;  /* 0x7f0000012b00780c */ /* 0x000fe20003f46070 */
        /* <DEDUP_REMOVED lines=8> */
[----:B------:R-:W-:-:S04]  /*54190*/  IMAD.WIDE.U32 R32, R25, R55, RZ ;  /* 0x0000003719207225 */ /* 0x000fc800078e00ff */
[----:B------:R-:W-:Y:S01]  /*541a0*/  IMAD.WIDE.U32 R22, R25, R51, RZ ;  /* 0x0000003319167225 */ /* 0x000fe200078e00ff */
[----:B------:R-:W-:Y:S02]  /*541b0*/  @P2 IADD3 R43, PT, PT, R43, -0x7f000001, RZ ;  /* 0x80ffffff2b2b2810 */ /* 0x000fe40007ffe0ff */
[----:B------:R-:W-:Y:S02]  /*541c0*/  IADD3 R40, PT, PT, R40, R47, RZ ;  /* 0x0000002f28287210 */ /* 0x000fe40007ffe0ff */
[----:B------:R-:W-:Y:S01]  /*541d0*/  @P6 IADD3 R30, PT, PT, R30, -0x7f000001, RZ ;  /* 0x80ffffff1e1e6810 */ /* 0x000fe20007ffe0ff */
[----:B------:R-:W-:Y:S01]  /*541e0*/  IMAD R47, R32, 0x7effffff, RZ ;  /* 0x7effffff202f7824 */ /* 0x000fe200078e02ff */
[----:B------:R-:W-:Y:S02]  /*541f0*/  @P3 IADD3 R46, PT, PT, R46, -0x7f000001, RZ ;  /* 0x80ffffff2e2e3810 */ /* 0x000fe40007ffe0ff */
[----:B------:R-:W-:Y:S02]  /*54200*/  @P1 IADD3 R39, PT, PT, R39, -0x7f000001, RZ ;  /* 0x80ffffff27271810 */ /* 0x000fe40007ffe0ff */
[----:B------:R-:W-:Y:S01]  /*54210*/  @P0 IADD3 R49, PT, PT, R49, -0x7f000001, RZ ;  /* 0x80ffffff31310810 */ /* 0x000fe20007ffe0ff */
[----:B------:R-:W-:Y:S01]  /*54220*/  IMAD.HI.U32 R44, R47, 0x7f000001, R32 ;  /* 0x7f0000012f2c7827 */ /* 0x000fe200078e0020 */
[----:B------:R-:W-:-:S03]  /*54230*/  IADD3 R30, PT, PT, R30, R43, RZ ;  /* 0x0000002b1e1e7210 */ /* 0x000fc60007ffe0ff */
[----:B------:R-:W-:Y:S01]  /*54240*/  IMAD R43, R22, 0x7effffff, RZ ;  /* 0x7effffff162b7824 */ /* 0x000fe200078e02ff */
[----:B------:R-:W-:Y:S01]  /*54250*/  IADD3 R41, PT, PT, R46, R39, RZ ;  /* 0x000000272e297210 */ /* 0x000fe20007ffe0ff */
[----:B------:R-:W-:Y:S01]  /*54260*/  IMAD.WIDE.U32 R38, R49, 0x5fffffa, RZ ;  /* 0x05fffffa31267825 */ /* 0x000fe200078e00ff */
[----:B------:R-:W-:-:S03]  /*54270*/  ISETP.GE.U32.AND P0, PT, R44, 0x7f000001, PT ;  /* 0x7f0000012c00780c */ /* 0x000fc60003f06070 */
[----:B------:R-:W-:Y:S02]  /*54280*/  IMAD R49, R49, 0x6, RZ ;  /* 0x0000000631317824 */ /* 0x000fe400078e02ff */
[----:B------:R-:W-:-:S04]  /*54290*/  IMAD.HI.U32 R47, R43, 0x7f000001, R22 ;  /* 0x7f0000012b2f7827 */ /* 0x000fc800078e0016 */
[----:B------:R-:W-:-:S04]  /*542a0*/  IMAD.WIDE.U32 R24, R25, R53, RZ ;  /* 0x0000003519187225 */ /* 0x000fc800078e00ff */
[----:B------:R-:W-:Y:S01]  /*542b0*/  IMAD.WIDE.U32 R22, R26, R53, RZ ;  /* 0x000000351a167225 */ /* 0x000fe200078e00ff */
[----:B------:R-:W-:-:S03]  /*542c0*/  IADD3 R2, PT, PT, R2, R45, RZ ;  /* 0x0000002d02027210 */ /* 0x000fc60007ffe0ff */
[----:B------:R-:W-:-:S04]  /*542d0*/  IMAD.HI.U32 R49, R49, 0x7f000001, R38 ;  /* 0x7f00000131317827 */ /* 0x000fc800078e0026 */
[----:B------:R-:W-:Y:S02]  /*542e0*/  IMAD R45, R24, 0x7effffff, RZ ;  /* 0x7effffff182d7824 */ /* 0x000fe400078e02ff */
[----:B------:R-:W-:Y:S01]  /*542f0*/  IMAD R39, R22, 0x7effffff, RZ ;  /* 0x7effffff16277824 */ /* 0x000fe200078e02ff */
[----:B------:R-:W-:Y:S01]  /*54300*/  ISETP.GE.U32.AND P4, PT, R47, 0x7f000001, PT ;  /* 0x7f0000012f00780c */ /* 0x000fe20003f86070 */
[----:B------:R-:W-:-:S04]  /*54310*/  IMAD.WIDE.U32 R32, R26, R57, RZ ;  /* 0x000000391a207225 */ /* 0x000fc800078e00ff */
[----:B------:R-:W-:-:S04]  /*54320*/  IMAD.HI.U32 R59, R45, 0x7f000001, R24 ;  /* 0x7f0000012d3b7827 */ /* 0x000fc800078e0018 */
[----:B------:R-:W-:-:S04]  /*54330*/  IMAD.HI.U32 R38, R39, 0x7f000001, R22 ;  /* 0x7f00000127267827 */ /* 0x000fc800078e0016 */
[----:B------:R-:W-:Y:S01]  /*54340*/  IMAD.WIDE.U32 R24, R26, R55, RZ ;  /* 0x000000371a187225 */ /* 0x000fe200078e00ff */
[----:B------:R-:W-:-:S03]  /*54350*/  @P0 IADD3 R44, PT, PT, R44, -0x7f000001, RZ ;  /* 0x80ffffff2c2c0810 */ /* 0x000fc60007ffe0ff */
[----:B------:R-:W-:Y:S01]  /*54360*/  IMAD R45, R32, 0x7effffff, RZ ;  /* 0x7effffff202d7824 */ /* 0x000fe200078e02ff */
[----:B------:R-:W-:Y:S01]  /*54370*/  ISETP.GE.U32.AND P5, PT, R59, 0x7f000001, PT ;  /* 0x7f0000013b00780c */ /* 0x000fe20003fa6070 */
[----:B------:R-:W-:Y:S01]  /*54380*/  IMAD R43, R24, 0x7effffff, RZ ;  /* 0x7effffff182b7824 */ /* 0x000fe200078e02ff */
[----:B------:R-:W-:Y:S01]  /*54390*/  ISETP.GE.U32.AND P1, PT, R38, 0x7f000001, PT ;  /* 0x7f0000012600780c */ /* 0x000fe20003f26070 */
[----:B------:R-:W-:Y:S01]  /*543a0*/  ISETP.GE.U32.AND P2, PT, R30, 0x7f000001, PT ;  /* 0x7f0000011e00780c */ /* 0x000fe20003f46070 */
[----:B------:R-:W-:Y:S01]  /*543b0*/  ISETP.GE.U32.AND P3, PT, R40, 0x7f000001, PT ;  /* 0x7f0000012800780c */ /* 0x000fe20003f66070 */
[----:B------:R-:W-:-:S04]  /*543c0*/  IMAD.WIDE.U32 R22, R44, 0x5fffffa, RZ ;  /* 0x05fffffa2c167825 */ /* 0x000fc800078e00ff */
[----:B------:R-:W-:-:S04]  /*543d0*/  IMAD.HI.U32 R46, R43, 0x7f000001, R24 ;  /* 0x7f0000012b2e7827 */ /* 0x000fc800078e0018 */
[----:B------:R-:W-:-:S04]  /*543e0*/  IMAD.HI.U32 R32, R45, 0x7f000001, R32 ;  /* 0x7f0000012d207827 */ /* 0x000fc800078e0020 */
[----:B------:R-:W-:Y:S02]  /*543f0*/  IMAD R33, R44, 0x6, RZ ;  /* 0x000000062c217824 */ /* 0x000fe400078e02ff */
[----:B------:R-:W-:Y:S01]  /*54400*/  IMAD.WIDE.U32 R24, R26, R51, RZ ;  /* 0x000000331a187225 */ /* 0x000fe200078e00ff */
[----:B------:R-:W-:Y:S01]  /*54410*/  @P4 IADD3 R47, PT, PT, R47, -0x7f000001, RZ ;  /* 0x80ffffff2f2f4810 */ /* 0x000fe20007ffe0ff */
[----:B------:R-:W-:Y:S01]  /*54420*/  ISETP.GE.U32.AND P0, PT, R46, 0x7f000001, PT ;  /* 0x7f0000012e00780c */ /* 0x000fe20003f06070 */
[----:B------:R-:W-:Y:S01]  /*54430*/  ISETP.GE.U32.AND P4, PT, R32, 0x7f000001, PT ;  /* 0x7f0000012000780c */ /* 0x000fe20003f86070 */
[----:B------:R-:W-:Y:S01]  /*54440*/  IMAD.HI.U32 R26, R33, 0x7f000001, R22 ;  /* 0x7f000001211a7827 */ /* 0x000fe200078e0016 */
        /* <DEDUP_REMOVED lines=8> */
[----:B------:R-:W-:Y:S01]  /*544d0*/  IMAD R23, R24, 0x7effffff, RZ ;  /* 0x7effffff18177824 */ /* 0x000fe200078e02ff */
[----:B------:R-:W-:Y:S02]  /*544e0*/  IADD3 R30, PT, PT, R30, R47, RZ ;  /* 0x0000002f1e1e7210 */ /* 0x000fe40007ffe0ff */
[----:B------:R-:W-:Y:S01]  /*544f0*/  @P0 IADD3 R46, PT, PT, R46, -0x7f000001, RZ ;  /* 0x80ffffff2e2e0810 */ /* 0x000fe20007ffe0ff */
[----:B------:R-:W-:Y:S01]  /*54500*/  IMAD.HI.U32 R47, R23, 0x7f000001, R24 ;  /* 0x7f000001172f7827 */ /* 0x000fe200078e0018 */
[----:B------:R-:W-:-:S03]  /*54510*/  @P4 IADD3 R32, PT, PT, R32, -0x7f000001, RZ ;  /* 0x80ffffff20204810 */ /* 0x000fc60007ffe0ff */
[----:B------:R-:W-:-:S04]  /*54520*/  IMAD.WIDE.U32 R22, R38, 0x5fffffa, RZ ;  /* 0x05fffffa26167825 */ /* 0x000fc800078e00ff */
        /* <DEDUP_REMOVED lines=9> */
[----:B------:R-:W-:Y:S02]  /*545c0*/  IMAD R43, R46, 0x6, RZ ;  /* 0x000000062e2b7824 */ /* 0x000fe400078e02ff */
[----:B------:R-:W-:Y:S01]  /*545d0*/  IMAD.HI.U32 R22, R39, 0x7f000001, R22 ;  /* 0x7f00000127167827 */ /* 0x000fe200078e0016 */
[----:B------:R-:W-:Y:S02]  /*545e0*/  IADD3 R41, PT, PT, R41, R26, RZ ;  /* 0x0000001a29297210 */ /* 0x000fe40007ffe0ff */
[----:B------:R-:W-:Y:S01]  /*545f0*/  IADD3 R2, PT, PT, R2, R49, RZ ;  /* 0x0000003102027210 */ /* 0x000fe20007ffe0ff */
[----:B------:R-:W-:-:S04]  /*54600*/  IMAD.HI.U32 R25, R43, 0x7f000001, R24 ;  /* 0x7f0000012b197827 */ /* 0x000fc800078e0018 */
        /* <DEDUP_REMOVED lines=41> */
[----:B0-----:R-:W-:-:S02]  /*548a0*/  @P1 IADD3 R30, PT, PT, R30, -0x7f000001, RZ ;  /* 0x80ffffff1e1e1810 */ /* 0x001fc40007ffe0ff */
[----:B-1----:R-:W-:Y:S02]  /*548b0*/  @P2 IADD3 R32, PT, PT, R32, -0x7f000001, RZ ;  /* 0x80ffffff20202810 */ /* 0x002fe40007ffe0ff */
[----:B--2---:R-:W-:Y:S02]  /*548c0*/  @P0 IADD3 R22, PT, PT, R22, -0x7f000001, RZ ;  /* 0x80ffffff16160810 */ /* 0x004fe40007ffe0ff */
[----:B------:R-:W-:-:S03]  /*548d0*/  @P3 IADD3 R38, PT, PT, R38, -0x7f000001, RZ ;  /* 0x80ffffff26263810 */ /* 0x000fc60007ffe0ff */
[----:B------:R0:W-:Y:S04]  /*548e0*/  STL [R1+0x110], R22 ;  /* 0x0001101601007387 */ /* 0x0001e80000100800 */
[----:B------:R1:W-:Y:S04]  /*548f0*/  STL [R1+0x114], R30 ;  /* 0x0001141e01007387 */ /* 0x0003e80000100800 */
[----:B------:R-:W-:Y:S04]  /*54900*/  STL [R1+0x118], R32 ;  /* 0x0001182001007387 */ /* 0x000fe80000100800 */
        /* <DEDUP_REMOVED lines=10> */
[----:B------:R-:W-:Y:S01]  /*549b0*/  ISETP.GE.U32.AND P1, PT, R179, 0x7f000001, PT ;  /* 0x7f000001b300780c */ /* 0x000fe20003f26070 */
[----:B------:R-:W-:Y:S01]  /*549c0*/  ISETP.GE.U32.AND P3, PT, R191, 0x7f000001, PT ;  /* 0x7f000001bf00780c */ /* 0x000fe20003f66070 */
[----:B------:R-:W-:-:S11]  /*549d0*/  IADD3 R42, PT, PT, R173, R42, RZ ;  /* 0x0000002aad2a7210 */ /* 0x000fd60007ffe0ff */
[----:B------:R-:W-:Y:S01]  /*549e0*/  @P1 IADD3 R179, PT, PT, R179, -0x7f000001, RZ ;  /* 0x80ffffffb3b31810 */ /* 0x000fe20007ffe0ff */
[----:B------:R-:W-:-:S03]  /*549f0*/  ISETP.GE.U32.AND P0, PT, R42, 0x7f000001, PT ;  /* 0x7f0000012a00780c */ /* 0x000fc60003f06070 */
[----:B------:R-:W-:Y:S02]  /*54a00*/  IADD3 R179, PT, PT, R192, R179, RZ ;  /* 0x000000b3c0b37210 */ /* 0x000fe40007ffe0ff */
[----:B------:R-:W-:-:S03]  /*54a10*/  @P3 IADD3 R191, PT, PT, R191, -0x7f000001, RZ ;  /* 0x80ffffffbfbf3810 */ /* 0x000fc60007ffe0ff */
[----:B------:R-:W-:Y:S01]  /*54a20*/  ISETP.GE.U32.AND P6, PT, R179, 0x7f000001, PT ;  /* 0x7f000001b300780c */ /* 0x000fe20003fc6070 */
[----:B------:R-:W-:Y:S01]  /*54a30*/  ISETP.GE.U32.AND P2, PT, R180, 0x7f000001, PT ;  /* 0x7f000001b400780c */ /* 0x000fe20003f46070 */
[----:B------:R-:W-:-:S03]  /*54a40*/  IADD3 R191, PT, PT, R194, R191, RZ ;  /* 0x000000bfc2bf7210 */ /* 0x000fc60007ffe0ff */
[----:B------:R-:W-:Y:S01]  /*54a50*/  @P0 IADD3 R42, PT, PT, R42, -0x7f000001, RZ ;  /* 0x80ffffff2a2a0810 */ /* 0x000fe20007ffe0ff */
[----:B------:R-:W-:Y:S01]  /*54a60*/  ISETP.GE.U32.AND P0, PT, R195, R188, PT ;  /* 0x000000bcc300720c */ /* 0x000fe20003f06070 */
[----:B------:R-:W-:Y:S01]  /*54a70*/  ISETP.GE.U32.AND P3, PT, R197, R190, PT ;  /* 0x000000bec500720c */ /* 0x000fe20003f66070 */
[----:B------:R-:W-:Y:S02]  /*54a80*/  IADD3 R4, PT, PT, -R188, R195, RZ ;  /* 0x000000c3bc047210 */ /* 0x000fe40007ffe1ff */
[----:B------:R-:W-:-:S03]  /*54a90*/  IADD3 R42, PT, PT, R181, R42, RZ ;  /* 0x0000002ab52a7210 */ /* 0x000fc60007ffe0ff */
[----:B------:R-:W-:Y:S01]  /*54aa0*/  @P6 IADD3 R179, PT, PT, R179, -0x7f000001, RZ ;  /* 0x80ffffffb3b36810 */ /* 0x000fe20007ffe0ff */
[----:B------:R-:W-:Y:S01]  /*54ab0*/  ISETP.GE.U32.AND P6, PT, R191, 0x7f000001, PT ;  /* 0x7f000001bf00780c */ /* 0x000fe20003fc6070 */
[----:B------:R-:W-:Y:S01]  /*54ac0*/  @P2 IADD3 R180, PT, PT, R180, -0x7f000001, RZ ;  /* 0x80ffffffb4b42810 */ /* 0x000fe20007ffe0ff */
[----:B------:R-:W-:Y:S01]  /*54ad0*/  ISETP.GE.U32.AND P1, PT, R183, R178, PT ;  /* 0x000000b2b700720c */ /* 0x000fe20003f26070 */
[----:B------:R-:W-:Y:S01]  /*54ae0*/  ISETP.GE.U32.AND P5, PT, R42, 0x7f000001, PT ;  /* 0x7f0000012a00780c */ /* 0x000fe20003fa6070 */
[----:B-1----:R-:W-:Y:S02]  /*54af0*/  IADD3 R30, PT, PT, -R190, R197, RZ ;  /* 0x000000c5be1e7210 */ /* 0x002fe40007ffe1ff */
[----:B------:R-:W-:Y:S02]  /*54b00*/  @!P0 IADD3 R4, PT, PT, R4, 0x7f000001, RZ ;  /* 0x7f00000104048810 */ /* 0x000fe40007ffe0ff */
[----:B------:R-:W-:Y:S01]  /*54b10*/  IADD3 R180, PT, PT, R193, R180, RZ ;  /* 0x000000b4c1b47210 */ /* 0x000fe20007ffe0ff */
[----:B------:R-:W-:Y:S01]  /*54b20*/  ISETP.GE.U32.AND P2, PT, R196, R189, PT ;  /* 0x000000bdc400720c */ /* 0x000fe20003f46070 */
[----:B------:R-:W-:Y:S01]  /*54b30*/  @!P3 IADD3 R30, PT, PT, R30, 0x7f000001, RZ ;  /* 0x7f0000011e1eb810 */ /* 0x000fe20007ffe0ff */
[----:B------:R-:W-:-:S02]  /*54b40*/  ISETP.GE.U32.AND P0, PT, R4, R179, PT ;  /* 0x000000b30400720c */ /* 0x000fc40003f06070 */
[----:B------:R-:W-:Y:S01]  /*54b50*/  ISETP.GE.U32.AND P4, PT, R180, 0x7f000001, PT ;  /* 0x7f000001b400780c */ /* 0x000fe20003f86070 */
[----:B------:R-:W-:Y:S02]  /*54b60*/  @P6 IADD3 R191, PT, PT, R191, -0x7f000001, RZ ;  /* 0x80ffffffbfbf6810 */ /* 0x000fe40007ffe0ff */
[----:B------:R-:W-:-:S03]  /*54b70*/  IADD3 R183, PT, PT, -R178, R183, RZ ;  /* 0x000000b7b2b77210 */ /* 0x000fc60007ffe1ff */
[----:B------:R-:W-:Y:S01]  /*54b80*/  ISETP.GE.U32.AND P3, PT, R30, R191, PT ;  /* 0x000000bf1e00720c */ /* 0x000fe20003f66070 */
[----:B------:R-:W-:Y:S02]  /*54b90*/  @!P1 IADD3 R183, PT, PT, R183, 0x7f000001, RZ ;  /* 0x7f000001b7b79810 */ /* 0x000fe40007ffe0ff */
[----:B------:R-:W-:Y:S02]  /*54ba0*/  @P5 IADD3 R42, PT, PT, R42, -0x7f000001, RZ ;  /* 0x80ffffff2a2a5810 */ /* 0x000fe40007ffe0ff */
[----:B------:R-:W-:Y:S02]  /*54bb0*/  IADD3 R5, PT, PT, -R189, R196, RZ ;  /* 0x000000c4bd057210 */ /* 0x000fe40007ffe1ff */
[----:B------:R-:W-:Y:S02]  /*54bc0*/  IADD3 R179, PT, PT, -R179, R4, RZ ;  /* 0x00000004b3b37210 */ /* 0x000fe40007ffe1ff */
[----:B------:R-:W-:Y:S02]  /*54bd0*/  IADD3 R39, PT, PT, -R191, R30, RZ ;  /* 0x0000001ebf277210 */ /* 0x000fe40007ffe1ff */
[----:B------:R-:W-:Y:S01]  /*54be0*/  @P4 IADD3 R180, PT, PT, R180, -0x7f000001, RZ ;  /* 0x80ffffffb4b44810 */ /* 0x000fe20007ffe0ff */
[----:B------:R-:W-:Y:S01]  /*54bf0*/  ISETP.GE.U32.AND P1, PT, R183, R42, PT ;  /* 0x0000002ab700720c */ /* 0x000fe20003f26070 */
[----:B------:R-:W-:-:S02]  /*54c00*/  @!P2 IADD3 R5, PT, PT, R5, 0x7f000001, RZ ;  /* 0x7f0000010505a810 */ /* 0x000fc40007ffe0ff */
[----:B------:R-:W-:Y:S02]  /*54c10*/  @!P0 IADD3 R179, PT, PT, R179, 0x7f000001, RZ ;  /* 0x7f000001b3b38810 */ /* 0x000fe40007ffe0ff */
[----:B------:R-:W-:Y:S02]  /*54c20*/  IADD3 R183, PT, PT, -R42, R183, RZ ;  /* 0x000000b72ab77210 */ /* 0x000fe40007ffe1ff */
[----:B------:R-:W-:Y:S01]  /*54c30*/  @!P3 IADD3 R39, PT, PT, R39, 0x7f000001, RZ ;  /* 0x7f0000012727b810 */ /* 0x000fe20007ffe0ff */
[----:B------:R-:W-:Y:S01]  /*54c40*/  ISETP.GE.U32.AND P2, PT, R5, R180, PT ;  /* 0x000000b40500720c */ /* 0x000fe20003f46070 */
[----:B------:R-:W-:Y:S01]  /*54c50*/  IADD3 R33, PT, PT, -R180, R5, RZ ;  /* 0x00000005b4217210 */ /* 0x000fe20007ffe1ff */
[----:B------:R-:W-:-:S04]  /*54c60*/  IMAD.WIDE.U32 R4, R179, R0, RZ ;  /* 0x00000000b3047225 */ /* 0x000fc800078e00ff */
[----:B--2---:R-:W-:-:S04]  /*54c70*/  IMAD.WIDE.U32 R38, R39, R0, RZ ;  /* 0x0000000027267225 */ /* 0x004fc800078e00ff */
[----:B------:R-:W-:Y:S01]  /*54c80*/  IMAD R41, R4, 0x7effffff, RZ ;  /* 0x7effffff04297824 */ /* 0x000fe200078e02ff */
[----:B------:R-:W-:Y:S01]  /*54c90*/  @!P1 IADD3 R183, PT, PT, R183, 0x7f000001, RZ ;  /* 0x7f000001b7b79810 */ /* 0x000fe20007ffe0ff */
[----:B------:R-:W-:Y:S02]  /*54ca0*/  IMAD R45, R38, 0x7effffff, RZ ;  /* 0x7effffff262d7824 */ /* 0x000fe400078e02ff */
[----:B------:R-:W-:-:S04]  /*54cb0*/  IMAD.HI.U32 R51, R41, 0x7f000001, R4 ;  /* 0x7f00000129337827 */ /* 0x000fc800078e0004 */
[----:B------:R-:W-:-:S04]  /*54cc0*/  IMAD.WIDE.U32 R4, R183, R0, RZ ;  /* 0x00000000b7047225 */ /* 0x000fc800078e00ff */
[----:B------:R-:W-:-:S04]  /*54cd0*/  IMAD.HI.U32 R55, R45, 0x7f000001, R38 ;  /* 0x7f0000012d377827 */ /* 0x000fc800078e0026 */
[----:B------:R-:W-:Y:S01]  /*54ce0*/  IMAD R41, R4, 0x7effffff, RZ ;  /* 0x7effffff04297824 */ /* 0x000fe200078e02ff */
[----:B------:R-:W-:Y:S01]  /*54cf0*/  ISETP.GE.U32.AND P1, PT, R51, 0x7f000001, PT ;  /* 0x7f0000013300780c */ /* 0x000fe20003f26070 */
[----:B------:R-:W-:Y:S01]  /*54d00*/  @!P2 IADD3 R33, PT, PT, R33, 0x7f000001, RZ ;  /* 0x7f0000012121a810 */ /* 0x000fe20007ffe0ff */
[----:B------:R-:W-:Y:S01]  /*54d10*/  ISETP.GE.U32.AND P3, PT, R55, 0x7f000001, PT ;  /* 0x7f0000013700780c */ /* 0x000fe20003f66070 */
[----:B------:R-:W-:-:S04]  /*54d20*/  IMAD.HI.U32 R49, R41, 0x7f000001, R4 ;  /* 0x7f00000129317827 */ /* 0x000fc800078e0004 */
[----:B------:R-:W-:-:S04]  /*54d30*/  IMAD.WIDE.U32 R32, R33, R0, RZ ;  /* 0x0000000021207225 */ /* 0x000fc800078e00ff */
[----:B------:R-:W-:Y:S01]  /*54d40*/  IMAD R43, R32, 0x7effffff, RZ ;  /* 0x7effffff202b7824 */ /* 0x000fe200078e02ff */
[----:B------:R-:W-:-:S03]  /*54d50*/  ISETP.GE.U32.AND P0, PT, R49, 0x7f000001, PT ;  /* 0x7f0000013100780c */ /* 0x000fc60003f06070 */
[----:B------:R-:W-:Y:S01]  /*54d60*/  IMAD.HI.U32 R53, R43, 0x7f000001, R32 ;  /* 0x7f0000012b357827 */ /* 0x000fe200078e0020 */
[----:B------:R-:W-:Y:S02]  /*54d70*/  @P1 IADD3 R51, PT, PT, R51, -0x7f000001, RZ ;  /* 0x80ffffff33331810 */ /* 0x000fe40007ffe0ff */
[----:B------:R-:W-:Y:S02]  /*54d80*/  @P3 IADD3 R55, PT, PT, R55, -0x7f000001, RZ ;  /* 0x80ffffff37373810 */ /* 0x000fe40007ffe0ff */
[----:B------:R-:W-:-:S05]  /*54d90*/  ISETP.GE.U32.AND P2, PT, R53, 0x7f000001, PT ;  /* 0x7f0000013500780c */ /* 0x000fca0003f46070 */
[----:B------:R-:W-:-:S08]  /*54da0*/  @P0 IADD3 R49, PT, PT, R49, -0x7f000001, RZ ;  /* 0x80ffffff31310810 */ /* 0x000fd00007ffe0ff */
[----:B------:R-:W-:Y:S01]  /*54db0*/  @P2 IADD3 R53, PT, PT, R53, -0x7f000001, RZ ;  /* 0x80ffffff35352810 */ /* 0x000fe20007ffe0ff */
[----:B---3--:R-:W-:-:S04]  /*54dc0*/  IMAD.WIDE.U32 R32, R2, R51, RZ ;  /* 0x0000003302207225 */ /* 0x008fc800078e00ff */
[----:B----4-:R-:W-:-:S04]  /*54dd0*/  IMAD.WIDE.U32 R40, R24, R55, RZ ;  /* 0x0000003718287225 */ /* 0x010fc800078e00ff */
[----:B------:R-:W-:Y:S02]  /*54de0*/  IMAD R43, R32, 0x7effffff, RZ ;  /* 0x7effffff202b7824 */ /* 0x000fe400078e02ff */
[----:B------:R-:W-:Y:S02]  /*54df0*/  IMAD R47, R40, 0x7effffff, RZ ;  /* 0x7effffff282f7824 */ /* 0x000fe400078e02ff */
[----:B------:R-:W-:-:S04]  /*54e00*/  IMAD.HI.U32 R0, R43, 0x7f000001, R32 ;  /* 0x7f0000012b007827 */ /* 0x000fc800078e0020 */
[----:B------:R-:W-:-:S04]  /*54e10*/  IMAD.WIDE.U32 R4, R2, R49, RZ ;  /* 0x0000003102047225 */ /* 0x000fc800078e00ff */
[----:B------:R-:W-:-:S04]  /*54e20*/  IMAD.HI.U32 R40, R47, 0x7f000001, R40 ;  /* 0x7f0000012f287827 */ /* 0x000fc800078e0028 */
[----:B------:R-:W-:Y:S01]  /*54e30*/  IMAD R43, R4, 0x7effffff, RZ ;  /* 0x7effffff042b7824 */ /* 0x000fe200078e02ff */
[----:B------:R-:W-:Y:S01]  /*54e40*/  ISETP.GE.U32.AND P0, PT, R0, 0x7f000001, PT ;  /* 0x7f0000010000780c */ /* 0x000fe20003f06070 */
        /* <DEDUP_REMOVED lines=10> */
[----:B------:R-:W-:Y:S01]  /*54ef0*/  IMAD.HI.U32 R2, R45, 0x7f000001, R38 ;  /* 0x7f0000012d027827 */ /* 0x000fe200078e0026 */
[----:B------:R-:W-:Y:S01]  /*54f00*/  @P0 IADD3 R0, PT, PT, R0, -0x7f000001, RZ ;  /* 0x80ffffff00000810 */ /* 0x000fe20007ffe0ff */
[----:B------:R-:W-:Y:S02]  /*54f10*/  ISETP.GE.U32.AND P4, PT, R42, 0x7f000001, PT ;  /* 0x7f0000012a00780c */ /* 0x000fe40003f86070 */
[----:B------:R-:W-:-:S04]  /*54f20*/  IMAD.WIDE.U32 R38, R24, R51, RZ ;  /* 0x0000003318267225 */ /* 0x000fc800078e00ff */
[----:B------:R-:W-:-:S04]  /*54f30*/  IMAD.HI.U32 R45, R41, 0x7f000001, R4 ;  /* 0x7f000001292d7827 */ /* 0x000fc800078e0004 */
[----:B------:R-:W-:Y:S01]  /*54f40*/  IMAD R5, R32, 0x7effffff, RZ ;  /* 0x7effffff20057824 */ /* 0x000fe200078e02ff */
[----:B------:R-:W-:Y:S01]  /*54f50*/  @P1 IADD3 R40, PT, PT, R40, -0x7f000001, RZ ;  /* 0x80ffffff28281810 */ /* 0x000fe20007ffe0ff */
[----:B------:R-:W-:Y:S01]  /*54f60*/  ISETP.GE.U32.AND P3, PT, R30, 0x7f000001, PT ;  /* 0x7f0000011e00780c */ /* 0x000fe20003f66070 */
[----:B------:R-:W-:Y:S01]  /*54f70*/  ISETP.GE.U32.AND P1, PT, R0, 0x7f000001, PT ;  /* 0x7f0000010000780c */ /* 0x000fe20003f26070 */
[----:B------:R-:W-:Y:S02]  /*54f80*/  IMAD R43, R38, 0x7effffff, RZ ;  /* 0x7effffff262b7824 */ /* 0x000fe400078e02ff */
[----:B------:R-:W-:-:S04]  /*54f90*/  IMAD.HI.U32 R47, R5, 0x7f000001, R32 ;  /* 0x7f000001052f7827 */ /* 0x000fc800078e0020 */
[----:B------:R-:W-:-:S04]  /*54fa0*/  IMAD.WIDE.U32 R4, R40, 0x5fffffa, RZ ;  /* 0x05fffffa28047825 */ /* 0x000fc800078e00ff */
[----:B------:R-:W-:Y:S01]  /*54fb0*/  IMAD.HI.U32 R43, R43, 0x7f000001, R38 ;  /* 0x7f0000012b2b7827 */ /* 0x000fe200078e0026 */
[----:B------:R-:W-:-:S03]  /*54fc0*/  ISETP.GE.U32.AND P0, PT, R45, 0x7f000001, PT ;  /* 0x7f0000012d00780c */ /* 0x000fc60003f06070 */
[----:B------:R-:W-:Y:S02]  /*54fd0*/  IMAD R33, R40, 0x6, RZ ;  /* 0x0000000628217824 */ /* 0x000fe400078e02ff */
[----:B------:R-:W-:Y:S01]  /*54fe0*/  IMAD.WIDE.U32 R38, R25, R55, RZ ;  /* 0x0000003719267225 */ /* 0x000fe200078e00ff */
[----:B------:R-:W-:Y:S01]  /*54ff0*/  ISETP.GE.U32.AND P2, PT, R2, 0x7f000001, PT ;  /* 0x7f0000010200780c */ /* 0x000fe20003f46070 */
[----:B------:R-:W-:Y:S02]  /*55000*/  @P4 IADD3 R42, PT, PT, R42, -0x7f000001, RZ ;  /* 0x80ffffff2a2a4810 */ /* 0x000fe40007ffe0ff */
[----:B------:R-:W-:-:S04]  /*55010*/  IMAD.HI.U32 R57, R33, 0x7f000001, R4 ;  /* 0x7f00000121397827 */ /* 0x000fc800078e0004 */
[----:B------:R-:W-:Y:S01]  /*55020*/  IMAD R41, R38, 0x7effffff, RZ ;  /* 0x7effffff26297824 */ /* 0x000fe200078e02ff */
[----:B------:R-:W-:Y:S02]  /*55030*/  @P3 IADD3 R30, PT, PT, R30, -0x7f000001, RZ ;  /* 0x80ffffff1e1e3810 */ /* 0x000fe40007ffe0ff */
[----:B------:R-:W-:Y:S01]  /*55040*/  @P1 IADD3 R0, PT, PT, R0, -0x7f000001, RZ ;  /* 0x80ffffff00001810 */ /* 0x000fe20007ffe0ff */
[----:B------:R-:W-:Y:S01]  /*55050*/  ISETP.GE.U32.AND P3, PT, R42, 0x7f000001, PT ;  /* 0x7f0000012a00780c */ /* 0x000fe20003f66070 */
[----:B------:R-:W-:Y:S01]  /*55060*/  IMAD.HI.U32 R44, R41, 0x7f000001, R38 ;  /* 0x7f000001292c7827 */ /* 0x000fe200078e0026 */
[----:B------:R-:W-:Y:S01]  /*55070*/  ISETP.GE.U32.AND P1, PT, R57, 0x7f000001, PT ;  /* 0x7f0000013900780c */ /* 0x000fe20003f26070 */
[----:B------:R-:W-:Y:S01]  /*55080*/  @P0 IADD3 R45, PT, PT, R45, -0x7f000001, RZ ;  /* 0x80ffffff2d2d0810 */ /* 0x000fe20007ffe0ff */
[----:B------:R-:W-:Y:S02]  /*55090*/  ISETP.GE.U32.AND P5, PT, R47, 0x7f000001, PT ;  /* 0x7f0000012f00780c */ /* 0x000fe40003fa6070 */
[----:B------:R-:W-:Y:S01]  /*550a0*/  ISETP.GE.U32.AND P0, PT, R44, 0x7f000001, PT ;  /* 0x7f0000012c00780c */ /* 0x000fe20003f06070 */
[----:B------:R-:W-:Y:S01]  /*550b0*/  @P2 IADD3 R2, PT, PT, R2, -0x7f000001, RZ ;  /* 0x80ffffff02022810 */ /* 0x000fe20007ffe0ff */
[----:B------:R-:W-:Y:S01]  /*550c0*/  ISETP.GE.U32.AND P4, PT, R30, 0x7f000001, PT ;  /* 0x7f0000011e00780c */ /* 0x000fe20003f86070 */
[----:B------:R-:W-:Y:S01]  /*550d0*/  ISETP.GE.U32.AND P2, PT, R43, 0x7f000001, PT ;  /* 0x7f0000012b00780c */ /* 0x000fe20003f46070 */
[----:B------:R-:W-:-:S02]  /*550e0*/  IMAD.WIDE.U32 R32, R25, R53, RZ ;  /* 0x0000003519207225 */ /* 0x000fc400078e00ff */
[----:B------:R-:W-:Y:S01]  /*550f0*/  ISETP.GE.U32.AND P6, PT, R2, 0x7f000001, PT ;  /* 0x7f0000010200780c */ /* 0x000fe20003fc6070 */
[----:B------:R-:W-:Y:S02]  /*55100*/  @P3 IADD3 R42, PT, PT, R42, -0x7f000001, RZ ;  /* 0x80ffffff2a2a3810 */ /* 0x000fe40007ffe0ff */
[----:B------:R-:W-:Y:S02]  /*55110*/  IADD3 R0, PT, PT, R0, R45, RZ ;  /* 0x0000002d00007210 */ /* 0x000fe40007ffe0ff */
[----:B------:R-:W-:Y:S01]  /*55120*/  @P1 IADD3 R57, PT, PT, R57, -0x7f000001, RZ ;  /* 0x80ffffff39391810 */ /* 0x000fe20007ffe0ff */
[----:B------:R-:W-:Y:S02]  /*55130*/  IMAD R45, R32, 0x7effffff, RZ ;  /* 0x7effffff202d7824 */ /* 0x000fe400078e02ff */
[----:B------:R-:W-:Y:S01]  /*55140*/  IMAD.WIDE.U32 R4, R25, R49, RZ ;  /* 0x0000003119047225 */ /* 0x000fe200078e00ff */
[----:B------:R-:W-:Y:S02]  /*55150*/  @P5 IADD3 R47, PT, PT, R47, -0x7f000001, RZ ;  /* 0x80ffffff2f2f5810 */ /* 0x000fe40007ffe0ff */
[----:B------:R-:W-:-:S02]  /*55160*/  @P0 IADD3 R44, PT, PT, R44, -0x7f000001, RZ ;  /* 0x80ffffff2c2c0810 */ /* 0x000fc40007ffe0ff */
[----:B------:R-:W-:Y:S02]  /*55170*/  IADD3 R40, PT, PT, R42, R57, RZ ;  /* 0x000000392a287210 */ /* 0x000fe40007ffe0ff */
[----:B------:R-:W-:Y:S01]  /*55180*/  @P4 IADD3 R30, PT, PT, R30, -0x7f000001, RZ ;  /* 0x80ffffff1e1e4810 */ /* 0x000fe20007ffe0ff */
[----:B------:R-:W-:-:S04]  /*55190*/  IMAD.HI.U32 R42, R45, 0x7f000001, R32 ;  /* 0x7f0000012d2a7827 */ /* 0x000fc800078e0020 */
[----:B------:R-:W-:Y:S02]  /*551a0*/  IMAD R41, R4, 0x7effffff, RZ ;  /* 0x7effffff04297824 */ /* 0x000fe400078e02ff */
[----:B------:R-:W-:Y:S01]  /*551b0*/  IMAD.WIDE.U32 R38, R44, 0x5fffffa, RZ ;  /* 0x05fffffa2c267825 */ /* 0x000fe200078e00ff */
[----:B------:R-:W-:Y:S02]  /*551c0*/  @P2 IADD3 R43, PT, PT, R43, -0x7f000001, RZ ;  /* 0x80ffffff2b2b2810 */ /* 0x000fe40007ffe0ff */
[----:B------:R-:W-:Y:S02]  /*551d0*/  @P6 IADD3 R2, PT, PT, R2, -0x7f000001, RZ ;  /* 0x80ffffff02026810 */ /* 0x000fe40007ffe0ff */
[----:B------:R-:W-:Y:S01]  /*551e0*/  IADD3 R30, PT, PT, R30, R47, RZ ;  /* 0x0000002f1e1e7210 */ /* 0x000fe20007ffe0ff */
[----:B------:R-:W-:Y:S01]  /*551f0*/  ISETP.GE.U32.AND P0, PT, R42, 0x7f000001, PT ;  /* 0x7f0000012a00780c */ /* 0x000fe20003f06070 */
        /* <DEDUP_REMOVED lines=38> */
[----:B------:R-:W-:-:S02]  /*55460*/  IADD3 R2, PT, PT, R2, R45, RZ ;  /* 0x0000002d02027210 */ /* 0x000fc40007ffe0ff */
        /* <DEDUP_REMOVED lines=64> */
[----:B------:R-:W-:Y:S04]  /*55870*/  STL [R1+0x114], R30 ;  /* 0x0001141e01007387 */ /* 0x000fe80000100800 */
[----:B------:R-:W-:Y:S04]  /*55880*/  STL [R1+0x118], R28 ;  /* 0x0001181c01007387 */ /* 0x000fe80000100800 */
[----:B------:R1:W-:Y:S04]  /*55890*/  STL [R1+0x11c], R32 ;  /* 0x00011c2001007387 */ /* 0x0003e80000100800 */
[----:B------:R-:W2:Y:S04]  /*558a0*/  LD.E R0, desc[UR12][R22.64+0x8d0] ;  /* 0x0008d00c16007980 */ /* 0x000ea8000c101900 */
[----:B------:R-:W1:Y:S04]  /*558b0*/  LD.E R2, desc[UR12][R22.64+0x8d4] ;  /* 0x0008d40c16027980 */ /* 0x000e68000c101900 */
[----:B------:R-:W3:Y:S04]  /*558c0*/  LD.E R24, desc[UR12][R22.64+0x8d8] ;  /* 0x0008d80c16187980 */ /* 0x000ee8000c101900 */
[----:B------:R4:W3:Y:S04]  /*558d0*/  LD.E R25, desc[UR12][R22.64+0x8dc] ;  /* 0x0008dc0c16197980 */ /* 0x0008e8000c101900 */
[----:B------:R-:W3:Y:S04]  /*558e0*/  LDL R26, [R1+0x110] ;  /* 0x00011000011a7983 */ /* 0x000ee80000100800 */
[----:B------:R-:W3:Y:S04]  /*558f0*/  LDL R29, [R1+0x114] ;  /* 0x00011400011d7983 */ /* 0x000ee80000100800 */
[----:B------:R-:W3:Y:S04]  /*55900*/  LDL R27, [R1+0x118] ;  /* 0x00011800011b7983 */ /* 0x000ee80000100800 */
[----:B------:R-:W3:Y:S04]  /*55910*/  LDL R31, [R1+0x11c] ;  /* 0x00011c00011f7983 */ /* 0x000ee80000100800 */
[----:B0-----:R-:W3:Y:S01]  /*55920*/  LDL.64 R4, [R1+0x100] ;  /* 0x0001000001047983 */ /* 0x001ee20000100a00 */
[----:B------:R-:W-:Y:S01]  /*55930*/  ISETP.GE.U32.AND P1, PT, R188, R19, PT ;  /* 0x00000013bc00720c */ /* 0x000fe20003f26070 */
[----:B------:R-:W-:Y:S01]  /*55940*/  ISETP.GE.U32.AND P3, PT, R190, R21, PT ;  /* 0x00000015be00720c */ /* 0x000fe20003f66070 */
[----:B------:R-:W-:Y:S01]  /*55950*/  IADD3 R188, PT, PT, R188, -R19, RZ ;  /* 0x80000013bcbc7210 */ /* 0x000fe20007ffe0ff */
[----:B------:R-:W-:Y:S01]  /*55960*/  ISETP.GE.U32.AND P2, PT, R189, R20, PT ;  /* 0x00000014bd00720c */ /* 0x000fe20003f46070 */
[----:B------:R-:W-:Y:S01]  /*55970*/  ISETP.GE.U32.AND P0, PT, R178, R18, PT ;  /* 0x00000012b200720c */ /* 0x000fe20003f06070 */
[----:B------:R-:W-:-:S02]  /*55980*/  IADD3 R190, PT, PT, R190, -R21, RZ ;  /* 0x80000015bebe7210 */ /* 0x000fc40007ffe0ff */
[----:B------:R-:W-:Y:S02]  /*55990*/  IADD3 R20, PT, PT, R189, -R20, RZ ;  /* 0x80000014bd147210 */ /* 0x000fe40007ffe0ff */
[----:B------:R-:W-:-:S04]  /*559a0*/  IADD3 R18, PT, PT, R178, -R18, RZ ;  /* 0x80000012b2127210 */ /* 0x000fc80007ffe0ff */
[----:B------:R-:W-:Y:S02]  /*559b0*/  @!P1 IADD3 R188, PT, PT, R188, 0x7f000001, RZ ;  /* 0x7f000001bcbc9810 */ /* 0x000fe40007ffe0ff */
[----:B------:R-:W-:-:S03]  /*559c0*/  @!P3 IADD3 R190, PT, PT, R190, 0x7f000001, RZ ;  /* 0x7f000001bebeb810 */ /* 0x000fc60007ffe0ff */
[----:B------:R-:W-:-:S04]  /*559d0*/  IMAD.WIDE.U32 R188, R188, R3, RZ ;  /* 0x00000003bcbc7225 */ /* 0x000fc800078e00ff */
[----:B------:R-:W-:-:S04]  /*559e0*/  IMAD.WIDE.U32 R190, R190, R3, RZ ;  /* 0x00000003bebe7225 */ /* 0x000fc800078e00ff */
[----:B------:R-:W-:Y:S01]  /*559f0*/  IMAD R19, R188, 0x7effffff, RZ ;  /* 0x7effffffbc137824 */ /* 0x000fe200078e02ff */
[----:B------:R-:W-:Y:S02]  /*55a00*/  @!P2 IADD3 R20, PT, PT, R20, 0x7f000001, RZ ;  /* 0x7f0000011414a810 */ /* 0x000fe40007ffe0ff */
[----:B------:R-:W-:Y:S01]  /*55a10*/  @!P0 IADD3 R18, PT, PT, R18, 0x7f000001, RZ ;  /* 0x7f00000112128810 */ /* 0x000fe20007ffe0ff */
[----:B------:R-:W-:Y:S02]  /*55a20*/  IMAD R39, R190, 0x7effffff, RZ ;  /* 0x7effffffbe277824 */ /* 0x000fe400078e02ff */
[----:B------:R-:W-:-:S04]  /*55a30*/  IMAD.HI.U32 R189, R19, 0x7f000001, R188 ;  /* 0x7f00000113bd7827 */ /* 0x000fc800078e00bc */
[----:B------:R-:W-:-:S04]  /*55a40*/  IMAD.WIDE.U32 R20, R20, R3, RZ ;  /* 0x0000000314147225 */ /* 0x000fc800078e00ff */
[----:B------:R-:W-:-:S04]  /*55a50*/  IMAD.WIDE.U32 R18, R18, R3, RZ ;  /* 0x0000000312127225 */ /* 0x000fc800078e00ff */
[----:B------:R-:W-:-:S04]  /*55a60*/  IMAD.HI.U32 R191, R39, 0x7f000001, R190 ;  /* 0x7f00000127bf7827 */ /* 0x000fc800078e00be */
[----:B------:R-:W-:Y:S01]  /*55a70*/  IMAD R33, R20, 0x7effffff, RZ ;  /* 0x7effffff14217824 */ /* 0x000fe200078e02ff */
[----:B------:R-:W-:Y:S01]  /*55a80*/  ISETP.GE.U32.AND P1, PT, R189, 0x7f000001, PT ;  /* 0x7f000001bd00780c */ /* 0x000fe20003f26070 */
[----:B----4-:R-:W-:Y:S01]  /*55a90*/  IMAD R23, R18, 0x7effffff, RZ ;  /* 0x7effffff12177824 */ /* 0x010fe200078e02ff */
[----:B------:R-:W-:Y:S01]  /*55aa0*/  ISETP.GE.U32.AND P3, PT, R191, 0x7f000001, PT ;  /* 0x7f000001bf00780c */ /* 0x000fe20003f66070 */
[----:B------:R-:W-:-:S04]  /*55ab0*/  IMAD.HI.U32 R49, R33, 0x7f000001, R20 ;  /* 0x7f00000121317827 */ /* 0x000fc800078e0014 */
[----:B------:R-:W-:Y:S01]  /*55ac0*/  IMAD.HI.U32 R47, R23, 0x7f000001, R18 ;  /* 0x7f000001172f7827 */ /* 0x000fe200078e0012 */
[----:B------:R-:W-:-:S04]  /*55ad0*/  ISETP.GE.U32.AND P2, PT, R49, 0x7f000001, PT ;  /* 0x7f0000013100780c */ /* 0x000fc80003f46070 */
[----:B------:R-:W-:Y:S01]  /*55ae0*/  ISETP.GE.U32.AND P0, PT, R47, 0x7f000001, PT ;  /* 0x7f0000012f00780c */ /* 0x000fe20003f06070 */
[----:B------:R-:W-:Y:S02]  /*55af0*/  @P1 IADD3 R189, PT, PT, R189, -0x7f000001, RZ ;  /* 0x80ffffffbdbd1810 */ /* 0x000fe40007ffe0ff */
[----:B------:R-:W-:-:S06]  /*55b00*/  @P3 IADD3 R191, PT, PT, R191, -0x7f000001, RZ ;  /* 0x80ffffffbfbf3810 */ /* 0x000fcc0007ffe0ff */
[----:B------:R-:W-:-:S04]  /*55b10*/  @P2 IADD3 R49, PT, PT, R49, -0x7f000001, RZ ;  /* 0x80ffffff31312810 */ /* 0x000fc80007ffe0ff */
[----:B------:R-:W-:Y:S01]  /*55b20*/  @P0 IADD3 R47, PT, PT, R47, -0x7f000001, RZ ;  /* 0x80ffffff2f2f0810 */ /* 0x000fe20007ffe0ff */
[----:B--2---:R-:W-:-:S04]  /*55b30*/  IMAD.WIDE.U32 R20, R0, R189, RZ ;  /* 0x000000bd00147225 */ /* 0x004fc800078e00ff */
[----:B-1----:R-:W-:-:S04]  /*55b40*/  IMAD.WIDE.U32 R32, R2, R191, RZ ;  /* 0x000000bf02207225 */ /* 0x002fc800078e00ff */
[----:B------:R-:W-:Y:S02]  /*55b50*/  IMAD R39, R20, 0x7effffff, RZ ;  /* 0x7effffff14277824 */ /* 0x000fe400078e02ff */
[----:B------:R-:W-:Y:S02]  /*55b60*/  IMAD R43, R32, 0x7effffff, RZ ;  /* 0x7effffff202b7824 */ /* 0x000fe400078e02ff */
[----:B------:R-:W-:-:S04]  /*55b70*/  IMAD.HI.U32 R28, R39, 0x7f000001, R20 ;  /* 0x7f000001271c7827 */ /* 0x000fc800078e0014 */
[----:B------:R-:W-:-:S04]  /*55b80*/  IMAD.WIDE.U32 R22, R0, R49, RZ ;  /* 0x0000003100167225 */ /* 0x000fc800078e00ff */
[----:B------:R-:W-:-:S04]  /*55b90*/  IMAD.WIDE.U32 R18, R0, R47, RZ ;  /* 0x0000002f00127225 */ /* 0x000fc800078e00ff */
[----:B------:R-:W-:-:S04]  /*55ba0*/  IMAD.WIDE.U32 R20, R0, R191, RZ ;  /* 0x000000bf00147225 */ /* 0x000fc800078e00ff */
[----:B------:R-:W-:Y:S01]  /*55bb0*/  IMAD.HI.U32 R0, R43, 0x7f000001, R32 ;  /* 0x7f0000012b007827 */ /* 0x000fe200078e0020 */
[----:B------:R-:W-:-:S03]  /*55bc0*/  ISETP.GE.U32.AND P0, PT, R28, 0x7f000001, PT ;  /* 0x7f0000011c00780c */ /* 0x000fc60003f06070 */
[----:B------:R-:W-:Y:S01]  /*55bd0*/  IMAD R39, R18, 0x7effffff, RZ ;  /* 0x7effffff12277824 */ /* 0x000fe200078e02ff */
[----:B------:R-:W-:Y:S01]  /*55be0*/  ISETP.GE.U32.AND P1, PT, R0, 0x7f000001, PT ;  /* 0x7f0000010000780c */ /* 0x000fe20003f26070 */
        /* <DEDUP_REMOVED lines=8> */
[----:B------:R-:W-:Y:S01]  /*55c70*/  IMAD.WIDE.U32 R20, R2, R49, RZ ;  /* 0x0000003102147225 */ /* 0x000fe200078e00ff */
[----:B------:R-:W-:Y:S01]  /*55c80*/  @P0 IADD3 R28, PT, PT, R28, -0x7f000001, RZ ;  /* 0x80ffffff1c1c0810 */ /* 0x000fe20007ffe0ff */
[----:B------:R-:W-:Y:S02]  /*55c90*/  ISETP.GE.U32.AND P4, PT, R30, 0x7f000001, PT ;  /* 0x7f0000011e00780c */ /* 0x000fe40003f86070 */
[----:B------:R-:W-:Y:S02]  /*55ca0*/  IMAD R39, R22, 0x7effffff, RZ ;  /* 0x7effffff16277824 */ /* 0x000fe400078e02ff */
[----:B------:R-:W-:-:S04]  /*55cb0*/  IMAD.HI.U32 R43, R33, 0x7f000001, R18 ;  /* 0x7f000001212b7827 */ /* 0x000fc800078e0012 */
[----:B------:R-:W-:Y:S01]  /*55cc0*/  IMAD R19, R20, 0x7effffff, RZ ;  /* 0x7effffff14137824 */ /* 0x000fe200078e02ff */
[----:B------:R-:W-:Y:S01]  /*55cd0*/  @P1 IADD3 R0, PT, PT, R0, -0x7f000001, RZ ;  /* 0x80ffffff00001810 */ /* 0x000fe20007ffe0ff */
[----:B------:R-:W-:Y:S01]  /*55ce0*/  ISETP.GE.U32.AND P3, PT, R32, 0x7f000001, PT ;  /* 0x7f0000012000780c */ /* 0x000fe20003f66070 */
[----:B------:R-:W-:Y:S01]  /*55cf0*/  ISETP.GE.U32.AND P1, PT, R28, 0x7f000001, PT ;  /* 0x7f0000011c00780c */ /* 0x000fe20003f26070 */
[----:B------:R-:W-:-:S04]  /*55d00*/  IMAD.HI.U32 R2, R39, 0x7f000001, R22 ;  /* 0x7f00000127027827 */ /* 0x000fc800078e0016 */
[----:B------:R-:W-:-:S04]  /*55d10*/  IMAD.HI.U32 R39, R19, 0x7f000001, R20 ;  /* 0x7f00000113277827 */ /* 0x000fc800078e0014 */
[----:B------:R-:W-:-:S04]  /*55d20*/  IMAD.WIDE.U32 R18, R0, 0x5fffffa, RZ ;  /* 0x05fffffa00127825 */ /* 0x000fc800078e00ff */
[----:B------:R-:W-:Y:S01]  /*55d30*/  IMAD R21, R0, 0x6, RZ ;  /* 0x0000000600157824 */ /* 0x000fe200078e02ff */
[----:B------:R-:W-:Y:S01]  /*55d40*/  ISETP.GE.U32.AND P0, PT, R43, 0x7f000001, PT ;  /* 0x7f0000012b00780c */ /* 0x000fe20003f06070 */
[----:B------:R-:W-:Y:S01]  /*55d50*/  ISETP.GE.U32.AND P2, PT, R41, 0x7f000001, PT ;  /* 0x7f0000012900780c */ /* 0x000fe20003f46070 */
[----:B---3--:R-:W-:Y:S01]  /*55d60*/  IMAD.WIDE.U32 R22, R24, R191, RZ ;  /* 0x000000bf18167225 */ /* 0x008fe200078e00ff */
[----:B------:R-:W-:-:S03]  /*55d70*/  @P4 IADD3 R30, PT, PT, R30, -0x7f000001, RZ ;  /* 0x80ffffff1e1e4810 */ /* 0x000fc60007ffe0ff */
[----:B------:R-:W-:-:S04]  /*55d80*/  IMAD.HI.U32 R21, R21, 0x7f000001, R18 ;  /* 0x7f00000115157827 */ /* 0x000fc800078e0012 */
[----:B------:R-:W-:Y:S01]  /*55d90*/  IMAD R33, R22, 0x7effffff, RZ ;  /* 0x7effffff16217824 */ /* 0x000fe200078e02ff */
[----:B------:R-:W-:Y:S02]  /*55da0*/  @P3 IADD3 R32, PT, PT, R32, -0x7f000001, RZ ;  /* 0x80ffffff20203810 */ /* 0x000fe40007ffe0ff */
[----:B------:R-:W-:Y:S01]  /*55db0*/  @P1 IADD3 R28, PT, PT, R28, -0x7f000001, RZ ;  /* 0x80ffffff1c1c1810 */ /* 0x000fe20007ffe0ff */
[----:B------:R-:W-:Y:S01]  /*55dc0*/  ISETP.GE.U32.AND P3, PT, R30, 0x7f000001, PT ;  /* 0x7f0000011e00780c */ /* 0x000fe20003f66070 */
[----:B------:R-:W-:Y:S01]  /*55dd0*/  ISETP.GE.U32.AND P1, PT, R21, 0x7f000001, PT ;  /* 0x7f0000011500780c */ /* 0x000fe20003f26070 */
[----:B------:R-:W-:Y:S01]  /*55de0*/  IMAD.HI.U32 R45, R33, 0x7f000001, R22 ;  /* 0x7f000001212d7827 */ /* 0x000fe200078e0016 */
[----:B------:R-:W-:Y:S01]  /*55df0*/  ISETP.GE.U32.AND P5, PT, R39, 0x7f000001, PT ;  /* 0x7f0000012700780c */ /* 0x000fe20003fa6070 */
[----:B------:R-:W-:Y:S01]  /*55e00*/  ISETP.GE.U32.AND P4, PT, R32, 0x7f000001, PT ;  /* 0x7f0000012000780c */ /* 0x000fe20003f86070 */
[----:B------:R-:W-:Y:S02]  /*55e10*/  @P0 IADD3 R43, PT, PT, R43, -0x7f000001, RZ ;  /* 0x80ffffff2b2b0810 */ /* 0x000fe40007ffe0ff */
[----:B------:R-:W-:Y:S01]  /*55e20*/  @P2 IADD3 R41, PT, PT, R41, -0x7f000001, RZ ;  /* 0x80ffffff29292810 */ /* 0x000fe20007ffe0ff */
[----:B------:R-:W-:Y:S01]  /*55e30*/  ISETP.GE.U32.AND P0, PT, R45, 0x7f000001, PT ;  /* 0x7f0000012d00780c */ /* 0x000fe20003f06070 */
[----:B------:R-:W-:Y:S01]  /*55e40*/  ISETP.GE.U32.AND P2, PT, R2, 0x7f000001, PT ;  /* 0x7f0000010200780c */ /* 0x000fe20003f46070 */
[----:B------:R-:W-:-:S02]  /*55e50*/  IMAD.WIDE.U32 R22, R24, R49, RZ ;  /* 0x0000003118167225 */ /* 0x000fc400078e00ff */
[----:B------:R-:W-:Y:S01]  /*55e60*/  ISETP.GE.U32.AND P6, PT, R41, 0x7f000001, PT ;  /* 0x7f0000012900780c */ /* 0x000fe20003fc6070 */
[----:B------:R-:W-:Y:S02]  /*55e70*/  @P3 IADD3 R30, PT, PT, R30, -0x7f000001, RZ ;  /* 0x80ffffff1e1e3810 */ /* 0x000fe40007ffe0ff */
[----:B------:R-:W-:Y:S02]  /*55e80*/  @P1 IADD3 R21, PT, PT, R21, -0x7f000001, RZ ;  /* 0x80ffffff15151810 */ /* 0x000fe40007ffe0ff */
[----:B------:R-:W-:Y:S02]  /*55e90*/  IADD3 R0, PT, PT, R28, R43, RZ ;  /* 0x0000002b1c007210 */ /* 0x000fe40007ffe0ff */
[----:B------:R-:W-:Y:S02]  /*55ea0*/  @P5 IADD3 R39, PT, PT, R39, -0x7f000001, RZ ;  /* 0x80ffffff27275810 */ /* 0x000fe40007ffe0ff */
[----:B------:R-:W-:Y:S01]  /*55eb0*/  @P4 IADD3 R32, PT, PT, R32, -0x7f000001, RZ ;  /* 0x80ffffff20204810 */ /* 0x000fe20007ffe0ff */
[----:B------:R-:W-:-:S02]  /*55ec0*/  IMAD R43, R22, 0x7effffff, RZ ;  /* 0x7effffff162b7824 */ /* 0x000fc400078e02ff */
[----:B------:R-:W-:Y:S01]  /*55ed0*/  IMAD.WIDE.U32 R18, R24, R47, RZ ;  /* 0x0000002f18127225 */ /* 0x000fe200078e00ff */
[----:B------:R-:W-:Y:S02]  /*55ee0*/  IADD3 R30, PT, PT, R30, R21, RZ ;  /* 0x000000151e1e7210 */ /* 0x000fe40007ffe0ff */
[----:B------:R-:W-:Y:S01]  /*55ef0*/  @P0 IADD3 R45, PT, PT, R45, -0x7f000001, RZ ;  /* 0x80ffffff2d2d0810 */ /* 0x000fe20007ffe0ff */
[----:B------:R-:W-:-:S04]  /*55f00*/  IMAD.WIDE.U32 R20, R24, R189, RZ ;  /* 0x000000bd18147225 */ /* 0x000fc800078e00ff */
[----:B------:R-:W-:Y:S01]  /*55f10*/  IMAD.HI.U32 R24, R43, 0x7f000001, R22 ;  /* 0x7f0000012b187827 */ /* 0x000fe200078e0016 */
[----:B------:R-:W-:-:S03]  /*55f20*/  IADD3 R28, PT, PT, R32, R39, RZ ;  /* 0x00000027201c7210 */ /* 0x000fc60007ffe0ff */
[----:B------:R-:W-:Y:S01]  /*55f30*/  IMAD R39, R18, 0x7effffff, RZ ;  /* 0x7effffff12277824 */ /* 0x000fe200078e02ff */
[----:B------:R-:W-:Y:S02]  /*55f40*/  @P2 IADD3 R2, PT, PT, R2, -0x7f000001, RZ ;  /* 0x80ffffff02022810 */ /* 0x000fe40007ffe0ff */
[----:B------:R-:W-:Y:S01]  /*55f50*/  @P6 IADD3 R41, PT, PT, R41, -0x7f000001, RZ ;  /* 0x80ffffff29296810 */ /* 0x000fe20007ffe0ff */
[----:B------:R-:W-:Y:S01]  /*55f60*/  IMAD.WIDE.U32 R32, R45, 0x5fffffa, RZ ;  /* 0x05fffffa2d207825 */ /* 0x000fe200078e00ff */
[----:B------:R-:W-:-:S03]  /*55f70*/  ISETP.GE.U32.AND P0, PT, R24, 0x7f000001, PT ;  /* 0x7f0000011800780c */ /* 0x000fc60003f06070 */
[----:B------:R-:W-:Y:S02]  /*55f80*/  IMAD R45, R45, 0x6, RZ ;  /* 0x000000062d2d7824 */ /* 0x000fe400078e02ff */
[----:B------:R-:W-:-:S04]  /*55f90*/  IMAD.HI.U32 R43, R39, 0x7f000001, R18 ;  /* 0x7f000001272b7827 */ /* 0x000fc800078e0012 */
[----:B------:R-:W-:Y:S01]  /*55fa0*/  IMAD.WIDE.U32 R18, R25, R189, RZ ;  /* 0x000000bd19127225 */ /* 0x000fe200078e00ff */
[----:B------:R-:W-:-:S03]  /*55fb0*/  IADD3 R2, PT, PT, R41, R2, RZ ;  /* 0x0000000229027210 */ /* 0x000fc60007ffe0ff */
[----:B------:R-:W-:Y:S02]  /*55fc0*/  IMAD R41, R20, 0x7effffff, RZ ;  /* 0x7effffff14297824 */ /* 0x000fe400078e02ff */
[----:B------:R-:W-:-:S04]  /*55fd0*/  IMAD.HI.U32 R45, R45, 0x7f000001, R32 ;  /* 0x7f0000012d2d7827 */ /* 0x000fc800078e0020 */
[----:B------:R-:W-:Y:S01]  /*55fe0*/  IMAD R33, R18, 0x7effffff, RZ ;  /* 0x7effffff12217824 */ /* 0x000fe200078e02ff */
[----:B------:R-:W-:Y:S01]  /*55ff0*/  ISETP.GE.U32.AND P4, PT, R43, 0x7f000001, PT ;  /* 0x7f0000012b00780c */ /* 0x000fe20003f86070 */
[----:B------:R-:W-:-:S04]  /*56000*/  IMAD.HI.U32 R51, R41, 0x7f000001, R20 ;  /* 0x7f00000129337827 */ /* 0x000fc800078e0014 */
[----:B------:R-:W-:-:S04]  /*56010*/  IMAD.WIDE.U32 R20, R25, R49, RZ ;  /* 0x0000003119147225 */ /* 0x000fc800078e00ff */
        /* <DEDUP_REMOVED lines=31> */
[C---:B------:R-:W-:Y:S02]  /*56210*/  IMAD R25, R33.reuse, 0x6, RZ ;  /* 0x0000000621197824 */ /* 0x040fe400078e02ff */
[----:B------:R-:W-:-:S04]  /*56220*/  IMAD.WIDE.U32 R18, R33, 0x5fffffa, RZ ;  /* 0x05fffffa21127825 */ /* 0x000fc800078e00ff */
[----:B------:R-:W-:Y:S01]  /*56230*/  IMAD R33, R39, 0x6, RZ ;  /* 0x0000000627217824 */ /* 0x000fe200078e02ff */
[----:B------:R-:W-:Y:S01]  /*56240*/  ISETP.GE.U32.AND P0, PT, R43, 0x7f000001, PT ;  /* 0x7f0000012b00780c */ /* 0x000fe20003f06070 */
[----:B------:R-:W-:-:S04]  /*56250*/  IMAD.WIDE.U32 R20, R39, 0x5fffffa, RZ ;  /* 0x05fffffa27147825 */ /* 0x000fc800078e00ff */
[----:B------:R-:W-:Y:S01]  /*56260*/  IMAD R39, R22, 0x6, RZ ;  /* 0x0000000616277824 */ /* 0x000fe200078e02ff */
[----:B------:R-:W-:Y:S02]  /*56270*/  @P5 IADD3 R41, PT, PT, R41, -0x7f000001, RZ ;  /* 0x80ffffff29295810 */ /* 0x000fe40007ffe0ff */
[----:B------:R-:W-:Y:S02]  /*56280*/  @P1 IADD3 R30, PT, PT, R30, -0x7f000001, RZ ;  /* 0x80ffffff1e1e1810 */ /* 0x000fe40007ffe0ff */
[----:B------:R-:W-:Y:S02]  /*56290*/  @P3 IADD3 R45, PT, PT, R45, -0x7f000001, RZ ;  /* 0x80ffffff2d2d3810 */ /* 0x000fe40007ffe0ff */
[----:B------:R-:W-:Y:S01]  /*562a0*/  @P2 IADD3 R0, PT, PT, R0, -0x7f000001, RZ ;  /* 0x80ffffff00002810 */ /* 0x000fe20007ffe0ff */
[----:B------:R-:W-:-:S04]  /*562b0*/  IMAD.WIDE.U32 R22, R22, 0x5fffffa, RZ ;  /* 0x05fffffa16167825 */ /* 0x000fc800078e00ff */
[----:B------:R-:W-:Y:S01]  /*562c0*/  IMAD.HI.U32 R19, R25, 0x7f000001, R18 ;  /* 0x7f00000119137827 */ /* 0x000fe200078e0012 */
[----:B------:R-:W-:-:S03]  /*562d0*/  IADD3 R30, PT, PT, R30, R41, RZ ;  /* 0x000000291e1e7210 */ /* 0x000fc60007ffe0ff */
[----:B------:R-:W-:Y:S01]  /*562e0*/  IMAD.HI.U32 R21, R33, 0x7f000001, R20 ;  /* 0x7f00000121157827 */ /* 0x000fe200078e0014 */
[----:B------:R-:W-:-:S03]  /*562f0*/  IADD3 R0, PT, PT, R0, R45, RZ ;  /* 0x0000002d00007210 */ /* 0x000fc60007ffe0ff */
        /* <DEDUP_REMOVED lines=57> */
[----:B------:R-:W3:Y:S01]  /*56690*/  LDL.64 R24, [R1+0x100] ;  /* 0x0001000001187983 */ /* 0x000ee20000100a00 */
[CC--:B------:R-:W-:Y:S01]  /*566a0*/  ISETP.GE.U32.AND P0, PT, R140.reuse, R34.reuse, PT ;  /* 0x000000228c00720c */ /* 0x0c0fe20003f06070 */
[----:B------:R-:W-:-:S12]  /*566b0*/  IADD3 R34, PT, PT, R140, -R34, RZ ;  /* 0x800000228c227210 */ /* 0x000fd80007ffe0ff */
[----:B------:R-:W-:-:S05]  /*566c0*/  @!P0 IADD3 R34, PT, PT, R34, 0x7f000001, RZ ;  /* 0x7f00000122228810 */ /* 0x000fca0007ffe0ff */
[----:B0-----:R-:W-:-:S04]  /*566d0*/  IMAD.WIDE.U32 R26, R3, R34, RZ ;  /* 0x00000022031a7225 */ /* 0x001fc800078e00ff */
[----:B-1----:R-:W-:-:S04]  /*566e0*/  IMAD R0, R26, 0x7effffff, RZ ;  /* 0x7effffff1a007824 */ /* 0x002fc800078e02ff */
        /* <DEDUP_REMOVED lines=33> */
[----:B------:R2:W-:Y:S04]  /*56900*/  STL [R1+0x118], R28 ;  /* 0x0001181c01007387 */ /* 0x0005e80000100800 */
[----:B------:R3:W-:Y:S01]  /*56910*/  STL [R1+0x11c], R30 ;  /* 0x00011c1e01007387 */ /* 0x0007e20000100800 */
[----:B0-----:R-:W-:-:S02]  /*56920*/  @P0 IADD3 R0, PT, PT, R0, -0x7f000001, RZ ;  /* 0x80ffffff00000810 */ /* 0x001fc40007ffe0ff */
[----:B-1----:R-:W-:Y:S02]  /*56930*/  @P1 IADD3 R26, PT, PT, R26, -0x7f000001, RZ ;  /* 0x80ffffff1a1a1810 */ /* 0x002fe40007ffe0ff */
[----:B--2---:R-:W-:Y:S02]  /*56940*/  @P2 IADD3 R28, PT, PT, R28, -0x7f000001, RZ ;  /* 0x80ffffff1c1c2810 */ /* 0x004fe40007ffe0ff */
[----:B---3--:R-:W-:Y:S01]  /*56950*/  @P3 IADD3 R30, PT, PT, R30, -0x7f000001, RZ ;  /* 0x80ffffff1e1e3810 */ /* 0x008fe20007ffe0ff */
[----:B------:R0:W-:Y:S04]  /*56960*/  STL [R1+0x110], R0 ;  /* 0x0001100001007387 */ /* 0x0001e80000100800 */
[----:B------:R1:W-:Y:S04]  /*56970*/  STL [R1+0x114], R26 ;  /* 0x0001141a01007387 */ /* 0x0003e80000100800 */
[----:B------:R2:W-:Y:S04]  /*56980*/  STL [R1+0x118], R28 ;  /* 0x0001181c01007387 */ /* 0x0005e80000100800 */
[----:B------:R-:W-:Y:S04]  /*56990*/  STL [R1+0x11c], R30 ;  /* 0x00011c1e01007387 */ /* 0x000fe80000100800 */
[----:B------:R-:W3:Y:S04]  /*569a0*/  LD.E R2, desc[UR12][R24.64+0x8f0] ;  /* 0x0008f00c18027980 */ /* 0x000ee8000c101900 */
[----:B------:R-:W2:Y:S04]  /*569b0*/  LD.E R4, desc[UR12][R24.64+0x8f4] ;  /* 0x0008f40c18047980 */ /* 0x000ea8000c101900 */
[----:B------:R-:W4:Y:S04]  /*569c0*/  LD.E R5, desc[UR12][R24.64+0x8f8] ;  /* 0x0008f80c18057980 */ /* 0x000f28000c101900 */
[----:B------:R3:W4:Y:S04]  /*569d0*/  LD.E R18, desc[UR12][R24.64+0x8fc] ;  /* 0x0008fc0c18127980 */ /* 0x000728000c101900 */
[----:B------:R-:W4:Y:S04]  /*569e0*/  LDL R19, [R1+0x110] ;  /* 0x0001100001137983 */ /* 0x000f280000100800 */
[----:B------:R-:W4:Y:S04]  /*569f0*/  LDL R21, [R1+0x114] ;  /* 0x0001140001157983 */ /* 0x000f280000100800 */
[----:B------:R-:W4:Y:S04]  /*56a00*/  LDL R20, [R1+0x118] ;  /* 0x0001180001147983 */ /* 0x000f280000100800 */
[----:B------:R-:W4:Y:S04]  /*56a10*/  LDL R31, [R1+0x11c] ;  /* 0x00011c00011f7983 */ /* 0x000f280000100800 */
[----:B------:R-:W4:Y:S01]  /*56a20*/  LDL.64 R22, [R1+0x100] ;  /* 0x0001000001167983 */ /* 0x000f220000100a00 */
[CC--:B------:R-:W-:Y:S01]  /*56a30*/  ISETP.GE.U32.AND P0, PT, R147.reuse, R11.reuse, PT ;  /* 0x0000000b9300720c */ /* 0x0c0fe20003f06070 */
[----:B0-----:R-:W-:-:S12]  /*56a40*/  IADD3 R0, PT, PT, R147, -R11, RZ ;  /* 0x8000000b93007210 */ /* 0x001fd80007ffe0ff */
[----:B------:R-:W-:-:S05]  /*56a50*/  @!P0 IADD3 R0, PT, PT, R0, 0x7f000001, RZ ;  /* 0x7f00000100008810 */ /* 0x000fca0007ffe0ff */
[----:B-1----:R-:W-:-:S04]  /*56a60*/  IMAD.WIDE.U32 R26, R3, R0, RZ ;  /* 0x00000000031a7225 */ /* 0x002fc800078e00ff */
[----:B------:R-:W-:-:S04]  /*56a70*/  IMAD R0, R26, 0x7effffff, RZ ;  /* 0x7effffff1a007824 */ /* 0x000fc800078e02ff */
[----:B------:R-:W-:-:S05]  /*56a80*/  IMAD.HI.U32 R27, R0, 0x7f000001, R26 ;  /* 0x7f000001001b7827 */ /* 0x000fca00078e001a */
[----:B------:R-:W-:-:S13]  /*56a90*/  ISETP.GE.U32.AND P0, PT, R27, 0x7f000001, PT ;  /* 0x7f0000011b00780c */ /* 0x000fda0003f06070 */
[----:B------:R-:W-:-:S05]  /*56aa0*/  @P0 IADD3 R27, PT, PT, R27, -0x7f000001, RZ ;  /* 0x80ffffff1b1b0810 */ /* 0x000fca0007ffe0ff */
[----:B---3--:R-:W-:-:S04]  /*56ab0*/  IMAD.WIDE.U32 R24, R2, R27, RZ ;  /* 0x0000001b02187225 */ /* 0x008fc800078e00ff */
[----:B--2---:R-:W-:-:S04]  /*56ac0*/  IMAD.WIDE.U32 R28, R4, R27, RZ ;  /* 0x0000001b041c7225 */ /* 0x004fc800078e00ff */
        /* <DEDUP_REMOVED lines=46> */
[----:B------:R-:W2:Y:S01]  /*56db0*/  LDL.64 R20, [R1+0x100] ;  /* 0x0001000001147983 */ /* 0x000ea20000100a00 */
        /* <DEDUP_REMOVED lines=58> */
[----:B------:R-:W-:-:S12]  /*57160*/  IADD3 R12, PT, PT, R148, -R12, RZ ;  /* 0x8000000c940c7210 */ /* 0x000fd80007ffe0ff */
[----:B------:R-:W-:-:S05]  /*57170*/  @!P0 IADD3 R12, PT, PT, R12, 0x7f000001, RZ ;  /* 0x7f0000010c0c8810 */ /* 0x000fca0007ffe0ff */
[----:B-1----:R-:W-:-:S04]  /*57180*/  IMAD.WIDE.U32 R24, R3, R12, RZ ;  /* 0x0000000c03187225 */ /* 0x002fc800078e00ff */
        /* <DEDUP_REMOVED lines=216> */
[----:B------:R-:W1:Y:S04]  /*57f10*/  LD.E R4, desc[UR12][R20.64+0x954] ;  /* 0x0009540c14047980 */ /* 0x000e68000c101900 */
[----:B------:R-:W3:Y:S04]  /*57f20*/  LD.E R5, desc[UR12][R20.64+0x958] ;  /* 0x0009580c14057980 */ /* 0x000ee8000c101900 */
[----:B------:R2:W4:Y:S04]  /*57f30*/  LD.E R6, desc[UR12][R20.64+0x95c] ;  /* 0x00095c0c14067980 */ /* 0x000528000c101900 */
        /* <DEDUP_REMOVED lines=14> */
[----:B-1----:R-:W-:-:S04]  /*58020*/  IMAD.WIDE.U32 R22, R4, R19, RZ ;  /* 0x0000001304167225 */ /* 0x002fc800078e00ff */
[----:B---3--:R-:W-:-:S04]  /*58030*/  IMAD.WIDE.U32 R4, R5, R19, RZ ;  /* 0x0000001305047225 */ /* 0x008fc800078e00ff */
[----:B----4-:R-:W-:-:S04]  /*58040*/  IMAD.WIDE.U32 R18, R6, R19, RZ ;  /* 0x0000001306127225 */ /* 0x010fc800078e00ff */
        /* <DEDUP_REMOVED lines=262> */
[----:B------:R-:W-:Y:S04]  /*590b0*/  STL [R1+0x118], R16 ;  /* 0x0001181001007387 */ /* 0x000fe80000100800 */
[----:B------:R1:W-:Y:S04]  /*590c0*/  STL [R1+0x11c], R18 ;  /* 0x00011c1201007387 */ /* 0x0003e80000100800 */
        /* <DEDUP_REMOVED lines=29> */
[----:B------:R-:W0:Y:S01]  /*592a0*/  LDC R12, c[0x0][0x4a0] ;  /* 0x00012800ff0c7b82 */ /* 0x000e220000000800 */
        /* <DEDUP_REMOVED lines=20> */
[----:B-1----:R-:W-:-:S02]  /*593f0*/  @P0 IADD3 R0, PT, PT, R0, -0x7f000001, RZ ;  /* 0x80ffffff00000810 */ /* 0x002fc40007ffe0ff */
[----:B--2---:R-:W-:Y:S02]  /*59400*/  @P1 IADD3 R10, PT, PT, R10, -0x7f000001, RZ ;  /* 0x80ffffff0a0a1810 */ /* 0x004fe40007ffe0ff */
[----:B---3--:R-:W-:Y:S02]  /*59410*/  @P2 IADD3 R8, PT, PT, R8, -0x7f000001, RZ ;  /* 0x80ffffff08082810 */ /* 0x008fe40007ffe0ff */
[----:B----4-:R-:W-:Y:S01]  /*59420*/  @P3 IADD3 R20, PT, PT, R20, -0x7f000001, RZ ;  /* 0x80ffffff14143810 */ /* 0x010fe20007ffe0ff */
[----:B------:R1:W-:Y:S04]  /*59430*/  STL [R1+0x110], R0 ;  /* 0x0001100001007387 */ /* 0x0003e80000100800 */
[----:B------:R-:W-:Y:S04]  /*59440*/  STL [R1+0x114], R10 ;  /* 0x0001140a01007387 */ /* 0x000fe80000100800 */
[----:B------:R2:W-:Y:S04]  /*59450*/  STL [R1+0x118], R8 ;  /* 0x0001180801007387 */ /* 0x0005e80000100800 */
[----:B------:R-:W-:Y:S04]  /*59460*/  STL [R1+0x11c], R20 ;  /* 0x00011c1401007387 */ /* 0x000fe80000100800 */
[----:B------:R-:W3:Y:S04]  /*59470*/  LD.E R2, desc[UR12][R14.64+0x9b0] ;  /* 0x0009b00c0e027980 */ /* 0x000ee8000c101900 */
[----:B------:R-:W2:Y:S04]  /*59480*/  LD.E R4, desc[UR12][R14.64+0x9b4] ;  /* 0x0009b40c0e047980 */ /* 0x000ea8000c101900 */
[----:B------:R-:W4:Y:S04]  /*59490*/  LDL R6, [R1+0x110] ;  /* 0x0001100001067983 */ /* 0x000f280000100800 */
[----:B------:R-:W4:Y:S04]  /*594a0*/  LDL R11, [R1+0x114] ;  /* 0x00011400010b7983 */ /* 0x000f280000100800 */
[----:B------:R-:W4:Y:S04]  /*594b0*/  LD.E R5, desc[UR12][R14.64+0x9b8] ;  /* 0x0009b80c0e057980 */ /* 0x000f28000c101900 */
[----:B------:R-:W4:Y:S01]  /*594c0*/  LDL R7, [R1+0x118] ;  /* 0x0001180001077983 */ /* 0x000f220000100800 */
[CC--:B------:R-:W-:Y:S01]  /*594d0*/  ISETP.GE.U32.AND P0, PT, R156.reuse, R17.reuse, PT ;  /* 0x000000119c00720c */ /* 0x0c0fe20003f06070 */
[----:B------:R-:W-:-:S02]  /*594e0*/  IADD3 R156, PT, PT, R156, -R17, RZ ;  /* 0x800000119c9c7210 */ /* 0x000fc40007ffe0ff */
[----:B------:R-:W4:Y:S10]  /*594f0*/  LD.E R14, desc[UR12][R14.64+0x9bc] ;  /* 0x0009bc0c0e0e7980 */ /* 0x000f34000c101900 */
[----:B------:R-:W-:-:S05]  /*59500*/  @!P0 IADD3 R156, PT, PT, R156, 0x7f000001, RZ ;  /* 0x7f0000019c9c8810 */ /* 0x000fca0007ffe0ff */
[----:B------:R-:W-:-:S04]  /*59510*/  IMAD.WIDE.U32 R156, R3, R156, RZ ;  /* 0x0000009c039c7225 */ /* 0x000fc800078e00ff */
[----:B-1----:R-:W-:-:S04]  /*59520*/  IMAD R0, R156, 0x7effffff, RZ ;  /* 0x7effffff9c007824 */ /* 0x002fc800078e02ff */
[----:B------:R-:W-:-:S05]  /*59530*/  IMAD.HI.U32 R157, R0, 0x7f000001, R156 ;  /* 0x7f000001009d7827 */ /* 0x000fca00078e009c */
[----:B------:R-:W-:-:S13]  /*59540*/  ISETP.GE.U32.AND P0, PT, R157, 0x7f000001, PT ;  /* 0x7f0000019d00780c */ /* 0x000fda0003f06070 */
[----:B------:R-:W-:-:S05]  /*59550*/  @P0 IADD3 R157, PT, PT, R157, -0x7f000001, RZ ;  /* 0x80ffffff9d9d0810 */ /* 0x000fca0007ffe0ff */
[----:B---3--:R-:W-:-:S04]  /*59560*/  IMAD.WIDE.U32 R2, R2, R157, RZ ;  /* 0x0000009d02027225 */ /* 0x008fc800078e00ff */
[----:B--2---:R-:W-:-:S04]  /*59570*/  IMAD.WIDE.U32 R8, R4, R157, RZ ;  /* 0x0000009d04087225 */ /* 0x004fc800078e00ff */
[----:B------:R-:W-:Y:S02]  /*59580*/  IMAD R13, R2, 0x7effffff, RZ ;  /* 0x7effffff020d7824 */ /* 0x000fe400078e02ff */
[----:B------:R-:W-:Y:S02]  /*59590*/  IMAD R17, R8, 0x7effffff, RZ ;  /* 0x7effffff08117824 */ /* 0x000fe400078e02ff */
[----:B------:R-:W-:-:S04]  /*595a0*/  IMAD.HI.U32 R3, R13, 0x7f000001, R2 ;  /* 0x7f0000010d037827 */ /* 0x000fc800078e0002 */
[----:B------:R-:W-:Y:S01]  /*595b0*/  IMAD.HI.U32 R8, R17, 0x7f000001, R8 ;  /* 0x7f00000111087827 */ /* 0x000fe200078e0008 */
[----:B------:R-:W-:-:S04]  /*595c0*/  ISETP.GE.U32.AND P0, PT, R3, 0x7f000001, PT ;  /* 0x7f0000010300780c */ /* 0x000fc80003f06070 */
[----:B------:R-:W-:-:S09]  /*595d0*/  ISETP.GE.U32.AND P1, PT, R8, 0x7f000001, PT ;  /* 0x7f0000010800780c */ /* 0x000fd20003f26070 */
[----:B------:R-:W-:-:S04]  /*595e0*/  @P0 IADD3 R3, PT, PT, R3, -0x7f000001, RZ ;  /* 0x80ffffff03030810 */ /* 0x000fc80007ffe0ff */
[----:B------:R-:W-:Y:S02]  /*595f0*/  @P1 IADD3 R8, PT, PT, R8, -0x7f000001, RZ ;  /* 0x80ffffff08081810 */ /* 0x000fe40007ffe0ff */
[----:B----4-:R-:W-:Y:S02]  /*59600*/  IADD3 R6, PT, PT, R3, R6, RZ ;  /* 0x0000000603067210 */ /* 0x010fe40007ffe0ff */
[----:B------:R-:W-:-:S03]  /*59610*/  IADD3 R8, PT, PT, R8, R11, RZ ;  /* 0x0000000b08087210 */ /* 0x000fc60007ffe0ff */
[----:B------:R-:W-:Y:S02]  /*59620*/  ISETP.GE.U32.AND P0, PT, R6, 0x7f000001, PT ;  /* 0x7f0000010600780c */ /* 0x000fe40003f06070 */
[----:B------:R-:W-:Y:S01]  /*59630*/  ISETP.GE.U32.AND P1, PT, R8, 0x7f000001, PT ;  /* 0x7f0000010800780c */ /* 0x000fe20003f26070 */
[----:B------:R-:W-:Y:S01]  /*59640*/  IMAD.WIDE.U32 R2, R5, R157, RZ ;  /* 0x0000009d05027225 */ /* 0x000fe200078e00ff */
[----:B------:R-:W-:Y:S02]  /*59650*/  IADD.64 R4, R36, UR6 ;  /* 0x0000000624047c35 */ /* 0x000fe4000f8e0200 */
[----:B------:R-:W1:Y:S01]  /*59660*/  LDCU.64 UR6, c[0x0][0x490] ;  /* 0x00009200ff0677ac */ /* 0x000e620008000a00 */
[----:B------:R-:W-:-:S03]  /*59670*/  IMAD R9, R2, 0x7effffff, RZ ;  /* 0x7effffff02097824 */ /* 0x000fc600078e02ff */
[----:B------:R-:W2:Y:S03]  /*59680*/  LDG.E R11, desc[UR12][R4.64] ;  /* 0x0000000c040b7981 */ /* 0x000ea6000c1e1900 */
[----:B------:R-:W-:Y:S02]  /*59690*/  @P0 IADD3 R6, PT, PT, R6, -0x7f000001, RZ ;  /* 0x80ffffff06060810 */ /* 0x000fe40007ffe0ff */
[----:B------:R-:W-:Y:S01]  /*596a0*/  @P1 IADD3 R8, PT, PT, R8, -0x7f000001, RZ ;  /* 0x80ffffff08081810 */ /* 0x000fe20007ffe0ff */
[----:B------:R-:W-:Y:S02]  /*596b0*/  IMAD.HI.U32 R0, R9, 0x7f000001, R2 ;  /* 0x7f00000109007827 */ /* 0x000fe400078e0002 */
[----:B------:R3:W-:Y:S04]  /*596c0*/  STL [R1+0x110], R6 ;  /* 0x0001100601007387 */ /* 0x0007e80000100800 */
[----:B------:R-:W-:Y:S04]  /*596d0*/  STL [R1+0x114], R8 ;  /* 0x0001140801007387 */ /* 0x000fe80000100800 */
[----:B------:R-:W2:Y:S01]  /*596e0*/  LDL.64 R2, [R1+0x110] ;  /* 0x0001100001027983 */ /* 0x000ea20000100a00 */
[----:B------:R-:W-:-:S13]  /*596f0*/  ISETP.GE.U32.AND P0, PT, R0, 0x7f000001, PT ;  /* 0x7f0000010000780c */ /* 0x000fda0003f06070 */
[----:B------:R-:W-:-:S04]  /*59700*/  @P0 IADD3 R0, PT, PT, R0, -0x7f000001, RZ ;  /* 0x80ffffff00000810 */ /* 0x000fc80007ffe0ff */
[----:B------:R-:W-:Y:S02]  /*59710*/  IADD3 R10, PT, PT, R0, R7, RZ ;  /* 0x00000007000a7210 */ /* 0x000fe40007ffe0ff */
[----:B------:R-:W4:Y:S03]  /*59720*/  LDL R7, [R1+0x11c] ;  /* 0x00011c0001077983 */ /* 0x000f260000100800 */
[----:B------:R-:W-:-:S13]  /*59730*/  ISETP.GE.U32.AND P0, PT, R10, 0x7f000001, PT ;  /* 0x7f0000010a00780c */ /* 0x000fda0003f06070 */
[----:B------:R-:W-:-:S05]  /*59740*/  @P0 IADD3 R10, PT, PT, R10, -0x7f000001, RZ ;  /* 0x80ffffff0a0a0810 */ /* 0x000fca0007ffe0ff */
[----:B------:R0:W-:Y:S04]  /*59750*/  STL [R1+0x118], R10 ;  /* 0x0001180a01007387 */ /* 0x0001e80000100800 */
[----:B------:R-:W3:Y:S01]  /*59760*/  LDL R9, [R1+0x118] ;  /* 0x0001180001097983 */ /* 0x000ee20000100800 */
[----:B-1----:R-:W-:Y:S02]  /*59770*/  IADD.64 R36, R36, UR6 ;  /* 0x0000000624247c35 */ /* 0x002fe4000f8e0200 */
[----:B--2---:R-:W-:-:S04]  /*59780*/  IMAD.WIDE.U32 R4, R2, R11, RZ ;  /* 0x0000000b02047225 */ /* 0x004fc800078e00ff */
        /* <DEDUP_REMOVED lines=10> */
[----:B------:R-:W-:Y:S02]  /*59830*/  IMAD.HI.U32 R13, R3, 0x7f000001, R4 ;  /* 0x7f000001030d7827 */ /* 0x000fe400078e0004 */
[----:B------:R-:W-:-:S03]  /*59840*/  ISETP.GE.U32.AND P1, PT, R2, 0x7f000001, PT ;  /* 0x7f0000010200780c */ /* 0x000fc60003f26070 */
[----:B------:R-:W-:Y:S01]  /*59850*/  ISETP.GE.U32.AND P2, PT, R13, 0x7f000001, PT ;  /* 0x7f0000010d00780c */ /* 0x000fe20003f46070 */
[----:B------:R-:W-:-:S04]  /*59860*/  @P0 IADD3 R0, PT, PT, R0, -0x7f000001, RZ ;  /* 0x80ffffff00000810 */ /* 0x000fc80007ffe0ff */
[----:B----4-:R-:W-:Y:S01]  /*59870*/  IADD3 R0, PT, PT, R0, R7, RZ ;  /* 0x0000000700007210 */ /* 0x010fe20007ffe0ff */
[----:B---3--:R-:W-:-:S04]  /*59880*/  IMAD.WIDE.U32 R4, R9, R11, RZ ;  /* 0x0000000b09047225 */ /* 0x008fc800078e00ff */
[----:B------:R-:W-:Y:S01]  /*59890*/  @P1 IADD3 R2, PT, PT, R2, -0x7f000001, RZ ;  /* 0x80ffffff02021810 */ /* 0x000fe20007ffe0ff */
[----:B------:R-:W1:Y:S01]  /*598a0*/  LDC.64 R6, c[0x0][0x4a0] ;  /* 0x00012800ff067b82 */ /* 0x000e620000000a00 */
[----:B------:R-:W-:Y:S01]  /*598b0*/  ISETP.GE.U32.AND P0, PT, R0, 0x7f000001, PT ;  /* 0x7f0000010000780c */ /* 0x000fe20003f06070 */
[----:B------:R-:W-:Y:S01]  /*598c0*/  @P2 IADD3 R13, PT, PT, R13, -0x7f000001, RZ ;  /* 0x80ffffff0d0d2810 */ /* 0x000fe20007ffe0ff */
[----:B------:R-:W-:Y:S01]  /*598d0*/  IMAD R3, R4, 0x7effffff, RZ ;  /* 0x7effffff04037824 */ /* 0x000fe200078e02ff */
[----:B------:R-:W-:-:S04]  /*598e0*/  ISETP.GE.U32.AND P3, PT, R2, 0x7f000001, PT ;  /* 0x7f0000010200780c */ /* 0x000fc80003f66070 */
[----:B------:R-:W2:Y:S01]  /*598f0*/  LDC R9, c[0x0][0x4a0] ;  /* 0x00012800ff097b82 */ /* 0x000ea20000000800 */
[----:B------:R-:W-:Y:S01]  /*59900*/  IMAD.HI.U32 R15, R3, 0x7f000001, R4 ;  /* 0x7f000001030f7827 */ /* 0x000fe200078e0004 */
[----:B------:R-:W-:-:S04]  /*59910*/  ISETP.GE.U32.AND P1, PT, R13, 0x7f000001, PT ;  /* 0x7f0000010d00780c */ /* 0x000fc80003f26070 */
[----:B------:R-:W-:Y:S01]  /*59920*/  ISETP.GE.U32.AND P2, PT, R15, 0x7f000001, PT ;  /* 0x7f0000010f00780c */ /* 0x000fe20003f46070 */
[----:B------:R-:W-:Y:S02]  /*59930*/  @P0 IADD3 R0, PT, PT, R0, -0x7f000001, RZ ;  /* 0x80ffffff00000810 */ /* 0x000fe40007ffe0ff */
[----:B------:R-:W-:-:S03]  /*59940*/  @P3 IADD3 R2, PT, PT, R2, -0x7f000001, RZ ;  /* 0x80ffffff02023810 */ /* 0x000fc60007ffe0ff */
[----:B------:R-:W-:-:S03]  /*59950*/  IMAD.WIDE.U32 R4, R0, R11, RZ ;  /* 0x0000000b00047225 */ /* 0x000fc600078e00ff */
[----:B------:R-:W-:Y:S01]  /*59960*/  @P1 IADD3 R13, PT, PT, R13, -0x7f000001, RZ ;  /* 0x80ffffff0d0d1810 */ /* 0x000fe20007ffe0ff */
[----:B------:R-:W-:Y:S01]  /*59970*/  ISETP.GE.U32.AND P3, PT, R2, 0x7f000001, PT ;  /* 0x7f0000010200780c */ /* 0x000fe20003f66070 */
[----:B------:R-:W-:Y:S01]  /*59980*/  IMAD R3, R4, 0x7effffff, RZ ;  /* 0x7effffff04037824 */ /* 0x000fe200078e02ff */
[----:B0-----:R-:W0:Y:S01]  /*59990*/  LDC.64 R10, c[0x0][0x4a0] ;  /* 0x00012800ff0a7b82 */ /* 0x001e220000000a00 */
[----:B------:R-:W-:Y:S01]  /*599a0*/  @P2 IADD3 R15, PT, PT, R15, -0x7f000001, RZ ;  /* 0x80ffffff0f0f2810 */ /* 0x000fe20007ffe0ff */
[----:B------:R-:W-:Y:S01]  /*599b0*/  ISETP.GE.U32.AND P1, PT, R13, 0x7f000001, PT ;  /* 0x7f0000010d00780c */ /* 0x000fe20003f26070 */
[----:B------:R-:W-:-:S05]  /*599c0*/  IMAD.HI.U32 R3, R3, 0x7f000001, R4 ;  /* 0x7f00000103037827 */ /* 0x000fca00078e0004 */
[----:B------:R-:W3:Y:S01]  /*599d0*/  LDC.64 R4, c[0x0][0x4a0] ;  /* 0x00012800ff047b82 */ /* 0x000ee20000000a00 */
[----:B------:R-:W-:Y:S01]  /*599e0*/  ISETP.GE.U32.AND P0, PT, R15, 0x7f000001, PT ;  /* 0x7f0000010f00780c */ /* 0x000fe20003f06070 */
[----:B------:R-:W-:Y:S01]  /*599f0*/  ISETP.GE.U32.AND P2, PT, R3, 0x7f000001, PT ;  /* 0x7f0000010300780c */ /* 0x000fe20003f46070 */
[----:B------:R-:W-:-:S04]  /*59a00*/  @P3 IADD3 R2, PT, PT, R2, -0x7f000001, RZ ;  /* 0x80ffffff02023810 */ /* 0x000fc80007ffe0ff */
[----:B------:R-:W-:Y:S01]  /*59a10*/  @P1 IADD3 R13, PT, PT, R13, -0x7f000001, RZ ;  /* 0x80ffffff0d0d1810 */ /* 0x000fe20007ffe0ff */
[----:B------:R-:W-:-:S06]  /*59a20*/  ISETP.GE.U32.AND P3, PT, R2, 0x7f000001, PT ;  /* 0x7f0000010200780c */ /* 0x000fcc0003f66070 */
[----:B------:R-:W-:Y:S01]  /*59a30*/  @P0 IADD3 R15, PT, PT, R15, -0x7f000001, RZ ;  /* 0x80ffffff0f0f0810 */ /* 0x000fe20007ffe0ff */
[----:B------:R-:W-:Y:S01]  /*59a40*/  ISETP.GE.U32.AND P1, PT, R13, 0x7f000001, PT ;  /* 0x7f0000010d00780c */ /* 0x000fe20003f26070 */
[----:B------:R-:W-:-:S03]  /*59a50*/  @P2 IADD3 R3, PT, PT, R3, -0x7f000001, RZ ;  /* 0x80ffffff03032810 */ /* 0x000fc60007ffe0ff */
[----:B------:R-:W-:Y:S02]  /*59a60*/  ISETP.GE.U32.AND P2, PT, R15, 0x7f000001, PT ;  /* 0x7f0000010f00780c */ /* 0x000fe40003f46070 */
[----:B------:R-:W-:Y:S01]  /*59a70*/  ISETP.GE.U32.AND P0, PT, R3, 0x7f000001, PT ;  /* 0x7f0000010300780c */ /* 0x000fe20003f06070 */
[----:B------:R-:W-:Y:S02]  /*59a80*/  @P3 IADD3 R2, PT, PT, R2, -0x7f000001, RZ ;  /* 0x80ffffff02023810 */ /* 0x000fe40007ffe0ff */
[----:B---3--:R-:W-:Y:S01]  /*59a90*/  LEA R4, P3, R4, R36, 0x2 ;  /* 0x0000002404047211 */ /* 0x008fe200078610ff */
[----:B0-----:R-:W-:Y:S02]  /*59aa0*/  IMAD R11, R11, 0xc, RZ ;  /* 0x0000000c0b0b7824 */ /* 0x001fe400078e02ff */
[----:B--2---:R-:W-:Y:S01]  /*59ab0*/  IMAD.WIDE.U32 R8, R9, 0xc, R36 ;  /* 0x0000000c09087825 */ /* 0x004fe200078e0024 */
[----:B------:R-:W-:Y:S02]  /*59ac0*/  @P1 IADD3 R13, PT, PT, R13, -0x7f000001, RZ ;  /* 0x80ffffff0d0d1810 */ /* 0x000fe40007ffe0ff */
[----:B-1----:R-:W-:-:S02]  /*59ad0*/  LEA.HI.X R5, R6, R37, R5, 0x2, P3 ;  /* 0x0000002506057211 */ /* 0x002fc400018f1405 */
[----:B------:R-:W-:Y:S02]  /*59ae0*/  LEA R6, P1, R10, R36, 0x3 ;  /* 0x000000240a067211 */ /* 0x000fe400078218ff */
[----:B------:R-:W-:Y:S02]  /*59af0*/  @P2 IADD3 R15, PT, PT, R15, -0x7f000001, RZ ;  /* 0x80ffffff0f0f2810 */ /* 0x000fe40007ffe0ff */
[----:B------:R-:W-:Y:S02]  /*59b00*/  IADD3 R9, PT, PT, R9, R11, RZ ;  /* 0x0000000b09097210 */ /* 0x000fe40007ffe0ff */
[----:B------:R-:W-:Y:S02]  /*59b10*/  LEA.HI.X R7, R12, R37, R7, 0x3, P1 ;  /* 0x000000250c077211 */ /* 0x000fe400008f1c07 */
[----:B------:R-:W-:Y:S01]  /*59b20*/  @P0 IADD3 R3, PT, PT, R3, -0x7f000001, RZ ;  /* 0x80ffffff03030810 */ /* 0x000fe20007ffe0ff */
[----:B------:R-:W-:Y:S04]  /*59b30*/  STG.E desc[UR12][R36.64], R2 ;  /* 0x0000000224007986 */ /* 0x000fe8000c10190c */
[----:B------:R-:W-:Y:S04]  /*59b40*/  STG.E desc[UR12][R4.64], R13 ;  /* 0x0000000d04007986 */ /* 0x000fe8000c10190c */
[----:B------:R-:W-:Y:S04]  /*59b50*/  STL [R1+0x11c], R0 ;  /* 0x00011c0001007387 */ /* 0x000fe80000100800 */
[----:B------:R-:W-:Y:S04]  /*59b60*/  STG.E desc[UR12][R6.64], R15 ;  /* 0x0000000f06007986 */ /* 0x000fe8000c10190c */
[----:B------:R-:W-:Y:S01]  /*59b70*/  STG.E desc[UR12][R8.64], R3 ;  /* 0x0000000308007986 */ /* 0x000fe2000c10190c */
[----:B------:R-:W-:Y:S05]  /*59b80*/  EXIT ;  /* 0x000000000000794d */ /* 0x000fea0003800000 */
        .type           $jit_computeValues$_ZN19kb31_septic_curve_tC1Ev,@function
        .size           $jit_computeValues$_ZN19kb31_septic_curve_tC1Ev,($jit_computeValues$_ZN20kb31_septic_digest_tC1Ev - $jit_computeValues$_ZN19kb31_septic_curve_tC1Ev)
$jit_computeValues$_ZN19kb31_septic_curve_tC1Ev:
[----:B------:R-:W0:Y:S01]  /*59b90*/  LDC R6, c[0x0][0x2f8] ;  /* 0x0000be00ff067b82 */ /* 0x000e220000000800 */
[----:B------:R-:W-:Y:S01]  /*59ba0*/  IADD3 R4, PT, PT, R1, 0x170, RZ ;  /* 0x0000017001047810 */ /* 0x000fe20007ffe0ff */
[----:B------:R-:W-:Y:S01]  /*59bb0*/  HFMA2 R5, -RZ, RZ, 0, 0 ;  /* 0x00000000ff057431 */ /* 0x000fe200000001ff */
[----:B------:R-:W-:Y:S01]  /*59bc0*/  MOV R0, R14 ;  /* 0x0000000e00007202 */ /* 0x000fe20000000f00 */
[----:B------:R-:W-:-:S04]  /*59bd0*/  MOV R18, 0x59c20 ;  /* 0x00059c2000127802 */ /* 0x000fc80000000f00 */
[----:B------:R-:W0:Y:S02]  /*59be0*/  LDC R7, c[0x0][0x2fc] ;  /* 0x0000bf00ff077b82 */ /* 0x000e240000000800 */
[----:B0-----:R-:W-:Y:S02]  /*59bf0*/  IADD.64 R8, R4, R6 ;  /* 0x0000000604087235 */ /* 0x001fe400078e0200 */
[----:B------:R-:W-:-:S07]  /*59c00*/  MOV R5, R15 ;  /* 0x0000000f00057202 */ /* 0x000fce0000000f00 */
[----:B------:R-:W-:Y:S05]  /*59c10*/  CALL.REL.NOINC `($jit_computeValues$_ZN23kb31_septic_extension_tC1Ev) ;  /* 0x0000000400087944 */ /* 0x000fea0003c00000 */
[----:B------:R-:W-:Y:S01]  /*59c20*/  MOV R4, R14 ;  /* 0x0000000e00047202 */ /* 0x000fe20000000f00 */
[----:B------:R-:W-:Y:S01]  /*59c30*/  MOV R5, R15 ;  /* 0x0000000f00057202 */ /* 0x000fe20000000f00 */
[----:B------:R-:W-:-:S04]  /*59c40*/  MOV R18, 0x59c90 ;  /* 0x00059c9000127802 */ /* 0x000fc80000000f00 */
[----:B------:R-:W-:-:S06]  /*59c50*/  IADD.64 R12, R4, 0x1c ;  /* 0x0000001c040c7835 */ /* 0x000fcc00078e0200 */
[----:B------:R-:W-:Y:S01]  /*59c60*/  MOV R0, R12 ;  /* 0x0000000c00007202 */ /* 0x000fe20000000f00 */
[----:B------:R-:W-:-:S07]  /*59c70*/  MOV R5, R13 ;  /* 0x0000000d00057202 */ /* 0x000fce0000000f00 */
[----:B------:R-:W-:Y:S05]  /*59c80*/  CALL.REL.NOINC `($jit_computeValues$_ZN23kb31_septic_extension_tC1Ev) ;  /* 0x0000000000ec7944 */ /* 0x000fea0003c00000 */
[----:B------:R-:W-:Y:S01]  /*59c90*/  MOV R0, R8 ;  /* 0x0000000800007202 */ /* 0x000fe20000000f00 */
[----:B------:R-:W-:Y:S01]  /*59ca0*/  MOV R5, R9 ;  /* 0x0000000900057202 */ /* 0x000fe20000000f00 */
[----:B------:R-:W-:-:S07]  /*59cb0*/  MOV R20, 0x59cd0 ;  /* 0x00059cd000147802 */ /* 0x000fce0000000f00 */
[----:B------:R-:W-:Y:S05]  /*59cc0*/  CALL.REL.NOINC `($jit_computeValues$_ZN23kb31_septic_extension_t4zeroEv) ;  /* 0x0000000000c87944 */ /* 0x000fea0003c00000 */
[----:B------:R-:W-:Y:S01]  /*59cd0*/  MOV R0, R14 ;  /* 0x0000000e00007202 */ /* 0x000fe20000000f00 */
[----:B------:R-:W-:Y:S01]  /*59ce0*/  MOV R5, R15 ;  /* 0x0000000f00057202 */ /* 0x000fe20000000f00 */
[----:B------:R-:W-:Y:S01]  /*59cf0*/  MOV R4, R8 ;  /* 0x0000000800047202 */ /* 0x000fe20000000f00 */
[----:B------:R-:W-:Y:S01]  /*59d00*/  MOV R7, R9 ;  /* 0x0000000900077202 */ /* 0x000fe20000000f00 */
[----:B------:R-:W-:-:S07]  /*59d10*/  MOV R18, 0x59d30 ;  /* 0x00059d3000127802 */ /* 0x000fce0000000f00 */
[----:B------:R-:W-:Y:S05]  /*59d20*/  CALL.REL.NOINC `($jit_computeValues$_ZN23kb31_septic_extension_taSERKS_) ;  /* 0x0000000400007944 */ /* 0x000fea0003c00000 */
[----:B------:R-:W-:Y:S02]  /*59d30*/  IADD.64 R6, R8, 0x1c ;  /* 0x0000001c08067835 */ /* 0x000fe400078e0200 */
[----:B------:R-:W-:-:S04]  /*59d40*/  MOV R20, 0x59d80 ;  /* 0x00059d8000147802 */ /* 0x000fc80000000f00 */
[----:B------:R-:W-:Y:S01]  /*59d50*/  MOV R0, R6 ;  /* 0x0000000600007202 */ /* 0x000fe20000000f00 */
[----:B------:R-:W-:-:S07]  /*59d60*/  MOV R5, R7 ;  /* 0x0000000700057202 */ /* 0x000fce0000000f00 */
[----:B------:R-:W-:Y:S05]  /*59d70*/  CALL.REL.NOINC `($jit_computeValues$_ZN23kb31_septic_extension_t4zeroEv) ;  /* 0x00000000009c7944 */ /* 0x000fea0003c00000 */
[----:B------:R-:W-:Y:S01]  /*59d80*/  MOV R0, R12 ;  /* 0x0000000c00007202 */ /* 0x000fe20000000f00 */
[----:B------:R-:W-:Y:S01]  /*59d90*/  MOV R5, R13 ;  /* 0x0000000d00057202 */ /* 0x000fe20000000f00 */
[----:B------:R-:W-:Y:S01]  /*59da0*/  MOV R4, R6 ;  /* 0x0000000600047202 */ /* 0x000fe20000000f00 */
[----:B------:R-:W-:-:S07]  /*59db0*/  MOV R18, 0x59dd0 ;  /* 0x00059dd000127802 */ /* 0x000fce0000000f00 */
[----:B------:R-:W-:Y:S05]  /*59dc0*/  CALL.REL.NOINC `($jit_computeValues$_ZN23kb31_septic_extension_taSERKS_) ;  /* 0x0000000000d87944 */ /* 0x000fea0003c00000 */
[----:B------:R-:W-:Y:S01]  /*59dd0*/  MOV R4, R21 ;  /* 0x0000001500047202 */ /* 0x000fe20000000f00 */
[----:B------:R-:W-:-:S04]  /*59de0*/  HFMA2 R5, -RZ, RZ, 0, 0 ;  /* 0x00000000ff057431 */ /* 0x000fc800000001ff */
[----:B------:R-:W-:Y:S05]  /*59df0*/  RET.REL.NODEC R4 `(jit_computeValues) ;  /* 0xfffffa6004807950 */ /* 0x000fea0003c3ffff */
        .type           $jit_computeValues$_ZN20kb31_septic_digest_tC1Ev,@function
        .size           $jit_computeValues$_ZN20kb31_septic_digest_tC1Ev,($jit_computeValues$_ZN23kb31_septic_extension_t4zeroEv - $jit_computeValues$_ZN20kb31_septic_digest_tC1Ev)
$jit_computeValues$_ZN20kb31_septic_digest_tC1Ev:
[----:B------:R-:W0:Y:S01]  /*59e00*/  LDC R6, c[0x0][0x2f8] ;  /* 0x0000be00ff067b82 */ /* 0x000e220000000800 */
[----:B------:R-:W-:Y:S01]  /*59e10*/  IADD3 R4, PT, PT, R1, 0x138, RZ ;  /* 0x0000013801047810 */ /* 0x000fe20007ffe0ff */
[----:B------:R-:W-:Y:S01]  /*59e20*/  HFMA2 R5, -RZ, RZ, 0, 0 ;  /* 0x00000000ff057431 */ /* 0x000fe200000001ff */
[----:B------:R-:W-:Y:S01]  /*59e30*/  MOV R14, R34 ;  /* 0x00000022000e7202 */ /* 0x000fe20000000f00 */
[----:B------:R-:W-:Y:S01]  /*59e40*/  MOV R15, R35 ;  /* 0x00000023000f7202 */ /* 0x000fe20000000f00 */
[----:B------:R-:W-:-:S03]  /*59e50*/  MOV R21, 0x59e90 ;  /* 0x00059e9000157802 */ /* 0x000fc60000000f00 */
[----:B------:R-:W0:Y:S02]  /*59e60*/  LDC R7, c[0x0][0x2fc] ;  /* 0x0000bf00ff077b82 */ /* 0x000e240000000800 */
[----:B0-----:R-:W-:-:S08]  /*59e70*/  IADD.64 R10, R4, R6 ;  /* 0x00000006040a7235 */ /* 0x001fd000078e0200 */
[----:B------:R-:W-:Y:S05]  /*59e80*/  CALL.REL.NOINC `($jit_computeValues$_ZN19kb31_septic_curve_tC1Ev) ;  /* 0xfffffffc00407944 */ /* 0x000fea0003c3ffff */
[----:B------:R-:W-:Y:S01]  /*59e90*/  MOV R14, R10 ;  /* 0x0000000a000e7202 */ /* 0x000fe20000000f00 */
[----:B------:R-:W-:Y:S01]  /*59ea0*/  MOV R15, R11 ;  /* 0x0000000b000f7202 */ /* 0x000fe20000000f00 */
[----:B------:R-:W-:-:S07]  /*59eb0*/  MOV R21, 0x59ed0 ;  /* 0x00059ed000157802 */ /* 0x000fce0000000f00 */
[----:B------:R-:W-:Y:S05]  /*59ec0*/  CALL.REL.NOINC `($jit_computeValues$_ZN19kb31_septic_curve_tC1Ev) ;  /* 0xfffffffc00307944 */ /* 0x000fea0003c3ffff */
[----:B------:R-:W-:Y:S01]  /*59ed0*/  MOV R0, R34 ;  /* 0x0000002200007202 */ /* 0x000fe20000000f00 */
[----:B------:R-:W-:Y:S01]  /*59ee0*/  MOV R5, R35 ;  /* 0x0000002300057202 */ /* 0x000fe20000000f00 */
[----:B------:R-:W-:Y:S01]  /*59ef0*/  MOV R4, R10 ;  /* 0x0000000a00047202 */ /* 0x000fe20000000f00 */
[----:B------:R-:W-:Y:S01]  /*59f00*/  MOV R7, R11 ;  /* 0x0000000b00077202 */ /* 0x000fe20000000f00 */
[----:B------:R-:W-:-:S07]  /*59f10*/  MOV R18, 0x59f30 ;  /* 0x00059f3000127802 */ /* 0x000fce0000000f00 */
[----:B------:R-:W-:Y:S05]  /*59f20*/  CALL.REL.NOINC `($jit_computeValues$_ZN23kb31_septic_extension_taSERKS_) ;  /* 0x0000000000807944 */ /* 0x000fea0003c00000 */
[----:B------:R-:W-:Y:S01]  /*59f30*/  MOV R8, R34 ;  /* 0x0000002200087202 */ /* 0x000fe20000000f00 */
[----:B------:R-:W-:Y:S01]  /*59f40*/  MOV R9, R35 ;  /* 0x0000002300097202 */ /* 0x000fe20000000f00 */
[----:B------:R-:W-:Y:S02]  /*59f50*/  IADD.64 R4, R10, 0x1c ;  /* 0x0000001c0a047835 */ /* 0x000fe400078e0200 */
[----:B------:R-:W-:Y:S02]  /*59f60*/  MOV R18, 0x59fc0 ;  /* 0x00059fc000127802 */ /* 0x000fe40000000f00 */
[----:B------:R-:W-:Y:S02]  /*59f70*/  IADD.64 R8, R8, 0x1c ;  /* 0x0000001c08087835 */ /* 0x000fe400078e0200 */
[----:B------:R-:W-:-:S04]  /*59f80*/  MOV R7, R5 ;  /* 0x0000000500077202 */ /* 0x000fc80000000f00 */
[----:B------:R-:W-:Y:S01]  /*59f90*/  MOV R0, R8 ;  /* 0x0000000800007202 */ /* 0x000fe20000000f00 */
[----:B------:R-:W-:-:S07]  /*59fa0*/  MOV R5, R9 ;  /* 0x0000000900057202 */ /* 0x000fce0000000f00 */
[----:B------:R-:W-:Y:S05]  /*59fb0*/  CALL.REL.NOINC `($jit_computeValues$_ZN23kb31_septic_extension_taSERKS_) ;  /* 0x00000000005c7944 */ /* 0x000fea0003c00000 */
[----:B------:R-:W-:Y:S01]  /*59fc0*/  MOV R4, R19 ;  /* 0x0000001300047202 */ /* 0x000fe20000000f00 */
[----:B------:R-:W-:-:S04]  /*59fd0*/  HFMA2 R5, -RZ, RZ, 0, 0 ;  /* 0x00000000ff057431 */ /* 0x000fc800000001ff */
[----:B------:R-:W-:Y:S05]  /*59fe0*/  RET.REL.NODEC R4 `(jit_computeValues) ;  /* 0xfffffa6004047950 */ /* 0x000fea0003c3ffff */
        .type           $jit_computeValues$_ZN23kb31_septic_extension_t4zeroEv,@function
        .size           $jit_computeValues$_ZN23kb31_septic_extension_t4zeroEv,($jit_computeValues$_ZN23kb31_septic_extension_tC1Ev - $jit_computeValues$_ZN23kb31_septic_extension_t4zeroEv)
$jit_computeValues$_ZN23kb31_septic_extension_t4zeroEv:
[----:B------:R-:W-:-:S07]  /*59ff0*/  MOV R18, 0x5a010 ;  /* 0x0005a01000127802 */ /* 0x000fce0000000f00 */
[----:B------:R-:W-:Y:S05]  /*5a000*/  CALL.REL.NOINC `($jit_computeValues$_ZN23kb31_septic_extension_tC1Ev) ;  /* 0x00000000000c7944 */ /* 0x000fea0003c00000 */
[----:B------:R-:W-:Y:S01]  /*5a010*/  MOV R4, R20 ;  /* 0x0000001400047202 */ /* 0x000fe20000000f00 */
[----:B------:R-:W-:-:S04]  /*5a020*/  HFMA2 R5, -RZ, RZ, 0, 0 ;  /* 0x00000000ff057431 */ /* 0x000fc800000001ff */
[----:B------:R-:W-:Y:S05]  /*5a030*/  RET.REL.NODEC R4 `(jit_computeValues) ;  /* 0xfffffa5c04f07950 */ /* 0x000fea0003c3ffff */
        .type           $jit_computeValues$_ZN23kb31_septic_extension_tC1Ev,@function
        .size           $jit_computeValues$_ZN23kb31_septic_extension_tC1Ev,($jit_computeValues$_ZN23kb31_septic_extension_taSERKS_ - $jit_computeValues$_ZN23kb31_septic_extension_tC1Ev)
$jit_computeValues$_ZN23kb31_septic_extension_tC1Ev:
[----:B------:R-:W0:Y:S01]  /*5a040*/  LDCU UR6, c[0x0][0x2f8] ;  /* 0x00005f00ff0677ac */ /* 0x000e220008000800 */
[----:B------:R-:W-:Y:S01]  /*5a050*/  MOV R4, R0 ;  /* 0x0000000000047202 */ /* 0x000fe20000000f00 */
[----:B------:R-:W0:Y:S04]  /*5a060*/  LDCU UR7, c[0x0][0x2fc] ;  /* 0x00005f80ff0777ac */ /* 0x000e280008000800 */
[----:B0-----:R-:W-:Y:S02]  /*5a070*/  IADD.64 R4, R4, -UR6 ;  /* 0x8000000604047c35 */ /* 0x001fe4000f8e0200 */
[----:B------:R-:W-:-:S04]  /*5a080*/  HFMA2 R5, -RZ, RZ, 0, 0 ;  /* 0x00000000ff057431 */ /* 0x000fc800000001ff */
[----:B------:R-:W-:Y:S01]  /*5a090*/  MOV R0, R4 ;  /* 0x0000000400007202 */ /* 0x000fe20000000f00 */
[----:B------:R-:W-:-:S04]  /*5a0a0*/  MOV R4, R18 ;  /* 0x0000001200047202 */ /* 0x000fc80000000f00 */
[----:B------:R-:W-:Y:S04]  /*5a0b0*/  STL [R0], RZ ;  /* 0x000000ff00007387 */ /* 0x000fe80000100800 */
[----:B------:R-:W-:Y:S04]  /*5a0c0*/  STL [R0+0x4], RZ ;  /* 0x000004ff00007387 */ /* 0x000fe80000100800 */
[----:B------:R-:W-:Y:S04]  /*5a0d0*/  STL [R0+0x8], RZ ;  /* 0x000008ff00007387 */ /* 0x000fe80000100800 */
[----:B------:R-:W-:Y:S04]  /*5a0e0*/  STL [R0+0xc], RZ ;  /* 0x00000cff00007387 */ /* 0x000fe80000100800 */
[----:B------:R-:W-:Y:S04]  /*5a0f0*/  STL [R0+0x10], RZ ;  /* 0x000010ff00007387 */ /* 0x000fe80000100800 */
[----:B------:R-:W-:Y:S04]  /*5a100*/  STL [R0+0x14], RZ ;  /* 0x000014ff00007387 */ /* 0x000fe80000100800 */
[----:B------:R0:W-:Y:S02]  /*5a110*/  STL [R0+0x18], RZ ;  /* 0x000018ff00007387 */ /* 0x0001e40000100800 */
[----:B0-----:R-:W-:Y:S05]  /*5a120*/  RET.REL.NODEC R4 `(jit_computeValues) ;  /* 0xfffffa5c04b47950 */ /* 0x001fea0003c3ffff */
        .type           $jit_computeValues$_ZN23kb31_septic_extension_taSERKS_,@function
        .size           $jit_computeValues$_ZN23kb31_septic_extension_taSERKS_,($__internal_0_$__cuda_sm20_rem_u64 - $jit_computeValues$_ZN23kb31_septic_extension_taSERKS_)
$jit_computeValues$_ZN23kb31_septic_extension_taSERKS_:
[----:B------:R-:W0:Y:S01]  /*5a130*/  LDCU UR6, c[0x0][0x2f8] ;  /* 0x00005f00ff0677ac */ /* 0x000e220008000800 */
[----:B------:R-:W-:Y:S01]  /*5a140*/  MOV R6, R4 ;  /* 0x0000000400067202 */ /* 0x000fe20000000f00 */
[----:B------:R-:W-:Y:S01]  /*5a150*/  MOV R4, R0 ;  /* 0x0000000000047202 */ /* 0x000fe20000000f00 */
[----:B------:R-:W1:Y:S01]  /*5a160*/  LDCU UR7, c[0x0][0x2fc] ;  /* 0x00005f80ff0777ac */ /* 0x000e620008000800 */
[----:B------:R-:W2:Y:S01]  /*5a170*/  LDCU UR9, c[0x0][0x2fc] ;  /* 0x00005f80ff0977ac */ /* 0x000ea20008000800 */
[----:B0-----:R-:W-:Y:S01]  /*5a180*/  UMOV UR8, UR6 ;  /* 0x0000000600087c82 */ /* 0x001fe20008000000 */
[----:B-1----:R-:W-:Y:S02]  /*5a190*/  IADD.64 R6, R6, -UR6 ;  /* 0x8000000606067c35 */ /* 0x002fe4000f8e0200 */
[----:B--2---:R-:W-:-:S04]  /*5a1a0*/  IADD.64 R4, R4, -UR8 ;  /* 0x8000000804047c35 */ /* 0x004fc8000f8e0200 */
[-C--:B------:R-:W-:Y:S02]  /*5a1b0*/  MOV R20, R6.reuse ;  /* 0x0000000600147202 */ /* 0x080fe40000000f00 */
[----:B------:R-:W-:Y:S02]  /*5a1c0*/  ISETP.NE.S64.AND P0, PT, R4, R6, PT ;  /* 0x000000060400720c */ /* 0x000fe40003f15270 */
[----:B------:R-:W-:Y:S01]  /*5a1d0*/  MOV R6, R18 ;  /* 0x0000001200067202 */ /* 0x000fe20000000f00 */
[----:B------:R-:W-:-:S11]  /*5a1e0*/  HFMA2 R7, -RZ, RZ, 0, 0 ;  /* 0x00000000ff077431 */ /* 0x000fd600000001ff */
[----:B------:R-:W-:Y:S05]  /*5a1f0*/  @!P0 RET.REL.NODEC R6 `(jit_computeValues) ;  /* 0xfffffa5c06808950 */ /* 0x000fea0003c3ffff */
[----:B------:R-:W2:Y:S01]  /*5a200*/  LDL R0, [R20] ;  /* 0x0000000014007983 */ /* 0x000ea20000100800 */
[----:B------:R-:W-:-:S05]  /*5a210*/  MOV R23, R4 ;  /* 0x0000000400177202 */ /* 0x000fca0000000f00 */
[----:B--2---:R-:W-:Y:S04]  /*5a220*/  STL [R23], R0 ;  /* 0x0000000017007387 */ /* 0x004fe80000100800 */
[----:B------:R-:W2:Y:S04]  /*5a230*/  LDL R4, [R20+0x4] ;  /* 0x0000040014047983 */ /* 0x000ea80000100800 */
[----:B--2---:R0:W-:Y:S04]  /*5a240*/  STL [R23+0x4], R4 ;  /* 0x0000040417007387 */ /* 0x0041e80000100800 */
[----:B------:R-:W2:Y:S04]  /*5a250*/  LDL R6, [R20+0x8] ;  /* 0x0000080014067983 */ /* 0x000ea80000100800 */
[----:B--2---:R-:W-:Y:S04]  /*5a260*/  STL [R23+0x8], R6 ;  /* 0x0000080617007387 */ /* 0x004fe80000100800 */
[----:B------:R-:W2:Y:S04]  /*5a270*/  LDL R7, [R20+0xc] ;  /* 0x00000c0014077983 */ /* 0x000ea80000100800 */
[----:B--2---:R-:W-:Y:S04]  /*5a280*/  STL [R23+0xc], R7 ;  /* 0x00000c0717007387 */ /* 0x004fe80000100800 */
[----:B------:R-:W2:Y:S04]  /*5a290*/  LDL R14, [R20+0x10] ;  /* 0x00001000140e7983 */ /* 0x000ea80000100800 */
[----:B--2---:R-:W-:Y:S04]  /*5a2a0*/  STL [R23+0x10], R14 ;  /* 0x0000100e17007387 */ /* 0x004fe80000100800 */
[----:B------:R-:W2:Y:S01]  /*5a2b0*/  LDL R15, [R20+0x14] ;  /* 0x00001400140f7983 */ /* 0x000ea20000100800 */
[----:B0-----:R-:W-:Y:S01]  /*5a2c0*/  MOV R4, R18 ;  /* 0x0000001200047202 */ /* 0x001fe20000000f00 */
[----:B------:R-:W-:-:S02]  /*5a2d0*/  MOV R5, 0x0 ;  /* 0x0000000000057802 */ /* 0x000fc40000000f00 */
[----:B--2---:R-:W-:Y:S04]  /*5a2e0*/  STL [R23+0x14], R15 ;  /* 0x0000140f17007387 */ /* 0x004fe80000100800 */
[----:B------:R-:W2:Y:S04]  /*5a2f0*/  LDL R0, [R20+0x18] ;  /* 0x0000180014007983 */ /* 0x000ea80000100800 */
[----:B--2---:R0:W-:Y:S02]  /*5a300*/  STL [R23+0x18], R0 ;  /* 0x0000180017007387 */ /* 0x0041e40000100800 */
[----:B0-----:R-:W-:Y:S05]  /*5a310*/  RET.REL.NODEC R4 `(jit_computeValues) ;  /* 0xfffffa5c04387950 */ /* 0x001fea0003c3ffff */
        .weak           $__internal_0_$__cuda_sm20_rem_u64
        .type           $__internal_0_$__cuda_sm20_rem_u64,@function
        .size           $__internal_0_$__cuda_sm20_rem_u64,(.L_x_9 - $__internal_0_$__cuda_sm20_rem_u64)
$__internal_0_$__cuda_sm20_rem_u64:
[----:B------:R-:W0:Y:S02]  /*5a320*/  I2F.U64.RP R10, UR4 ;  /* 0x00000004000a7d12 */ /* 0x000e240008309000 */
[----:B0-----:R-:W0:Y:S02]  /*5a330*/  MUFU.RCP R10, R10 ;  /* 0x0000000a000a7308 */ /* 0x001e240000001000 */
[----:B0-----:R-:W-:-:S15]  /*5a340*/  IADD3 R6, PT, PT, R10, 0x1ffffffe, RZ ;  /* 0x1ffffffe0a067810 */ /* 0x001fde0007ffe0ff */
[----:B------:R-:W-:-:S15]  /*5a350*/  NOP ;  /* 0x0000000000007918 */ /* 0x000fde0000000000 */
[----:B------:R-:W-:-:S15]  /*5a360*/  NOP ;  /* 0x0000000000007918 */ /* 0x000fde0000000000 */
[----:B------:R-:W-:-:S15]  /*5a370*/  NOP ;  /* 0x0000000000007918 */ /* 0x000fde0000000000 */
[----:B------:R-:W0:Y:S02]  /*5a380*/  F2I.U64.TRUNC R6, R6 ;  /* 0x0000000600067311 */ /* 0x000e24000020d800 */
[----:B0-----:R-:W-:-:S04]  /*5a390*/  IMAD.WIDE.U32 R4, R6, UR4, RZ ;  /* 0x0000000406047c25 */ /* 0x001fc8000f8e00ff */
[----:B------:R-:W-:Y:S01]  /*5a3a0*/  IMAD R5, R6, UR5, R5 ;  /* 0x0000000506057c24 */ /* 0x000fe2000f8e0205 */
[----:B------:R-:W-:-:S03]  /*5a3b0*/  IADD3 R11, P0, PT, RZ, -R4, RZ ;  /* 0x80000004ff0b7210 */ /* 0x000fc60007f1e0ff */
[----:B------:R-:W-:Y:S02]  /*5a3c0*/  IMAD R5, R7, UR4, R5 ;  /* 0x0000000407057c24 */ /* 0x000fe4000f8e0205 */
[----:B------:R-:W-:-:S03]  /*5a3d0*/  IMAD.HI.U32 R4, R6, R11, RZ ;  /* 0x0000000b06047227 */ /* 0x000fc600078e00ff */
[----:B------:R-:W-:Y:S01]  /*5a3e0*/  IADD3.X R15, PT, PT, RZ, ~R5, RZ, P0, !PT ;  /* 0x80000005ff0f7210 */ /* 0x000fe200007fe4ff */
[----:B------:R-:W-:-:S04]  /*5a3f0*/  MOV R5, R6 ;  /* 0x0000000600057202 */ /* 0x000fc80000000f00 */
[-C--:B------:R-:W-:Y:S02]  /*5a400*/  IMAD R21, R7, R15.reuse, RZ ;  /* 0x0000000f07157224 */ /* 0x080fe400078e02ff */
[----:B------:R-:W-:-:S04]  /*5a410*/  IMAD.WIDE.U32 R4, P0, R6, R15, R4 ;  /* 0x0000000f06047225 */ /* 0x000fc80007800004 */
[----:B------:R-:W-:-:S04]  /*5a420*/  IMAD.HI.U32 R15, R7, R15, RZ ;  /* 0x0000000f070f7227 */ /* 0x000fc800078e00ff */
[----:B------:R-:W-:-:S05]  /*5a430*/  IMAD.HI.U32 R4, P1, R7, R11, R4 ;  /* 0x0000000b07047227 */ /* 0x000fca0007820004 */
[----:B------:R-:W-:Y:S02]  /*5a440*/  IADD3 R5, P2, PT, R21, R4, RZ ;  /* 0x0000000415057210 */ /* 0x000fe40007f5e0ff */
[----:B------:R-:W-:-:S03]  /*5a450*/  IADD3.X R4, PT, PT, R15, R7, RZ, P0, !PT ;  /* 0x000000070f047210 */ /* 0x000fc600007fe4ff */
[----:B------:R-:W-:Y:S01]  /*5a460*/  IMAD.WIDE.U32 R6, R5, UR4, RZ ;  /* 0x0000000405067c25 */ /* 0x000fe2000f8e00ff */
[----:B------:R-:W-:-:S03]  /*5a470*/  IADD3.X R11, PT, PT, RZ, RZ, R4, P2, P1 ;  /* 0x000000ffff0b7210 */ /* 0x000fc600017e2404 */
[----:B------:R-:W-:Y:S01]  /*5a480*/  IMAD R4, R5, UR5, R7 ;  /* 0x0000000505047c24 */ /* 0x000fe2000f8e0207 */
[----:B------:R-:W-:-:S03]  /*5a490*/  IADD3 R7, P0, PT, RZ, -R6, RZ ;  /* 0x80000006ff077210 */ /* 0x000fc60007f1e0ff */
[----:B------:R-:W-:Y:S02]  /*5a4a0*/  IMAD R6, R11, UR4, R4 ;  /* 0x000000040b067c24 */ /* 0x000fe4000f8e0204 */
[----:B------:R-:W-:-:S03]  /*5a4b0*/  IMAD.HI.U32 R4, R5, R7, RZ ;  /* 0x0000000705047227 */ /* 0x000fc600078e00ff */
[----:B------:R-:W-:-:S05]  /*5a4c0*/  IADD3.X R6, PT, PT, RZ, ~R6, RZ, P0, !PT ;  /* 0x80000006ff067210 */ /* 0x000fca00007fe4ff */
[----:B------:R-:W-:-:S04]  /*5a4d0*/  IMAD.WIDE.U32 R4, P0, R5, R6, R4 ;  /* 0x0000000605047225 */ /* 0x000fc80007800004 */
[C---:B------:R-:W-:Y:S02]  /*5a4e0*/  IMAD R15, R11.reuse, R6, RZ ;  /* 0x000000060b0f7224 */ /* 0x040fe400078e02ff */
[----:B------:R-:W-:-:S04]  /*5a4f0*/  IMAD.HI.U32 R4, P1, R11, R7, R4 ;  /* 0x000000070b047227 */ /* 0x000fc80007820004 */
[----:B------:R-:W-:Y:S02]  /*5a500*/  HFMA2 R5, -RZ, RZ, 0, 0 ;  /* 0x00000000ff057431 */ /* 0x000fe400000001ff */
[----:B------:R-:W-:Y:S01]  /*5a510*/  IMAD.HI.U32 R6, R11, R6, RZ ;  /* 0x000000060b067227 */ /* 0x000fe200078e00ff */
[----:B------:R-:W-:-:S04]  /*5a520*/  IADD3 R7, P2, PT, R15, R4, RZ ;  /* 0x000000040f077210 */ /* 0x000fc80007f5e0ff */
[----:B------:R-:W-:Y:S01]  /*5a530*/  IADD3.X R11, PT, PT, R6, R11, RZ, P0, !PT ;  /* 0x0000000b060b7210 */ /* 0x000fe200007fe4ff */
[----:B------:R-:W-:-:S03]  /*5a540*/  IMAD.HI.U32 R4, R7, R8, RZ ;  /* 0x0000000807047227 */ /* 0x000fc600078e00ff */
[----:B------:R-:W-:Y:S01]  /*5a550*/  IADD3.X R11, PT, PT, RZ, RZ, R11, P2, P1 ;  /* 0x000000ffff0b7210 */ /* 0x000fe200017e240b */
[----:B------:R-:W-:-:S04]  /*5a560*/  IMAD.WIDE.U32 R4, R7, R9, R4 ;  /* 0x0000000907047225 */ /* 0x000fc800078e0004 */
[C---:B------:R-:W-:Y:S02]  /*5a570*/  IMAD R7, R11.reuse, R9, RZ ;  /* 0x000000090b077224 */ /* 0x040fe400078e02ff */
[----:B------:R-:W-:-:S04]  /*5a580*/  IMAD.HI.U32 R4, P0, R11, R8, R4 ;  /* 0x000000080b047227 */ /* 0x000fc80007800004 */
[----:B------:R-:W-:Y:S01]  /*5a590*/  IMAD.HI.U32 R6, R11, R9, RZ ;  /* 0x000000090b067227 */ /* 0x000fe200078e00ff */
[----:B------:R-:W-:-:S04]  /*5a5a0*/  IADD3 R7, P1, PT, R7, R4, RZ ;  /* 0x0000000407077210 */ /* 0x000fc80007f3e0ff */
[----:B------:R-:W-:Y:S01]  /*5a5b0*/  IADD3.X R6, PT, PT, R6, RZ, RZ, P0, !PT ;  /* 0x000000ff06067210 */ /* 0x000fe200007fe4ff */
[----:B------:R-:W-:-:S03]  /*5a5c0*/  IMAD.WIDE.U32 R4, R7, UR4, RZ ;  /* 0x0000000407047c25 */ /* 0x000fc6000f8e00ff */
[----:B------:R-:W-:Y:S01]  /*5a5d0*/  IADD3.X R6, PT, PT, RZ, R6, RZ, P1, !PT ;  /* 0x00000006ff067210 */ /* 0x000fe20000ffe4ff */
[----:B------:R-:W-:Y:S01]  /*5a5e0*/  IMAD R5, R7, UR5, R5 ;  /* 0x0000000507057c24 */ /* 0x000fe2000f8e0205 */
[----:B------:R-:W-:-:S03]  /*5a5f0*/  ISETP.NE.S64.AND P1, PT, RZ, UR4, PT ;  /* 0x00000004ff007c0c */ /* 0x000fc6000bf35270 */
[----:B------:R-:W-:-:S05]  /*5a600*/  IMAD R5, R6, UR4, R5 ;  /* 0x0000000406057c24 */ /* 0x000fca000f8e0205 */
[----:B------:R-:W-:-:S06]  /*5a610*/  IADD.64 R4, R8, -R4 ;  /* 0x8000000408047235 */ /* 0x000fcc00078e0200 */
[----:B------:R-:W-:-:S14]  /*5a620*/  ISETP.GE.U64.AND P0, PT, R4, UR4, PT ;  /* 0x0000000404007c0c */ /* 0x000fdc000bf16070 */
[----:B------:R-:W-:-:S06]  /*5a630*/  @P0 IADD.64 R4, R4, -UR4 ;  /* 0x8000000404040c35 */ /* 0x000fcc000f8e0200 */
[----:B------:R-:W-:-:S14]  /*5a640*/  ISETP.GE.U64.AND P0, PT, R4, UR4, PT ;  /* 0x0000000404007c0c */ /* 0x000fdc000bf16070 */
[----:B------:R-:W-:-:S04]  /*5a650*/  @P0 IADD.64 R4, R4, -UR4 ;  /* 0x8000000404040c35 */ /* 0x000fc8000f8e0200 */
[----:B------:R-:W-:Y:S02]  /*5a660*/  SEL.64 R10, R4, -0x1, P1 ;  /* 0xffffffff040a7407 */ /* 0x000fe40000800001 */
[----:B------:R-:W-:Y:S01]  /*5a670*/  MOV R4, R14 ;  /* 0x0000000e00047202 */ /* 0x000fe20000000f00 */
[----:B------:R-:W-:-:S04]  /*5a680*/  HFMA2 R5, -RZ, RZ, 0, 0 ;  /* 0x00000000ff057431 */ /* 0x000fc800000001ff */
[----:B------:R-:W-:Y:S05]  /*5a690*/  RET.REL.NODEC R4 `(jit_computeValues) ;  /* 0xfffffa5804587950 */ /* 0x000fea0003c3ffff */
.L_x_3:
[----:B------:R-:W-:-:S00]  /*5a6a0*/  BRA `(.L_x_3) ;  /* 0xfffffffc00fc7947 */ /* 0x000fc0000383ffff */
[----:B------:R-:W-:-:S00]  /*5a6b0*/  NOP ;  /* 0x0000000000007918 */ /* 0x000fc00000000000 */
        /* <DEDUP_REMOVED lines=12> */
.L_x_9:


//--------------------- .nv.global.init           --------------------------
	.section	.nv.global.init,"aw",@progbits
	.align	8
	.align		8
.nv.global.init:
	.type		_ZN23kb31_septic_extension_t10A_EC_LOGUPE,@object
	.size		_ZN23kb31_septic_extension_t10A_EC_LOGUPE,(_ZN19kb31_septic_curve_t7start_xE - _ZN23kb31_septic_extension_t10A_EC_LOGUPE)
_ZN23kb31_septic_extension_t10A_EC_LOGUPE:
        /*0000*/ 	.dword	fun@R_CUDA_G64(_ZN44_INTERNAL_00000000_13_jit_kernel_cu_d23cb3989constants15KB31_A_EC_LOGUPE)
	.align		8
	.type		_ZN19kb31_septic_curve_t7start_xE,@object
	.size		_ZN19kb31_septic_curve_t7start_xE,(_ZN16kb31_extension_t1DE - _ZN19kb31_septic_curve_t7start_xE)
_ZN19kb31_septic_curve_t7start_xE:
        /*0008*/ 	.dword	fun@R_CUDA_G64(_ZN44_INTERNAL_00000000_13_jit_kernel_cu_d23cb3989constants12kb31_start_xE)
	.type		_ZN16kb31_extension_t1DE,@object
	.size		_ZN16kb31_extension_t1DE,(_ZN23kb31_septic_extension_t15frobenius_constE - _ZN16kb31_extension_t1DE)
_ZN16kb31_extension_t1DE:
        /*0010*/ 	.byte	0x04, 0x00, 0x00, 0x00, 0x00, 0x00, 0x00, 0x00
	.align		8
	.type		_ZN23kb31_septic_extension_t15frobenius_constE,@object
	.size		_ZN23kb31_septic_extension_t15frobenius_constE,(_ZN19kb31_septic_curve_t7dummy_xE - _ZN23kb31_septic_extension_t15frobenius_constE)
_ZN23kb31_septic_extension_t15frobenius_constE:
        /*0018*/ 	.dword	fun@R_CUDA_G64(_ZN44_INTERNAL_00000000_13_jit_kernel_cu_d23cb3989constants20kb31_frobenius_constE)
	.align		8
	.type		_ZN19kb31_septic_curve_t7dummy_xE,@object
	.size		_ZN19kb31_septic_curve_t7dummy_xE,(_ZN23kb31_septic_extension_t22double_frobenius_constE - _ZN19kb31_septic_curve_t7dummy_xE)
_ZN19kb31_septic_curve_t7dummy_xE:
        /*0020*/ 	.dword	fun@R_CUDA_G64(_ZN44_INTERNAL_00000000_13_jit_kernel_cu_d23cb3989constants12kb31_dummy_xE)
	.align		8
	.type		_ZN23kb31_septic_extension_t22double_frobenius_constE,@object
	.size		_ZN23kb31_septic_extension_t22double_frobenius_constE,(_ZN19kb31_septic_curve_t7dummy_yE - _ZN23kb31_septic_extension_t22double_frobenius_constE)
_ZN23kb31_septic_extension_t22double_frobenius_constE:
        /*0028*/ 	.dword	fun@R_CUDA_G64(_ZN44_INTERNAL_00000000_13_jit_kernel_cu_d23cb3989constants27kb31_double_frobenius_constE)
	.align		8
	.type		_ZN19kb31_septic_curve_t7dummy_yE,@object
	.size		_ZN19kb31_septic_curve_t7dummy_yE,(_ZN23kb31_septic_extension_t10B_EC_LOGUPE - _ZN19kb31_septic_curve_t7dummy_yE)
_ZN19kb31_septic_curve_t7dummy_yE:
        /*0030*/ 	.dword	fun@R_CUDA_G64(_ZN44_INTERNAL_00000000_13_jit_kernel_cu_d23cb3989constants12kb31_dummy_yE)
	.align		8
	.type		_ZN23kb31_septic_extension_t10B_EC_LOGUPE,@object
	.size		_ZN23kb31_septic_extension_t10B_EC_LOGUPE,(_ZN19kb31_septic_curve_t7start_yE - _ZN23kb31_septic_extension_t10B_EC_LOGUPE)
_ZN23kb31_septic_extension_t10B_EC_LOGUPE:
        /*0038*/ 	.dword	fun@R_CUDA_G64(_ZN44_INTERNAL_00000000_13_jit_kernel_cu_d23cb3989constants15KB31_B_EC_LOGUPE)
	.align		8
	.type		_ZN19kb31_septic_curve_t7start_yE,@object
	.size		_ZN19kb31_septic_curve_t7start_yE,(_ZN44_INTERNAL_00000000_13_jit_kernel_cu_d23cb39829poseidon2_constants_koalabear3t1620half_external_roundsE - _ZN19kb31_septic_curve_t7start_yE)
_ZN19kb31_septic_curve_t7start_yE:
        /*0040*/ 	.dword	fun@R_CUDA_G64(_ZN44_INTERNAL_00000000_13_jit_kernel_cu_d23cb3989constants12kb31_start_yE)
	.type		_ZN44_INTERNAL_00000000_13_jit_kernel_cu_d23cb39829poseidon2_constants_koalabear3t1620half_external_roundsE,@object
	.size		_ZN44_INTERNAL_00000000_13_jit_kernel_cu_d23cb39829poseidon2_constants_koalabear3t1620half_external_roundsE,(_ZN44_INTERNAL_00000000_13_jit_kernel_cu_d23cb3989poseidon223EXTERNAL_ROUNDS_DEFAULTE - _ZN44_INTERNAL_00000000_13_jit_kernel_cu_d23cb39829poseidon2_constants_koalabear3t1620half_external_roundsE)
_ZN44_INTERNAL_00000000_13_jit_kernel_cu_d23cb39829poseidon2_constants_koalabear3t1620half_external_roundsE:
        /*0048*/ 	.byte	0x04, 0x00, 0x00, 0x00
	.type		_ZN44_INTERNAL_00000000_13_jit_kernel_cu_d23cb3989poseidon223EXTERNAL_ROUNDS_DEFAULTE,@object
	.size		_ZN44_INTERNAL_00000000_13_jit_kernel_cu_d23cb3989poseidon223EXTERNAL_ROUNDS_DEFAULTE,(_ZN44_INTERNAL_00000000_13_jit_kernel_cu_d23cb39829poseidon2_constants_koalabear3t165alphaE - _ZN44_INTERNAL_00000000_13_jit_kernel_cu_d23cb3989poseidon223EXTERNAL_ROUNDS_DEFAULTE)
_ZN44_INTERNAL_00000000_13_jit_kernel_cu_d23cb3989poseidon223EXTERNAL_ROUNDS_DEFAULTE:
        /*004c*/ 	.byte	0x08, 0x00, 0x00, 0x00
	.type		_ZN44_INTERNAL_00000000_13_jit_kernel_cu_d23cb39829poseidon2_constants_koalabear3t165alphaE,@object
	.size		_ZN44_INTERNAL_00000000_13_jit_kernel_cu_d23cb39829poseidon2_constants_koalabear3t165alphaE,(_ZN16kb31_extension_t1WE - _ZN44_INTERNAL_00000000_13_jit_kernel_cu_d23cb39829poseidon2_constants_koalabear3t165alphaE)
_ZN44_INTERNAL_00000000_13_jit_kernel_cu_d23cb39829poseidon2_constants_koalabear3t165alphaE:
        /*0050*/ 	.byte	0x03, 0x00, 0x00, 0x00
	.type		_ZN16kb31_extension_t1WE,@object
	.size		_ZN16kb31_extension_t1WE,(_ZN44_INTERNAL_00000000_13_jit_kernel_cu_d23cb39829poseidon2_constants_koalabear3t1615internal_roundsE - _ZN16kb31_extension_t1WE)
_ZN16kb31_extension_t1WE:
        /*0054*/ 	.byte	0xfa, 0xff, 0xff, 0x05
	.type		_ZN44_INTERNAL_00000000_13_jit_kernel_cu_d23cb39829poseidon2_constants_koalabear3t1615internal_roundsE,@object
	.size		_ZN44_INTERNAL_00000000_13_jit_kernel_cu_d23cb39829poseidon2_constants_koalabear3t1615internal_roundsE,(_ZN44_INTERNAL_00000000_13_jit_kernel_cu_d23cb39829poseidon2_constants_koalabear3t1615round_constantsE - _ZN44_INTERNAL_00000000_13_jit_kernel_cu_d23cb39829poseidon2_constants_koalabear3t1615internal_roundsE)
_ZN44_INTERNAL_00000000_13_jit_kernel_cu_d23cb39829poseidon2_constants_koalabear3t1615internal_roundsE:
        /*0058*/ 	.byte	0x14, 0x00, 0x00, 0x00
	.type		_ZN44_INTERNAL_00000000_13_jit_kernel_cu_d23cb39829poseidon2_constants_koalabear3t1615round_constantsE,@object
	.size		_ZN44_INTERNAL_00000000_13_jit_kernel_cu_d23cb39829poseidon2_constants_koalabear3t1615round_constantsE,(.L_32 - _ZN44_INTERNAL_00000000_13_jit_kernel_cu_d23cb39829poseidon2_constants_koalabear3t1615round_constantsE)
_ZN44_INTERNAL_00000000_13_jit_kernel_cu_d23cb39829poseidon2_constants_koalabear3t1615round_constantsE:
        /* <DEDUP_REMOVED lines=120> */
.L_32:


//--------------------- .nv.shared.reserved.0     --------------------------
	.section	.nv.shared.reserved.0,"aw",@nobits
	.weak		__nv_reservedSMEM_offset_0_alias
	.size		__nv_reservedSMEM_offset_0_alias, 0, 64
	.other		__nv_reservedSMEM_offset_0_alias,@"STO_CUDA_RESERVED_SHARED STV_DEFAULT"
__nv_reservedSMEM_offset_0_alias:
	.zero		0
	.zero		64


//--------------------- .nv.global                --------------------------
	.section	.nv.global,"aw",@nobits
	.align	4
.nv.global:
	.type		_ZN6kb31_t3MODE,@object
	.size		_ZN6kb31_t3MODE,(_ZN6kb31_t10MONTY_BITSE - _ZN6kb31_t3MODE)
_ZN6kb31_t3MODE:
	.zero		4
	.type		_ZN6kb31_t10MONTY_BITSE,@object
	.size		_ZN6kb31_t10MONTY_BITSE,(_ZN6kb31_t10MONTY_MASKE - _ZN6kb31_t10MONTY_BITSE)
_ZN6kb31_t10MONTY_BITSE:
	.zero		4
	.type		_ZN6kb31_t10MONTY_MASKE,@object
	.size		_ZN6kb31_t10MONTY_MASKE,(_ZN6kb31_t6DEGREEE - _ZN6kb31_t10MONTY_MASKE)
_ZN6kb31_t10MONTY_MASKE:
	.zero		4
	.type		_ZN6kb31_t6DEGREEE,@object
	.size		_ZN6kb31_t6DEGREEE,(_ZN6kb31_t2RRE - _ZN6kb31_t6DEGREEE)
_ZN6kb31_t6DEGREEE:
	.zero		4
	.type		_ZN6kb31_t2RRE,@object
	.size		_ZN6kb31_t2RRE,(_ZN6kb31_t8TOP_BITSE - _ZN6kb31_t2RRE)
_ZN6kb31_t2RRE:
	.zero		4
	.type		_ZN6kb31_t8TOP_BITSE,@object
	.size		_ZN6kb31_t8TOP_BITSE,(_ZN6kb31_t5NBITSE - _ZN6kb31_t8TOP_BITSE)
_ZN6kb31_t8TOP_BITSE:
	.zero		4
	.type		_ZN6kb31_t5NBITSE,@object
	.size		_ZN6kb31_t5NBITSE,(_ZN6kb31_t3ONEE - _ZN6kb31_t5NBITSE)
_ZN6kb31_t5NBITSE:
	.zero		4
	.type		_ZN6kb31_t3ONEE,@object
	.size		_ZN6kb31_t3ONEE,(_ZN6kb31_t1ME - _ZN6kb31_t3ONEE)
_ZN6kb31_t3ONEE:
	.zero		4
	.type		_ZN6kb31_t1ME,@object
	.size		_ZN6kb31_t1ME,(_ZN6kb31_t8MONTY_MUE - _ZN6kb31_t1ME)
_ZN6kb31_t1ME:
	.zero		4
	.type		_ZN6kb31_t8MONTY_MUE,@object
	.size		_ZN6kb31_t8MONTY_MUE,(_ZN26__nv_atomic_triv_cp_helperIjE5__valE - _ZN6kb31_t8MONTY_MUE)
_ZN6kb31_t8MONTY_MUE:
	.zero		4
	.type		_ZN26__nv_atomic_triv_cp_helperIjE5__valE,@object
	.size		_ZN26__nv_atomic_triv_cp_helperIjE5__valE,(.L_28 - _ZN26__nv_atomic_triv_cp_helperIjE5__valE)
_ZN26__nv_atomic_triv_cp_helperIjE5__valE:
	.zero		1
.L_28:


//--------------------- .nv.constant0.jit_computeValues --------------------------
	.section	.nv.constant0.jit_computeValues,"a",@progbits
	.sectionflags	@""
	.align	4
.nv.constant0.jit_computeValues:
	.zero		1200


//--------------------- SYMBOLS --------------------------

	.type		.nv.reservedSmem.offset0,@object
	.size		.nv.reservedSmem.offset0,0x4
